	.target	sm_90a

	.elftype	@"ET_EXEC"


//--------------------- .note.nv.tkinfo           --------------------------
	.section	.note.nv.tkinfo,"",@"SHT_NOTE"
	.sectionflags	@"SHF_NOTE_NV_TKINFO"
	.tkinfo
        /*0018*/ 	.word	0x00000002
        /*0030*/ 	.string	""
        /*0030*/ 	.string	"ptxas"
        /*0030*/ 	.string	"Cuda compilation tools, release 13.0, V13.0.88"
        /*0030*/ 	.string	"Build cuda_13.0.r13.0/compiler.36424714_0"
        /*0030*/ 	.string	"-arch sm_90a -m 64 "



//--------------------- .note.nv.cuinfo           --------------------------
	.section	.note.nv.cuinfo,"",@"SHT_NOTE"
	.sectionflags	@"SHF_NOTE_NV_CUINFO"
        /*0018*/ 	.short	0x0002
        /*001a*/ 	.short	0x005a
        /*001c*/ 	.short	0x0082
	.zero		2


//--------------------- .nv.info                  --------------------------
	.section	.nv.info,"",@"SHT_CUDA_INFO"
	.align	4


	//----- nvinfo : EIATTR_REGCOUNT
	.align		4
        /*0000*/ 	.byte	0x04, 0x2f
        /*0002*/ 	.short	(.L_15 - .L_14)
	.align		4
.L_14:
        /*0004*/ 	.word	index@(_ZN7cutlass13device_kernelINS_4gemm6kernel13GemmUniversalIN4cute5tupleIJiiiiEEENS1_10collective13CollectiveMmaINS1_34MainloopSm90TmaGmmaWarpSpecializedILi3ENS5_IJNS4_1CILi2EEENSA_ILi1EEESC_EEENS1_35KernelTmaWarpSpecializedCooperativeEEENS5_IJNSA_ILi384EEENSA_ILi160EEENSA_ILi64EEEEEENS_10bfloat16_tENS5_IJlSC_lEEESK_SL_NS4_8TiledMMAINS4_8MMA_AtomIJNS4_4SM904GMMA27MMA_64x32x16_F32BF16BF16_SSILNSP_5MajorE0ELSR_0ELNSP_7ScaleInE1ELSS_1EEEEEENS4_6LayoutISD_NS5_IJSC_NSA_ILi0EEESW_EEEEENS5_IJNS4_10UnderscoreESZ_SZ_EEEEENS4_13SM90_TMA_LOADENS4_14ComposedLayoutINS4_7SwizzleILi3ELi4ELi3EEENS4_18smem_ptr_flag_bitsILi16EEENSV_INS5_IJNSA_ILi8EEESI_EEENS5_IJSI_SC_EEEEEEEvNS4_8identityENS4_23SM90_TMA_LOAD_MULTICASTES1C_vS1D_EENS_8epilogue10collective6detail29Sm90TmaWarpSpecializedAdapterINS1H_15DefaultEpilogueISK_SL_SL_NS1G_6thread17LinearCombinationISK_Li1EffLNS1L_9ScaleType4KindE0ELNS_15FloatRoundStyleE2ESK_EENS1_15EpilogueDefaultEEEEEvvEEEEvNT_6ParamsE)
        /*0008*/ 	.word	0x000000a8


	//----- nvinfo : EIATTR_FRAME_SIZE
	.align		4
.L_15:
        /*000c*/ 	.byte	0x04, 0x11
        /*000e*/ 	.short	(.L_17 - .L_16)
	.align		4
.L_16:
        /*0010*/ 	.word	index@(_ZN7cutlass13device_kernelINS_4gemm6kernel13GemmUniversalIN4cute5tupleIJiiiiEEENS1_10collective13CollectiveMmaINS1_34MainloopSm90TmaGmmaWarpSpecializedILi3ENS5_IJNS4_1CILi2EEENSA_ILi1EEESC_EEENS1_35KernelTmaWarpSpecializedCooperativeEEENS5_IJNSA_ILi384EEENSA_ILi160EEENSA_ILi64EEEEEENS_10bfloat16_tENS5_IJlSC_lEEESK_SL_NS4_8TiledMMAINS4_8MMA_AtomIJNS4_4SM904GMMA27MMA_64x32x16_F32BF16BF16_SSILNSP_5MajorE0ELSR_0ELNSP_7ScaleInE1ELSS_1EEEEEENS4_6LayoutISD_NS5_IJSC_NSA_ILi0EEESW_EEEEENS5_IJNS4_10UnderscoreESZ_SZ_EEEEENS4_13SM90_TMA_LOADENS4_14ComposedLayoutINS4_7SwizzleILi3ELi4ELi3EEENS4_18smem_ptr_flag_bitsILi16EEENSV_INS5_IJNSA_ILi8EEESI_EEENS5_IJSI_SC_EEEEEEEvNS4_8identityENS4_23SM90_TMA_LOAD_MULTICASTES1C_vS1D_EENS_8epilogue10collective6detail29Sm90TmaWarpSpecializedAdapterINS1H_15DefaultEpilogueISK_SL_SL_NS1G_6thread17LinearCombinationISK_Li1EffLNS1L_9ScaleType4KindE0ELNS_15FloatRoundStyleE2ESK_EENS1_15EpilogueDefaultEEEEEvvEEEEvNT_6ParamsE)
        /*0014*/ 	.word	0x000001c8


	//----- nvinfo : EIATTR_MIN_STACK_SIZE
	.align		4
.L_17:
        /*0018*/ 	.byte	0x04, 0x12
        /*001a*/ 	.short	(.L_19 - .L_18)
	.align		4
.L_18:
        /*001c*/ 	.word	index@(_ZN7cutlass13device_kernelINS_4gemm6kernel13GemmUniversalIN4cute5tupleIJiiiiEEENS1_10collective13CollectiveMmaINS1_34MainloopSm90TmaGmmaWarpSpecializedILi3ENS5_IJNS4_1CILi2EEENSA_ILi1EEESC_EEENS1_35KernelTmaWarpSpecializedCooperativeEEENS5_IJNSA_ILi384EEENSA_ILi160EEENSA_ILi64EEEEEENS_10bfloat16_tENS5_IJlSC_lEEESK_SL_NS4_8TiledMMAINS4_8MMA_AtomIJNS4_4SM904GMMA27MMA_64x32x16_F32BF16BF16_SSILNSP_5MajorE0ELSR_0ELNSP_7ScaleInE1ELSS_1EEEEEENS4_6LayoutISD_NS5_IJSC_NSA_ILi0EEESW_EEEEENS5_IJNS4_10UnderscoreESZ_SZ_EEEEENS4_13SM90_TMA_LOADENS4_14ComposedLayoutINS4_7SwizzleILi3ELi4ELi3EEENS4_18smem_ptr_flag_bitsILi16EEENSV_INS5_IJNSA_ILi8EEESI_EEENS5_IJSI_SC_EEEEEEEvNS4_8identityENS4_23SM90_TMA_LOAD_MULTICASTES1C_vS1D_EENS_8epilogue10collective6detail29Sm90TmaWarpSpecializedAdapterINS1H_15DefaultEpilogueISK_SL_SL_NS1G_6thread17LinearCombinationISK_Li1EffLNS1L_9ScaleType4KindE0ELNS_15FloatRoundStyleE2ESK_EENS1_15EpilogueDefaultEEEEEvvEEEEvNT_6ParamsE)
        /*0020*/ 	.word	0x000001c8
.L_19:


//--------------------- .nv.compat                --------------------------
	.section	.nv.compat,"",@"SHT_CUDA_COMPAT_INFO"
	.align	4
        /*0000*/ 	.byte	0x02, 0x09, 0x01, 0x00, 0x02, 0x02, 0x04, 0x00, 0x02, 0x05, 0x05, 0x00, 0x03, 0x07, 0x01, 0x01
        /*0010*/ 	.byte	0x02, 0x03, 0x01, 0x00, 0x02, 0x06, 0x01, 0x00, 0x04, 0x0b, 0x08, 0x00, 0x00, 0x00, 0x00, 0x00
        /*0020*/ 	.byte	0x00, 0x00, 0x00, 0x00


//--------------------- .nv.info._ZN7cutlass13device_kernelINS_4gemm6kernel13GemmUniversalIN4cute5tupleIJiiiiEEENS1_10collective13CollectiveMmaINS1_34MainloopSm90TmaGmmaWarpSpecializedILi3ENS5_IJNS4_1CILi2EEENSA_ILi1EEESC_EEENS1_35KernelTmaWarpSpecializedCooperativeEEENS5_IJNSA_ILi384EEENSA_ILi160EEENSA_ILi64EEEEEENS_10bfloat16_tENS5_IJlSC_lEEESK_SL_NS4_8TiledMMAINS4_8MMA_AtomIJNS4_4SM904GMMA27MMA_64x32x16_F32BF16BF16_SSILNSP_5MajorE0ELSR_0ELNSP_7ScaleInE1ELSS_1EEEEEENS4_6LayoutISD_NS5_IJSC_NSA_ILi0EEESW_EEEEENS5_IJNS4_10UnderscoreESZ_SZ_EEEEENS4_13SM90_TMA_LOADENS4_14ComposedLayoutINS4_7SwizzleILi3ELi4ELi3EEENS4_18smem_ptr_flag_bitsILi16EEENSV_INS5_IJNSA_ILi8EEESI_EEENS5_IJSI_SC_EEEEEEEvNS4_8identityENS4_23SM90_TMA_LOAD_MULTICASTES1C_vS1D_EENS_8epilogue10collective6detail29Sm90TmaWarpSpecializedAdapterINS1H_15DefaultEpilogueISK_SL_SL_NS1G_6thread17LinearCombinationISK_Li1EffLNS1L_9ScaleType4KindE0ELNS_15FloatRoundStyleE2ESK_EENS1_15EpilogueDefaultEEEEEvvEEEEvNT_6ParamsE --------------------------
	.section	.nv.info._ZN7cutlass13device_kernelINS_4gemm6kernel13GemmUniversalIN4cute5tupleIJiiiiEEENS1_10collective13CollectiveMmaINS1_34MainloopSm90TmaGmmaWarpSpecializedILi3ENS5_IJNS4_1CILi2EEENSA_ILi1EEESC_EEENS1_35KernelTmaWarpSpecializedCooperativeEEENS5_IJNSA_ILi384EEENSA_ILi160EEENSA_ILi64EEEEEENS_10bfloat16_tENS5_IJlSC_lEEESK_SL_NS4_8TiledMMAINS4_8MMA_AtomIJNS4_4SM904GMMA27MMA_64x32x16_F32BF16BF16_SSILNSP_5MajorE0ELSR_0ELNSP_7ScaleInE1ELSS_1EEEEEENS4_6LayoutISD_NS5_IJSC_NSA_ILi0EEESW_EEEEENS5_IJNS4_10UnderscoreESZ_SZ_EEEEENS4_13SM90_TMA_LOADENS4_14ComposedLayoutINS4_7SwizzleILi3ELi4ELi3EEENS4_18smem_ptr_flag_bitsILi16EEENSV_INS5_IJNSA_ILi8EEESI_EEENS5_IJSI_SC_EEEEEEEvNS4_8identityENS4_23SM90_TMA_LOAD_MULTICASTES1C_vS1D_EENS_8epilogue10collective6detail29Sm90TmaWarpSpecializedAdapterINS1H_15DefaultEpilogueISK_SL_SL_NS1G_6thread17LinearCombinationISK_Li1EffLNS1L_9ScaleType4KindE0ELNS_15FloatRoundStyleE2ESK_EENS1_15EpilogueDefaultEEEEEvvEEEEvNT_6ParamsE,"",@"SHT_CUDA_INFO"
	.sectionflags	@""
	.align	4


	//----- nvinfo : EIATTR_CUDA_API_VERSION
	.align		4
        /*0000*/ 	.byte	0x04, 0x37
        /*0002*/ 	.short	(.L_21 - .L_20)
.L_20:
        /*0004*/ 	.word	0x00000082


	//----- nvinfo : EIATTR_KPARAM_INFO
	.align		4
.L_21:
        /*0008*/ 	.byte	0x04, 0x17
        /*000a*/ 	.short	(.L_23 - .L_22)
.L_22:
        /*000c*/ 	.word	0x00000000
        /*0010*/ 	.short	0x0000
        /*0012*/ 	.short	0x0070
        /*0014*/ 	.byte	0x00, 0xf0, 0x01, 0x10


	//----- nvinfo : EIATTR_SPARSE_MMA_MASK
	.align		4
.L_23:
        /*0018*/ 	.byte	0x03, 0x50
        /*001a*/ 	.short	0x0000


	//----- nvinfo : EIATTR_MAXREG_COUNT
	.align		4
        /*001c*/ 	.byte	0x03, 0x1b
        /*001e*/ 	.short	0x00a8


	//----- nvinfo : EIATTR_NUM_BARRIERS
	.align		4
        /*0020*/ 	.byte	0x02, 0x4c
        /*0022*/ 	.byte	0x01
	.zero		1


	//----- nvinfo : EIATTR_EXTERNS
	.align		4
        /*0024*/ 	.byte	0x04, 0x0f
        /*0026*/ 	.short	(.L_25 - .L_24)


	//   ....[0]....
	.align		4
.L_24:
        /*0028*/ 	.word	index@(__assertfail)


	//----- nvinfo : EIATTR_ANNOTATIONS
	.align		4
.L_25:
        /*002c*/ 	.byte	0x04, 0x55
        /*002e*/ 	.short	(.L_27 - .L_26)


	//   ....[0]....
.L_26:
        /*0030*/ 	.word	0x00000001
        /*0034*/ 	.byte	0x20, 0x07, 0x00, 0x00, 0x01, 0x00, 0x00, 0x00, 0xf0, 0x09, 0x00, 0x00, 0x01, 0x00, 0x00, 0x00
        /* <DEDUP_REMOVED lines=262> */
        /*10a4*/ 	.byte	0xf0, 0x7d, 0x01, 0x00


	//----- nvinfo : EIATTR_MERCURY_ISA_VERSION
	.align		4
.L_27:
        /*10a8*/ 	.byte	0x03, 0x5f
        /*10aa*/ 	.short	0x0101


	//----- nvinfo : EIATTR_INT_WARP_WIDE_INSTR_OFFSETS
	.align		4
        /*10ac*/ 	.byte	0x04, 0x31
        /*10ae*/ 	.short	(.L_29 - .L_28)


	//   ....[0]....
.L_28:
        /*10b0*/ 	.word	0x00000560


	//   ....[1]....
        /*10b4*/ 	.word	0x00000570


	//   ....[2]....
        /*10b8*/ 	.word	0x000006e0


	//----- nvinfo : EIATTR_COOP_GROUP_MASK_REGIDS
	.align		4
.L_29:
        /*10bc*/ 	.byte	0x04, 0x29
        /*10be*/ 	.short	(.L_31 - .L_30)


	//   ....[0]....
.L_30:
        /*10c0*/ 	.word	0xffffffff


	//   ....[1]....
        /*10c4*/ 	.word	0xffffffff


	//   ....[2]....
        /*10c8*/ 	.word	0xffffffff


	//   ....[3]....
        /*10cc*/ 	.word	0xffffffff


	//   ....[4]....
        /*10d0*/ 	.word	0xffffffff


	//   ....[5]....
        /*10d4*/ 	.word	0xffffffff


	//----- nvinfo : EIATTR_COOP_GROUP_INSTR_OFFSETS
	.align		4
.L_31:
        /*10d8*/ 	.byte	0x04, 0x28
        /*10da*/ 	.short	(.L_33 - .L_32)


	//   ....[0]....
.L_32:
        /*10dc*/ 	.word	0x00000070


	//   ....[1]....
        /*10e0*/ 	.word	0x00000080


	//   ....[2]....
        /*10e4*/ 	.word	0x000001a0


	//   ....[3]....
        /*10e8*/ 	.word	0x000003b0


	//   ....[4]....
        /*10ec*/ 	.word	0x00000830


	//   ....[5]....
        /*10f0*/ 	.word	0x00001400


	//----- nvinfo : EIATTR_REG_RECONFIG
	.align		4
.L_33:
        /*10f4*/ 	.byte	0x01, 0x54
	.zero		2


	//----- nvinfo : EIATTR_SYSCALL_OFFSETS
	.align		4
        /*10f8*/ 	.byte	0x04, 0x46
        /*10fa*/ 	.short	(.L_35 - .L_34)


	//   ....[0]....
.L_34:
        /*10fc*/ 	.word	0x000015b0


	//----- nvinfo : EIATTR_MBARRIER_INSTR_OFFSETS
	.align		4
.L_35:
        /*1100*/ 	.byte	0x04, 0x39
        /*1102*/ 	.short	(.L_37 - .L_36)


	//   ....[0]....
.L_36:
        /*1104*/ 	.word	0x00000320
        /*1108*/ 	.word	0x000000ff
        /*110c*/ 	.word	0x00000000
        /*1110*/ 	.short	0x0100
        /*1112*/ 	.byte	0x08
	.zero		1


	//   ....[1]....
        /*1114*/ 	.word	0x00000330
        /*1118*/ 	.word	0x000000ff
        /*111c*/ 	.word	0x00000018
        /*1120*/ 	.short	0x0100
        /*1122*/ 	.byte	0x08
	.zero		1


	//   ....[2]....
        /*1124*/ 	.word	0x00000340
        /*1128*/ 	.word	0x000000ff
        /*112c*/ 	.word	0x00000008
        /*1130*/ 	.short	0x0100
        /*1132*/ 	.byte	0x08
	.zero		1


	//   ....[3]....
        /*1134*/ 	.word	0x00000350
        /*1138*/ 	.word	0x000000ff
        /*113c*/ 	.word	0x00000020
        /*1140*/ 	.short	0x0100
        /*1142*/ 	.byte	0x08
	.zero		1


	//   ....[4]....
        /*1144*/ 	.word	0x00000360
        /*1148*/ 	.word	0x000000ff
        /*114c*/ 	.word	0x00000010
        /*1150*/ 	.short	0x0100
        /*1152*/ 	.byte	0x08
	.zero		1


	//   ....[5]....
        /*1154*/ 	.word	0x00000370
        /*1158*/ 	.word	0x000000ff
        /*115c*/ 	.word	0x00000028
        /*1160*/ 	.short	0x0100
        /*1162*/ 	.byte	0x08
	.zero		1


	//   ....[6]....
        /*1164*/ 	.word	0x00000760
        /*1168*/ 	.word	0x000000ff
        /*116c*/ 	.word	0x00000040
        /*1170*/ 	.short	0x0100
        /*1172*/ 	.byte	0x06
	.zero		1


	//   ....[7]....
        /*1174*/ 	.word	0x00000790
        /*1178*/ 	.word	0x000000ff
        /*117c*/ 	.word	0x00000048
        /*1180*/ 	.short	0x0100
        /*1182*/ 	.byte	0x06
	.zero		1


	//   ....[8]....
        /*1184*/ 	.word	0x00001650
        /*1188*/ 	.word	0x00000003
        /*118c*/ 	.word	0x00000000
        /*1190*/ 	.short	0x010a
        /*1192*/ 	.byte	0x3f
	.zero		1


	//   ....[9]....
        /*1194*/ 	.word	0x00001690
        /*1198*/ 	.word	0x00000003
        /*119c*/ 	.word	0x00000000
        /*11a0*/ 	.short	0x010a
        /*11a2*/ 	.byte	0x3f
	.zero		1


	//   ....[10]....
        /*11a4*/ 	.word	0x00003df0
        /*11a8*/ 	.word	0x000000ff
        /*11ac*/ 	.word	0x00000000
        /*11b0*/ 	.short	0x010a
        /*11b2*/ 	.byte	0x04
	.zero		1


	//   ....[11]....
        /*11b4*/ 	.word	0x00003e30
        /*11b8*/ 	.word	0x000000ff
        /*11bc*/ 	.word	0x00000000
        /*11c0*/ 	.short	0x010a
        /*11c2*/ 	.byte	0x04
	.zero		1


	//   ....[12]....
        /*11c4*/ 	.word	0x000064e0
        /*11c8*/ 	.word	0x00000003
        /*11cc*/ 	.word	0x00000000
        /*11d0*/ 	.short	0x0101
        /*11d2*/ 	.byte	0x3f
	.zero		1


	//   ....[13]....
        /*11d4*/ 	.word	0x000066d0
        /*11d8*/ 	.word	0x00000000
        /*11dc*/ 	.word	0x00000000
        /*11e0*/ 	.short	0x0101
        /*11e2*/ 	.byte	0x3f
	.zero		1


	//   ....[14]....
        /*11e4*/ 	.word	0x00017950
        /*11e8*/ 	.word	0x00000007
        /*11ec*/ 	.word	0x00000018
        /*11f0*/ 	.short	0x010a
        /*11f2*/ 	.byte	0x3f
	.zero		1


	//   ....[15]....
        /*11f4*/ 	.word	0x00017cf0
        /*11f8*/ 	.word	0x00000002
        /*11fc*/ 	.word	0x00000048
        /*1200*/ 	.short	0x0101
        /*1202*/ 	.byte	0x3f
	.zero		1


	//   ....[16]....
        /*1204*/ 	.word	0x000184f0
        /*1208*/ 	.word	0x00000005
        /*120c*/ 	.word	0x00000000
        /*1210*/ 	.short	0x010a
        /*1212*/ 	.byte	0x3f
	.zero		1


	//   ....[17]....
        /*1214*/ 	.word	0x00018580
        /*1218*/ 	.word	0x00000007
        /*121c*/ 	.word	0x00000000
        /*1220*/ 	.short	0x010a
        /*1222*/ 	.byte	0x3f
	.zero		1


	//   ....[18]....
        /*1224*/ 	.word	0x00018610
        /*1228*/ 	.word	0x00000003
        /*122c*/ 	.word	0x00000000
        /*1230*/ 	.short	0x010a
        /*1232*/ 	.byte	0x3f
	.zero		1


	//   ....[19]....
        /*1234*/ 	.word	0x00018670
        /*1238*/ 	.word	0x00000003
        /*123c*/ 	.word	0x00000000
        /*1240*/ 	.short	0x010a
        /*1242*/ 	.byte	0x3f
	.zero		1


	//   ....[20]....
        /*1244*/ 	.word	0x000186d0
        /*1248*/ 	.word	0x00000005
        /*124c*/ 	.word	0x00000000
        /*1250*/ 	.short	0x010a
        /*1252*/ 	.byte	0x3f
	.zero		1


	//   ....[21]....
        /*1254*/ 	.word	0x000187a0
        /*1258*/ 	.word	0x00000007
        /*125c*/ 	.word	0x00000018
        /*1260*/ 	.short	0x010a
        /*1262*/ 	.byte	0x3f
	.zero		1


	//   ....[22]....
        /*1264*/ 	.word	0x00018870
        /*1268*/ 	.word	0x00000005
        /*126c*/ 	.word	0x00000000
        /*1270*/ 	.short	0x010a
        /*1272*/ 	.byte	0x3f
	.zero		1


	//   ....[23]....
        /*1274*/ 	.word	0x000188c0
        /*1278*/ 	.word	0x00000007
        /*127c*/ 	.word	0x00000000
        /*1280*/ 	.short	0x010a
        /*1282*/ 	.byte	0x3f
	.zero		1


	//----- nvinfo : EIATTR_NUM_MBARRIERS
	.align		4
.L_37:
        /*1284*/ 	.byte	0x03, 0x38
        /*1286*/ 	.short	0x0008


	//----- nvinfo : EIATTR_EXIT_INSTR_OFFSETS
	.align		4
        /*1288*/ 	.byte	0x04, 0x1c
        /*128a*/ 	.short	(.L_39 - .L_38)


	//   ....[0]....
.L_38:
        /*128c*/ 	.word	0x00000a90


	//   ....[1]....
        /*1290*/ 	.word	0x00001320


	//   ....[2]....
        /*1294*/ 	.word	0x00016fc0


	//   ....[3]....
        /*1298*/ 	.word	0x000175e0


	//   ....[4]....
        /*129c*/ 	.word	0x00018660


	//----- nvinfo : EIATTR_MAX_THREADS
	.align		4
.L_39:
        /*12a0*/ 	.byte	0x04, 0x05
        /*12a2*/ 	.short	(.L_41 - .L_40)
.L_40:
        /*12a4*/ 	.word	0x00000180
        /*12a8*/ 	.word	0x00000001
        /*12ac*/ 	.word	0x00000001


	//----- nvinfo : EIATTR_CRS_STACK_SIZE
	.align		4
.L_41:
        /*12b0*/ 	.byte	0x04, 0x1e
        /*12b2*/ 	.short	(.L_43 - .L_42)
.L_42:
        /*12b4*/ 	.word	0x00000000


	//----- nvinfo : EIATTR_CBANK_PARAM_SIZE
	.align		4
.L_43:
        /*12b8*/ 	.byte	0x03, 0x19
        /*12ba*/ 	.short	0x0470


	//----- nvinfo : EIATTR_PARAM_CBANK
	.align		4
        /*12bc*/ 	.byte	0x04, 0x0a
        /*12be*/ 	.short	(.L_45 - .L_44)
	.align		4
.L_44:
        /*12c0*/ 	.word	index@(.nv.constant0._ZN7cutlass13device_kernelINS_4gemm6kernel13GemmUniversalIN4cute5tupleIJiiiiEEENS1_10collective13CollectiveMmaINS1_34MainloopSm90TmaGmmaWarpSpecializedILi3ENS5_IJNS4_1CILi2EEENSA_ILi1EEESC_EEENS1_35KernelTmaWarpSpecializedCooperativeEEENS5_IJNSA_ILi384EEENSA_ILi160EEENSA_ILi64EEEEEENS_10bfloat16_tENS5_IJlSC_lEEESK_SL_NS4_8TiledMMAINS4_8MMA_AtomIJNS4_4SM904GMMA27MMA_64x32x16_F32BF16BF16_SSILNSP_5MajorE0ELSR_0ELNSP_7ScaleInE1ELSS_1EEEEEENS4_6LayoutISD_NS5_IJSC_NSA_ILi0EEESW_EEEEENS5_IJNS4_10UnderscoreESZ_SZ_EEEEENS4_13SM90_TMA_LOADENS4_14ComposedLayoutINS4_7SwizzleILi3ELi4ELi3EEENS4_18smem_ptr_flag_bitsILi16EEENSV_INS5_IJNSA_ILi8EEESI_EEENS5_IJSI_SC_EEEEEEEvNS4_8identityENS4_23SM90_TMA_LOAD_MULTICASTES1C_vS1D_EENS_8epilogue10collective6detail29Sm90TmaWarpSpecializedAdapterINS1H_15DefaultEpilogueISK_SL_SL_NS1G_6thread17LinearCombinationISK_Li1EffLNS1L_9ScaleType4KindE0ELNS_15FloatRoundStyleE2ESK_EENS1_15EpilogueDefaultEEEEEvvEEEEvNT_6ParamsE)
        /*12c4*/ 	.short	0x0210
        /*12c6*/ 	.short	0x0470


	//----- nvinfo : EIATTR_SW_WAR
	.align		4
.L_45:
        /*12c8*/ 	.byte	0x04, 0x36
        /*12ca*/ 	.short	(.L_47 - .L_46)
.L_46:
        /*12cc*/ 	.word	0x00000008
.L_47:


//--------------------- .nv.callgraph             --------------------------
	.section	.nv.callgraph,"",@"SHT_CUDA_CALLGRAPH"
	.align	4
	.sectionentsize	8
	.align		4
        /*0000*/ 	.word	0x00000000
	.align		4
        /*0004*/ 	.word	0xffffffff
	.align		4
        /*0008*/ 	.word	index@(_ZN7cutlass13device_kernelINS_4gemm6kernel13GemmUniversalIN4cute5tupleIJiiiiEEENS1_10collective13CollectiveMmaINS1_34MainloopSm90TmaGmmaWarpSpecializedILi3ENS5_IJNS4_1CILi2EEENSA_ILi1EEESC_EEENS1_35KernelTmaWarpSpecializedCooperativeEEENS5_IJNSA_ILi384EEENSA_ILi160EEENSA_ILi64EEEEEENS_10bfloat16_tENS5_IJlSC_lEEESK_SL_NS4_8TiledMMAINS4_8MMA_AtomIJNS4_4SM904GMMA27MMA_64x32x16_F32BF16BF16_SSILNSP_5MajorE0ELSR_0ELNSP_7ScaleInE1ELSS_1EEEEEENS4_6LayoutISD_NS5_IJSC_NSA_ILi0EEESW_EEEEENS5_IJNS4_10UnderscoreESZ_SZ_EEEEENS4_13SM90_TMA_LOADENS4_14ComposedLayoutINS4_7SwizzleILi3ELi4ELi3EEENS4_18smem_ptr_flag_bitsILi16EEENSV_INS5_IJNSA_ILi8EEESI_EEENS5_IJSI_SC_EEEEEEEvNS4_8identityENS4_23SM90_TMA_LOAD_MULTICASTES1C_vS1D_EENS_8epilogue10collective6detail29Sm90TmaWarpSpecializedAdapterINS1H_15DefaultEpilogueISK_SL_SL_NS1G_6thread17LinearCombinationISK_Li1EffLNS1L_9ScaleType4KindE0ELNS_15FloatRoundStyleE2ESK_EENS1_15EpilogueDefaultEEEEEvvEEEEvNT_6ParamsE)
	.align		4
        /*000c*/ 	.word	index@(__assertfail)
	.align		4
        /*0010*/ 	.word	0x00000000
	.align		4
        /*0014*/ 	.word	0xfffffffe
	.align		4
        /*0018*/ 	.word	0x00000000
	.align		4
        /*001c*/ 	.word	0xfffffffd
	.align		4
        /*0020*/ 	.word	0x00000000
	.align		4
        /*0024*/ 	.word	0xfffffffc


//--------------------- .nv.constant4             --------------------------
	.section	.nv.constant4,"a",@progbits
	.align	8
	.align		8
.nv.constant4:
        /*0000*/ 	.dword	__assertfail
	.align		8
        /*0008*/ 	.dword	__unnamed_1
	.align		8
        /*0010*/ 	.dword	_ZN40_INTERNAL_67a838f8_4_k_cu_5d07422f_153984cuda3std3__45__cpo5beginE
	.align		8
        /*0018*/ 	.dword	_ZN40_INTERNAL_67a838f8_4_k_cu_5d07422f_153984cuda3std3__45__cpo3endE
	.align		8
        /*0020*/ 	.dword	_ZN40_INTERNAL_67a838f8_4_k_cu_5d07422f_153984cuda3std3__45__cpo6cbeginE
	.align		8
        /*0028*/ 	.dword	_ZN40_INTERNAL_67a838f8_4_k_cu_5d07422f_153984cuda3std3__45__cpo4cendE
	.align		8
        /*0030*/ 	.dword	_ZN40_INTERNAL_67a838f8_4_k_cu_5d07422f_153984cuda3std3__442_GLOBAL__N__67a838f8_4_k_cu_5d07422f_153986ignoreE
	.align		8
        /*0038*/ 	.dword	_ZN40_INTERNAL_67a838f8_4_k_cu_5d07422f_153984cuda3std3__419piecewise_constructE
	.align		8
        /*0040*/ 	.dword	_ZN40_INTERNAL_67a838f8_4_k_cu_5d07422f_153984cuda3std3__48in_placeE
	.align		8
        /*0048*/ 	.dword	_ZN40_INTERNAL_67a838f8_4_k_cu_5d07422f_153984cuda3std6ranges3__45__cpo4swapE
	.align		8
        /*0050*/ 	.dword	_ZN40_INTERNAL_67a838f8_4_k_cu_5d07422f_153984cuda3std6ranges3__45__cpo9iter_moveE
	.align		8
        /*0058*/ 	.dword	_ZN40_INTERNAL_67a838f8_4_k_cu_5d07422f_153984cute7productE
	.align		8
        /*0060*/ 	.dword	_ZN40_INTERNAL_67a838f8_4_k_cu_5d07422f_153984cute1_E
	.align		8
        /*0068*/ 	.dword	$str$22
	.align		8
        /*0070*/ 	.dword	$str$23


//--------------------- .text._ZN7cutlass13device_kernelINS_4gemm6kernel13GemmUniversalIN4cute5tupleIJiiiiEEENS1_10collective13CollectiveMmaINS1_34MainloopSm90TmaGmmaWarpSpecializedILi3ENS5_IJNS4_1CILi2EEENSA_ILi1EEESC_EEENS1_35KernelTmaWarpSpecializedCooperativeEEENS5_IJNSA_ILi384EEENSA_ILi160EEENSA_ILi64EEEEEENS_10bfloat16_tENS5_IJlSC_lEEESK_SL_NS4_8TiledMMAINS4_8MMA_AtomIJNS4_4SM904GMMA27MMA_64x32x16_F32BF16BF16_SSILNSP_5MajorE0ELSR_0ELNSP_7ScaleInE1ELSS_1EEEEEENS4_6LayoutISD_NS5_IJSC_NSA_ILi0EEESW_EEEEENS5_IJNS4_10UnderscoreESZ_SZ_EEEEENS4_13SM90_TMA_LOADENS4_14ComposedLayoutINS4_7SwizzleILi3ELi4ELi3EEENS4_18smem_ptr_flag_bitsILi16EEENSV_INS5_IJNSA_ILi8EEESI_EEENS5_IJSI_SC_EEEEEEEvNS4_8identityENS4_23SM90_TMA_LOAD_MULTICASTES1C_vS1D_EENS_8epilogue10collective6detail29Sm90TmaWarpSpecializedAdapterINS1H_15DefaultEpilogueISK_SL_SL_NS1G_6thread17LinearCombinationISK_Li1EffLNS1L_9ScaleType4KindE0ELNS_15FloatRoundStyleE2ESK_EENS1_15EpilogueDefaultEEEEEvvEEEEvNT_6ParamsE --------------------------
	.section	.text._ZN7cutlass13device_kernelINS_4gemm6kernel13GemmUniversalIN4cute5tupleIJiiiiEEENS1_10collective13CollectiveMmaINS1_34MainloopSm90TmaGmmaWarpSpecializedILi3ENS5_IJNS4_1CILi2EEENSA_ILi1EEESC_EEENS1_35KernelTmaWarpSpecializedCooperativeEEENS5_IJNSA_ILi384EEENSA_ILi160EEENSA_ILi64EEEEEENS_10bfloat16_tENS5_IJlSC_lEEESK_SL_NS4_8TiledMMAINS4_8MMA_AtomIJNS4_4SM904GMMA27MMA_64x32x16_F32BF16BF16_SSILNSP_5MajorE0ELSR_0ELNSP_7ScaleInE1ELSS_1EEEEEENS4_6LayoutISD_NS5_IJSC_NSA_ILi0EEESW_EEEEENS5_IJNS4_10UnderscoreESZ_SZ_EEEEENS4_13SM90_TMA_LOADENS4_14ComposedLayoutINS4_7SwizzleILi3ELi4ELi3EEENS4_18smem_ptr_flag_bitsILi16EEENSV_INS5_IJNSA_ILi8EEESI_EEENS5_IJSI_SC_EEEEEEEvNS4_8identityENS4_23SM90_TMA_LOAD_MULTICASTES1C_vS1D_EENS_8epilogue10collective6detail29Sm90TmaWarpSpecializedAdapterINS1H_15DefaultEpilogueISK_SL_SL_NS1G_6thread17LinearCombinationISK_Li1EffLNS1L_9ScaleType4KindE0ELNS_15FloatRoundStyleE2ESK_EENS1_15EpilogueDefaultEEEEEvvEEEEvNT_6ParamsE,"ax",@progbits
	.align	128
.text._ZN7cutlass13device_kernelINS_4gemm6kernel13GemmUniversalIN4cute5tupleIJiiiiEEENS1_10collective13CollectiveMmaINS1_34MainloopSm90TmaGmmaWarpSpecializedILi3ENS5_IJNS4_1CILi2EEENSA_ILi1EEESC_EEENS1_35KernelTmaWarpSpecializedCooperativeEEENS5_IJNSA_ILi384EEENSA_ILi160EEENSA_ILi64EEEEEENS_10bfloat16_tENS5_IJlSC_lEEESK_SL_NS4_8TiledMMAINS4_8MMA_AtomIJNS4_4SM904GMMA27MMA_64x32x16_F32BF16BF16_SSILNSP_5MajorE0ELSR_0ELNSP_7ScaleInE1ELSS_1EEEEEENS4_6LayoutISD_NS5_IJSC_NSA_ILi0EEESW_EEEEENS5_IJNS4_10UnderscoreESZ_SZ_EEEEENS4_13SM90_TMA_LOADENS4_14ComposedLayoutINS4_7SwizzleILi3ELi4ELi3EEENS4_18smem_ptr_flag_bitsILi16EEENSV_INS5_IJNSA_ILi8EEESI_EEENS5_IJSI_SC_EEEEEEEvNS4_8identityENS4_23SM90_TMA_LOAD_MULTICASTES1C_vS1D_EENS_8epilogue10collective6detail29Sm90TmaWarpSpecializedAdapterINS1H_15DefaultEpilogueISK_SL_SL_NS1G_6thread17LinearCombinationISK_Li1EffLNS1L_9ScaleType4KindE0ELNS_15FloatRoundStyleE2ESK_EENS1_15EpilogueDefaultEEEEEvvEEEEvNT_6ParamsE:
        .type           _ZN7cutlass13device_kernelINS_4gemm6kernel13GemmUniversalIN4cute5tupleIJiiiiEEENS1_10collective13CollectiveMmaINS1_34MainloopSm90TmaGmmaWarpSpecializedILi3ENS5_IJNS4_1CILi2EEENSA_ILi1EEESC_EEENS1_35KernelTmaWarpSpecializedCooperativeEEENS5_IJNSA_ILi384EEENSA_ILi160EEENSA_ILi64EEEEEENS_10bfloat16_tENS5_IJlSC_lEEESK_SL_NS4_8TiledMMAINS4_8MMA_AtomIJNS4_4SM904GMMA27MMA_64x32x16_F32BF16BF16_SSILNSP_5MajorE0ELSR_0ELNSP_7ScaleInE1ELSS_1EEEEEENS4_6LayoutISD_NS5_IJSC_NSA_ILi0EEESW_EEEEENS5_IJNS4_10UnderscoreESZ_SZ_EEEEENS4_13SM90_TMA_LOADENS4_14ComposedLayoutINS4_7SwizzleILi3ELi4ELi3EEENS4_18smem_ptr_flag_bitsILi16EEENSV_INS5_IJNSA_ILi8EEESI_EEENS5_IJSI_SC_EEEEEEEvNS4_8identityENS4_23SM90_TMA_LOAD_MULTICASTES1C_vS1D_EENS_8epilogue10collective6detail29Sm90TmaWarpSpecializedAdapterINS1H_15DefaultEpilogueISK_SL_SL_NS1G_6thread17LinearCombinationISK_Li1EffLNS1L_9ScaleType4KindE0ELNS_15FloatRoundStyleE2ESK_EENS1_15EpilogueDefaultEEEEEvvEEEEvNT_6ParamsE,@function
        .size           _ZN7cutlass13device_kernelINS_4gemm6kernel13GemmUniversalIN4cute5tupleIJiiiiEEENS1_10collective13CollectiveMmaINS1_34MainloopSm90TmaGmmaWarpSpecializedILi3ENS5_IJNS4_1CILi2EEENSA_ILi1EEESC_EEENS1_35KernelTmaWarpSpecializedCooperativeEEENS5_IJNSA_ILi384EEENSA_ILi160EEENSA_ILi64EEEEEENS_10bfloat16_tENS5_IJlSC_lEEESK_SL_NS4_8TiledMMAINS4_8MMA_AtomIJNS4_4SM904GMMA27MMA_64x32x16_F32BF16BF16_SSILNSP_5MajorE0ELSR_0ELNSP_7ScaleInE1ELSS_1EEEEEENS4_6LayoutISD_NS5_IJSC_NSA_ILi0EEESW_EEEEENS5_IJNS4_10UnderscoreESZ_SZ_EEEEENS4_13SM90_TMA_LOADENS4_14ComposedLayoutINS4_7SwizzleILi3ELi4ELi3EEENS4_18smem_ptr_flag_bitsILi16EEENSV_INS5_IJNSA_ILi8EEESI_EEENS5_IJSI_SC_EEEEEEEvNS4_8identityENS4_23SM90_TMA_LOAD_MULTICASTES1C_vS1D_EENS_8epilogue10collective6detail29Sm90TmaWarpSpecializedAdapterINS1H_15DefaultEpilogueISK_SL_SL_NS1G_6thread17LinearCombinationISK_Li1EffLNS1L_9ScaleType4KindE0ELNS_15FloatRoundStyleE2ESK_EENS1_15EpilogueDefaultEEEEEvvEEEEvNT_6ParamsE,(.L_x_543 - _ZN7cutlass13device_kernelINS_4gemm6kernel13GemmUniversalIN4cute5tupleIJiiiiEEENS1_10collective13CollectiveMmaINS1_34MainloopSm90TmaGmmaWarpSpecializedILi3ENS5_IJNS4_1CILi2EEENSA_ILi1EEESC_EEENS1_35KernelTmaWarpSpecializedCooperativeEEENS5_IJNSA_ILi384EEENSA_ILi160EEENSA_ILi64EEEEEENS_10bfloat16_tENS5_IJlSC_lEEESK_SL_NS4_8TiledMMAINS4_8MMA_AtomIJNS4_4SM904GMMA27MMA_64x32x16_F32BF16BF16_SSILNSP_5MajorE0ELSR_0ELNSP_7ScaleInE1ELSS_1EEEEEENS4_6LayoutISD_NS5_IJSC_NSA_ILi0EEESW_EEEEENS5_IJNS4_10UnderscoreESZ_SZ_EEEEENS4_13SM90_TMA_LOADENS4_14ComposedLayoutINS4_7SwizzleILi3ELi4ELi3EEENS4_18smem_ptr_flag_bitsILi16EEENSV_INS5_IJNSA_ILi8EEESI_EEENS5_IJSI_SC_EEEEEEEvNS4_8identityENS4_23SM90_TMA_LOAD_MULTICASTES1C_vS1D_EENS_8epilogue10collective6detail29Sm90TmaWarpSpecializedAdapterINS1H_15DefaultEpilogueISK_SL_SL_NS1G_6thread17LinearCombinationISK_Li1EffLNS1L_9ScaleType4KindE0ELNS_15FloatRoundStyleE2ESK_EENS1_15EpilogueDefaultEEEEEvvEEEEvNT_6ParamsE)
        .other          _ZN7cutlass13device_kernelINS_4gemm6kernel13GemmUniversalIN4cute5tupleIJiiiiEEENS1_10collective13CollectiveMmaINS1_34MainloopSm90TmaGmmaWarpSpecializedILi3ENS5_IJNS4_1CILi2EEENSA_ILi1EEESC_EEENS1_35KernelTmaWarpSpecializedCooperativeEEENS5_IJNSA_ILi384EEENSA_ILi160EEENSA_ILi64EEEEEENS_10bfloat16_tENS5_IJlSC_lEEESK_SL_NS4_8TiledMMAINS4_8MMA_AtomIJNS4_4SM904GMMA27MMA_64x32x16_F32BF16BF16_SSILNSP_5MajorE0ELSR_0ELNSP_7ScaleInE1ELSS_1EEEEEENS4_6LayoutISD_NS5_IJSC_NSA_ILi0EEESW_EEEEENS5_IJNS4_10UnderscoreESZ_SZ_EEEEENS4_13SM90_TMA_LOADENS4_14ComposedLayoutINS4_7SwizzleILi3ELi4ELi3EEENS4_18smem_ptr_flag_bitsILi16EEENSV_INS5_IJNSA_ILi8EEESI_EEENS5_IJSI_SC_EEEEEEEvNS4_8identityENS4_23SM90_TMA_LOAD_MULTICASTES1C_vS1D_EENS_8epilogue10collective6detail29Sm90TmaWarpSpecializedAdapterINS1H_15DefaultEpilogueISK_SL_SL_NS1G_6thread17LinearCombinationISK_Li1EffLNS1L_9ScaleType4KindE0ELNS_15FloatRoundStyleE2ESK_EENS1_15EpilogueDefaultEEEEEvvEEEEvNT_6ParamsE,@"STO_CUDA_ENTRY STV_DEFAULT"
_ZN7cutlass13device_kernelINS_4gemm6kernel13GemmUniversalIN4cute5tupleIJiiiiEEENS1_10collective13CollectiveMmaINS1_34MainloopSm90TmaGmmaWarpSpecializedILi3ENS5_IJNS4_1CILi2EEENSA_ILi1EEESC_EEENS1_35KernelTmaWarpSpecializedCooperativeEEENS5_IJNSA_ILi384EEENSA_ILi160EEENSA_ILi64EEEEEENS_10bfloat16_tENS5_IJlSC_lEEESK_SL_NS4_8TiledMMAINS4_8MMA_AtomIJNS4_4SM904GMMA27MMA_64x32x16_F32BF16BF16_SSILNSP_5MajorE0ELSR_0ELNSP_7ScaleInE1ELSS_1EEEEEENS4_6LayoutISD_NS5_IJSC_NSA_ILi0EEESW_EEEEENS5_IJNS4_10UnderscoreESZ_SZ_EEEEENS4_13SM90_TMA_LOADENS4_14ComposedLayoutINS4_7SwizzleILi3ELi4ELi3EEENS4_18smem_ptr_flag_bitsILi16EEENSV_INS5_IJNSA_ILi8EEESI_EEENS5_IJSI_SC_EEEEEEEvNS4_8identityENS4_23SM90_TMA_LOAD_MULTICASTES1C_vS1D_EENS_8epilogue10collective6detail29Sm90TmaWarpSpecializedAdapterINS1H_15DefaultEpilogueISK_SL_SL_NS1G_6thread17LinearCombinationISK_Li1EffLNS1L_9ScaleType4KindE0ELNS_15FloatRoundStyleE2ESK_EENS1_15EpilogueDefaultEEEEEvvEEEEvNT_6ParamsE:
[----:B------:R-:W0:Y:S02]  /*0000*/  LDC R1, c[0x0][0x28] ;  /* 0x00000a00ff017b82 */ /* 0x000e240000000800 */
[----:B0-----:R-:W-:Y:S01]  /*0010*/  VIADD R1, R1, 0xfffffe38 ;  /* 0xfffffe3801017836 */ /* 0x001fe20000000000 */
[----:B------:R-:W0:Y:S01]  /*0020*/  S2R R4, SR_TID.X ;  /* 0x0000000000047919 */ /* 0x000e220000002100 */
[----:B------:R-:W-:Y:S01]  /*0030*/  ELECT P0, URZ, PT ;  /* 0x00000000003f782f */ /* 0x000fe20003800000 */
[----:B------:R-:W-:Y:S01]  /*0040*/  BSSY B0, `(.L_x_0) ;  /* 0x0000015000007945 */ /* 0x000fe20003800000 */
[--C-:B0-----:R-:W-:Y:S02]  /*0050*/  SHF.R.U32.HI R0, RZ, 0x5, R4.reuse ;  /* 0x00000005ff007819 */ /* 0x101fe40000011604 */
[----:B------:R-:W-:-:S03]  /*0060*/  SHF.R.U32.HI R2, RZ, 0x7, R4 ;  /* 0x00000007ff027819 */ /* 0x000fc60000011604 */
[----:B------:R-:W0:Y:S04]  /*0070*/  SHFL.IDX PT, R3, R0, RZ, 0x1f ;  /* 0x00001fff00037589 */ /* 0x000e2800000e0000 */
[----:B------:R-:W1:Y:S01]  /*0080*/  SHFL.IDX PT, R2, R2, RZ, 0x1f ;  /* 0x00001fff02027589 */ /* 0x000e6200000e0000 */
[----:B0-----:R-:W-:Y:S02]  /*0090*/  R2UR UR9, R3 ;  /* 0x00000000030972ca */ /* 0x001fe400000e0000 */
[----:B-1----:R-:W-:-:S11]  /*00a0*/  R2UR UR5, R2 ;  /* 0x00000000020572ca */ /* 0x002fd600000e0000 */
[----:B------:R-:W-:Y:S02]  /*00b0*/  USHF.R.S32.HI UR4, URZ, 0x1f, UR9 ;  /* 0x0000001f3f047899 */ /* 0x000fe40008011409 */
[----:B------:R-:W-:Y:S02]  /*00c0*/  ISETP.NE.OR P0, PT, RZ, UR9, !P0 ;  /* 0x00000009ff007c0c */ /* 0x000fe4000c705670 */
[----:B------:R-:W-:-:S04]  /*00d0*/  ULEA.HI UR4, UR4, UR9, URZ, 0x2 ;  /* 0x0000000904047291 */ /* 0x000fc8000f8f103f */
[----:B------:R-:W-:-:S04]  /*00e0*/  ULOP3.LUT UR4, UR4, 0xfffffffc, URZ, 0xc0, !UPT ;  /* 0xfffffffc04047892 */ /* 0x000fc8000f8ec03f */
[----:B------:R-:W-:-:S03]  /*00f0*/  UIADD3 UR9, UR9, -UR4, URZ ;  /* 0x8000000409097290 */ /* 0x000fc6000fffe03f */
[----:B------:R-:W-:Y:S09]  /*0100*/  @P0 BRA `(.L_x_1) ;  /* 0x0000000000200947 */ /* 0x000ff20003800000 */
[----:B------:R-:W-:Y:S02]  /*0110*/  ULDC.64 UR6, c[0x0][0x198] ;  /* 0x0000660000067ab9 */ /* 0x000fe40000000a00 */
[----:B------:R-:W-:Y:S02]  /*0120*/  UIADD3 UR10, UP0, UR6, 0xf0, URZ ;  /* 0x000000f0060a7890 */ /* 0x000fe4000ff1e03f */
[----:B------:R-:W-:Y:S02]  /*0130*/  UIADD3 UR6, UP1, UR6, 0x1f0, URZ ;  /* 0x000001f006067890 */ /* 0x000fe4000ff3e03f */
[----:B------:R-:W-:Y:S02]  /*0140*/  UIADD3.X UR11, URZ, UR7, URZ, UP0, !UPT ;  /* 0x000000073f0b7290 */ /* 0x000fe400087fe43f */
[----:B------:R-:W-:-:S07]  /*0150*/  UIADD3.X UR7, URZ, UR7, URZ, UP1, !UPT ;  /* 0x000000073f077290 */ /* 0x000fce0008ffe43f */
[----:B------:R0:W-:Y:S02]  /*0160*/  UTMACCTL.PF [UR10] ;  /* 0x000000000a0079b9 */ /* 0x0001e40008040000 */
[----:B------:R0:W-:Y:S02]  /*0170*/  UTMACCTL.PF [UR6] ;  /* 0x00000000060079b9 */ /* 0x0001e40008040000 */
[----:B0-----:R-:W-:Y:S01]  /*0180*/  NOP ;  /* 0x0000000000007918 */ /* 0x001fe20000000000 */
.L_x_1:
[----:B------:R-:W-:Y:S05]  /*0190*/  BSYNC B0 ;  /* 0x0000000000007941 */ /* 0x000fea0003800000 */
.L_x_0:
[----:B------:R-:W0:Y:S01]  /*01a0*/  SHFL.IDX PT, R2, R0, RZ, 0x1f ;  /* 0x00001fff00027589 */ /* 0x000e2200000e0000 */
[----:B------:R-:W-:Y:S01]  /*01b0*/  UISETP.NE.AND UP0, UPT, UR9, 0x3, UPT ;  /* 0x000000030900788c */ /* 0x000fe2000bf05270 */
[----:B------:R-:W-:Y:S01]  /*01c0*/  ISETP.NE.AND P1, PT, RZ, UR5, PT ;  /* 0x00000005ff007c0c */ /* 0x000fe2000bf25270 */
[----:B------:R-:W-:Y:S02]  /*01d0*/  UIADD3 UR16, UR5, -0x1, URZ ;  /* 0xffffffff05107890 */ /* 0x000fe4000fffe03f */
[----:B------:R-:W-:Y:S02]  /*01e0*/  UISETP.EQ.OR UP0, UPT, UR9, URZ, !UP0 ;  /* 0x0000003f0900728c */ /* 0x000fe4000c702670 */
[----:B------:R-:W-:Y:S02]  /*01f0*/  UISETP.GE.U32.AND UP1, UPT, UR16, 0x2, UPT ;  /* 0x000000021000788c */ /* 0x000fe4000bf26070 */
[----:B------:R-:W-:-:S04]  /*0200*/  UISETP.EQ.AND UP0, UPT, UR5, URZ, UP0 ;  /* 0x0000003f0500728c */ /* 0x000fc80008702270 */
[----:B------:R-:W-:-:S04]  /*0210*/  USEL UR38, URZ, 0x1, !UP0 ;  /* 0x000000013f267887 */ /* 0x000fc8000c000000 */
[----:B------:R-:W-:Y:S01]  /*0220*/  USEL UR38, UR38, 0x2, UP1 ;  /* 0x0000000226267887 */ /* 0x000fe20008800000 */
[----:B0-----:R-:W-:-:S13]  /*0230*/  ISETP.NE.AND P0, PT, R2, RZ, PT ;  /* 0x000000ff0200720c */ /* 0x001fda0003f05270 */
[----:B------:R-:W-:Y:S05]  /*0240*/  @P0 BRA `(.L_x_2) ;  /* 0x0000000000500947 */ /* 0x000fea0003800000 */
[----:B------:R-:W0:Y:S01]  /*0250*/  S2UR UR8, SR_CgaCtaId ;  /* 0x00000000000879c3 */ /* 0x000e220000008800 */
[----:B------:R-:W-:Y:S01]  /*0260*/  UMOV UR4, 0x400 ;  /* 0x0000040000047882 */ /* 0x000fe20000000000 */
[----:B------:R-:W-:Y:S01]  /*0270*/  UMOV UR5, 0x1 ;  /* 0x0000000100057882 */ /* 0x000fe20000000000 */
[----:B------:R-:W-:Y:S01]  /*0280*/  UMOV UR6, 0x4 ;  /* 0x0000000400067882 */ /* 0x000fe20000000000 */
[----:B------:R-:W-:Y:S01]  /*0290*/  ELECT P0, URZ, PT ;  /* 0x00000000003f782f */ /* 0x000fe20003800000 */
[----:B------:R-:W-:-:S04]  /*02a0*/  UIADD3 UR6, -UR6, 0x100000, URZ ;  /* 0x0010000006067890 */ /* 0x000fc8000fffe13f */
[----:B------:R-:W-:Y:S02]  /*02b0*/  USHF.L.U32 UR7, UR6, 0xb, URZ ;  /* 0x0000000b06077899 */ /* 0x000fe4000800063f */
[----:B------:R-:W-:Y:S02]  /*02c0*/  USHF.L.U32 UR6, UR6, 0x1, URZ ;  /* 0x0000000106067899 */ /* 0x000fe4000800063f */
[----:B0-----:R-:W-:Y:S02]  /*02d0*/  ULEA UR8, UR8, UR4, 0x18 ;  /* 0x0000000408087291 */ /* 0x001fe4000f8ec03f */
[----:B------:R-:W-:-:S04]  /*02e0*/  UIADD3 UR4, -UR5, 0x100000, URZ ;  /* 0x0010000005047890 */ /* 0x000fc8000fffe13f */
[----:B------:R-:W-:Y:S02]  /*02f0*/  USHF.L.U32 UR5, UR4, 0xb, URZ ;  /* 0x0000000b04057899 */ /* 0x000fe4000800063f */
[----:B------:R-:W-:Y:S01]  /*0300*/  USHF.L.U32 UR4, UR4, 0x1, URZ ;  /* 0x0000000104047899 */ /* 0x000fe2000800063f */
[----:B------:R-:W0:Y:S11]  /*0310*/  FENCE.VIEW.ASYNC.S ;  /* 0x00000000000073c6 */ /* 0x000e360000000000 */
[----:B0-----:R0:W1:Y:S01]  /*0320*/  SYNCS.EXCH.64 URZ, [UR8], UR4 ;  /* 0x00000004083f75b2 */ /* 0x0010620008000100 */
[----:B------:R0:W2:Y:S01]  /*0330*/  SYNCS.EXCH.64 URZ, [UR8+0x18], UR6 ;  /* 0x00001806083f75b2 */ /* 0x0000a20008000100 */
[----:B------:R0:W3:Y:S01]  /*0340*/  SYNCS.EXCH.64 URZ, [UR8+0x8], UR4 ;  /* 0x00000804083f75b2 */ /* 0x0000e20008000100 */
[----:B------:R0:W4:Y:S01]  /*0350*/  SYNCS.EXCH.64 URZ, [UR8+0x20], UR6 ;  /* 0x00002006083f75b2 */ /* 0x0001220008000100 */
[----:B------:R0:W0:Y:S01]  /*0360*/  SYNCS.EXCH.64 URZ, [UR8+0x10], UR4 ;  /* 0x00001004083f75b2 */ /* 0x0000220008000100 */
[----:B------:R0:W0:Y:S01]  /*0370*/  SYNCS.EXCH.64 URZ, [UR8+0x28], UR6 ;  /* 0x00002806083f75b2 */ /* 0x0000220008000100 */
[----:B------:R-:W-:Y:S01]  /*0380*/  NOP ;  /* 0x0000000000007918 */ /* 0x000fe20000000000 */
.L_x_2:
[----:B------:R-:W5:Y:S01]  /*0390*/  S2UR UR13, SR_CTAID.X ;  /* 0x00000000000d79c3 */ /* 0x000f620000002500 */
[----:B------:R-:W-:Y:S01]  /*03a0*/  SHF.R.S32.HI R3, RZ, 0x1f, R4 ;  /* 0x0000001fff037819 */ /* 0x000fe20000011404 */
[----:B------:R5:W1:Y:S01]  /*03b0*/  SHFL.IDX PT, R6, R0, RZ, 0x1f ;  /* 0x00001fff00067589 */ /* 0x000a6200000e0000 */
[----:B0-----:R-:W-:Y:S01]  /*03c0*/  ULDC UR4, c[0x0][0x150] ;  /* 0x0000540000047ab9 */ /* 0x001fe20000000800 */
[----:B------:R-:W-:Y:S02]  /*03d0*/  ELECT P0, URZ, PT ;  /* 0x00000000003f782f */ /* 0x000fe40003800000 */
[----:B------:R-:W-:Y:S01]  /*03e0*/  LEA.HI R3, R3, R4, RZ, 0x7 ;  /* 0x0000000403037211 */ /* 0x000fe200078f38ff */
[----:B------:R-:W-:Y:S01]  /*03f0*/  ULDC UR5, c[0x0][0x154] ;  /* 0x0000550000057ab9 */ /* 0x000fe20000000800 */
[----:B------:R-:W-:Y:S01]  /*0400*/  SHF.R.S32.HI R7, RZ, 0x1f, R2 ;  /* 0x0000001fff077819 */ /* 0x000fe20000011402 */
[----:B------:R-:W0:Y:S01]  /*0410*/  S2UR UR10, SR_CTAID.Y ;  /* 0x00000000000a79c3 */ /* 0x000e220000002600 */
[----:B------:R-:W-:Y:S01]  /*0420*/  LOP3.LUT R3, R3, 0xffffff80, RZ, 0xc0, !PT ;  /* 0xffffff8003037812 */ /* 0x000fe200078ec0ff */
[----:B------:R-:W-:Y:S01]  /*0430*/  ULDC UR8, c[0x0][0x144] ;  /* 0x0000510000087ab9 */ /* 0x000fe20000000800 */
[----:B------:R-:W-:Y:S01]  /*0440*/  LEA.HI R7, R7, R2, RZ, 0x2 ;  /* 0x0000000207077211 */ /* 0x000fe200078f10ff */
[----:B------:R-:W-:Y:S01]  /*0450*/  NOP ;  /* 0x0000000000007918 */ /* 0x000fe20000000000 */
[----:B------:R-:W-:Y:S01]  /*0460*/  NOP ;  /* 0x0000000000007918 */ /* 0x000fe20000000000 */
[----:B------:R-:W-:Y:S01]  /*0470*/  IMAD.IADD R3, R4, 0x1, -R3 ;  /* 0x0000000104037824 */ /* 0x000fe200078e0a03 */
[----:B------:R-:W-:Y:S01]  /*0480*/  LOP3.LUT R7, R7, 0x3ffffffc, RZ, 0xc0, !PT ;  /* 0x3ffffffc07077812 */ /* 0x000fe200078ec0ff */
[----:B------:R-:W-:Y:S01]  /*0490*/  ULDC UR11, c[0x0][0x148] ;  /* 0x00005200000b7ab9 */ /* 0x000fe20000000800 */
[----:B------:R-:W-:-:S02]  /*04a0*/  IMAD.MOV.U32 R17, RZ, RZ, 0x1 ;  /* 0x00000001ff117424 */ /* 0x000fc400078e00ff */
[----:B------:R-:W-:Y:S01]  /*04b0*/  SHF.R.S32.HI R4, RZ, 0x1f, R3 ;  /* 0x0000001fff047819 */ /* 0x000fe20000011403 */
[----:B------:R-:W-:-:S03]  /*04c0*/  IMAD.IADD R2, R2, 0x1, -R7 ;  /* 0x0000000102027824 */ /* 0x000fc600078e0a07 */
[----:B------:R-:W-:Y:S02]  /*04d0*/  LEA.HI R4, R4, R3, RZ, 0x3 ;  /* 0x0000000304047211 */ /* 0x000fe400078f18ff */
[----:B-----5:R-:W-:Y:S02]  /*04e0*/  I2FP.F32.U32 R5, UR13 ;  /* 0x0000000d00057c45 */ /* 0x020fe40008201000 */
[--C-:B------:R-:W-:Y:S02]  /*04f0*/  SHF.R.S32.HI R0, RZ, 0x3, R4.reuse ;  /* 0x00000003ff007819 */ /* 0x100fe40000011404 */
[----:B-1----:R-:W-:Y:S01]  /*0500*/  ISETP.NE.OR P0, PT, R6, RZ, !P0 ;  /* 0x000000ff0600720c */ /* 0x002fe20004705670 */
[----:B------:R-:W-:Y:S01]  /*0510*/  FMUL R8, R5, UR4 ;  /* 0x0000000405087c20 */ /* 0x000fe20008400000 */
[----:B------:R-:W-:-:S04]  /*0520*/  SHF.R.S32.HI R5, RZ, 0x1f, R4 ;  /* 0x0000001fff057819 */ /* 0x000fc80000011404 */
[----:B------:R-:W-:Y:S01]  /*0530*/  LEA.HI R5, R5, R0, RZ, 0x2 ;  /* 0x0000000005057211 */ /* 0x000fe200078f10ff */
[----:B------:R-:W1:Y:S03]  /*0540*/  F2I.U32.TRUNC.NTZ R8, R8 ;  /* 0x0000000800087305 */ /* 0x000e66000020f000 */
[----:B------:R-:W-:-:S03]  /*0550*/  LOP3.LUT R5, R5, 0xfffffffc, RZ, 0xc0, !PT ;  /* 0xfffffffc05057812 */ /* 0x000fc600078ec0ff */
[----:B------:R-:W-:Y:S01]  /*0560*/  VOTEU.ALL UP0, P0 ;  /* 0x00000000003f7886 */ /* 0x000fe20000000000 */
[----:B------:R-:W-:Y:S01]  /*0570*/  VOTEU.ALL UP1, P0 ;  /* 0x00000000003f7886 */ /* 0x000fe20000020000 */
[----:B------:R-:W-:Y:S01]  /*0580*/  IMAD.IADD R5, R0, 0x1, -R5 ;  /* 0x0000000100057824 */ /* 0x000fe200078e0a05 */
[----:B0-----:R-:W-:Y:S02]  /*0590*/  I2FP.F32.U32 R0, UR10 ;  /* 0x0000000a00007c45 */ /* 0x001fe40008201000 */
[----:B------:R-:W0:Y:S01]  /*05a0*/  @!UP0 S2UR UR7, SR_CgaCtaId ;  /* 0x00000000000789c3 */ /* 0x000e220000008800 */
[----:B------:R-:W-:Y:S01]  /*05b0*/  IMAD R2, R2, 0x4, R5 ;  /* 0x0000000402027824 */ /* 0x000fe200078e0205 */
[----:B------:R-:W-:Y:S01]  /*05c0*/  @!UP0 UMOV UR6, 0x400 ;  /* 0x0000040000068882 */ /* 0x000fe20000000000 */
[----:B------:R-:W-:Y:S01]  /*05d0*/  FMUL R4, R0, UR5 ;  /* 0x0000000500047c20 */ /* 0x000fe20008400000 */
[----:B-1----:R-:W-:Y:S02]  /*05e0*/  R2UR UR4, R8 ;  /* 0x00000000080472ca */ /* 0x002fe400000e0000 */
[----:B------:R-:W-:-:S03]  /*05f0*/  LEA.HI R0, R2, R2, RZ, 0x1 ;  /* 0x0000000202007211 */ /* 0x000fc600078f08ff */
[----:B------:R-:W1:Y:S01]  /*0600*/  F2I.U32.TRUNC.NTZ R4, R4 ;  /* 0x0000000400047305 */ /* 0x000e62000020f000 */
[----:B------:R-:W-:-:S05]  /*0610*/  LOP3.LUT R5, R0, 0xfffffffe, RZ, 0xc0, !PT ;  /* 0xfffffffe00057812 */ /* 0x000fca00078ec0ff */
[----:B------:R-:W-:Y:S02]  /*0620*/  IMAD.IADD R5, R2, 0x1, -R5 ;  /* 0x0000000102057824 */ /* 0x000fe400078e0a05 */
[----:B------:R-:W-:-:S04]  /*0630*/  UIADD3 UR4, -UR4, URZ, URZ ;  /* 0x0000003f04047290 */ /* 0x000fc8000fffe13f */
[----:B------:R-:W-:Y:S01]  /*0640*/  UIMAD UR8, UR8, UR4, UR13 ;  /* 0x00000004080872a4 */ /* 0x000fe2000f8e020d */
[----:B-1----:R-:W-:Y:S02]  /*0650*/  R2UR UR12, R4 ;  /* 0x00000000040c72ca */ /* 0x002fe400000e0000 */
[----:B------:R-:W-:Y:S01]  /*0660*/  UMOV UR4, 0x20 ;  /* 0x0000002000047882 */ /* 0x000fe20000000000 */
[----:B------:R-:W1:Y:S02]  /*0670*/  LDC R4, c[0x0][0x140] ;  /* 0x00005000ff047b82 */ /* 0x000e640000000800 */
[----:B------:R-:W-:Y:S01]  /*0680*/  ISETP.NE.AND P3, PT, R5, UR8, PT ;  /* 0x0000000805007c0c */ /* 0x000fe2000bf65270 */
[----:B------:R-:W-:-:S04]  /*0690*/  @!UP0 UIADD3 UR4, -UR4, 0x100000, URZ ;  /* 0x0010000004048890 */ /* 0x000fc8000fffe13f */
[----:B------:R-:W-:Y:S02]  /*06a0*/  @!UP0 USHF.L.U32 UR5, UR4, 0xb, URZ ;  /* 0x0000000b04058899 */ /* 0x000fe4000800063f */
[----:B------:R-:W-:Y:S01]  /*06b0*/  @!UP0 USHF.L.U32 UR4, UR4, 0x1, URZ ;  /* 0x0000000104048899 */ /* 0x000fe2000800063f */
[C---:B------:R-:W-:Y:S01]  /*06c0*/  SHF.L.U32 R5, R2.reuse, 0x2, RZ ;  /* 0x0000000202057819 */ /* 0x040fe200000006ff */
[----:B0-----:R-:W-:Y:S01]  /*06d0*/  @!UP0 ULEA UR6, UR7, UR6, 0x18 ;  /* 0x0000000607068291 */ /* 0x001fe2000f8ec03f */
[----:B------:R-:W-:Y:S02]  /*06e0*/  VOTEU.ALL UP0, P0 ;  /* 0x00000000003f7886 */ /* 0x000fe40000000000 */
[----:B------:R-:W-:Y:S02]  /*06f0*/  LOP3.LUT R9, R2, 0xc, R5, 0x78, !PT ;  /* 0x0000000c02097812 */ /* 0x000fe400078e7805 */
[----:B------:R-:W-:Y:S01]  /*0700*/  LOP3.LUT P0, RZ, R3, 0x7, RZ, 0xc0, !PT ;  /* 0x0000000703ff7812 */ /* 0x000fe2000780c0ff */
[----:B------:R-:W-:-:S02]  /*0710*/  UIADD3 UR12, -UR12, URZ, URZ ;  /* 0x0000003f0c0c7290 */ /* 0x000fc4000fffe13f */
[----:B------:R0:W-:Y:S01]  /*0720*/  STL [R1+0x90], R9 ;  /* 0x0000900901007387 */ /* 0x0001e20000100800 */
[C---:B------:R-:W-:Y:S02]  /*0730*/  ISETP.LT.U32.AND P0, PT, R9.reuse, 0x2, !P0 ;  /* 0x000000020900780c */ /* 0x040fe40004701070 */
[----:B------:R-:W-:Y:S01]  /*0740*/  @P3 LEA.HI R0, R9, R9, RZ, 0x1 ;  /* 0x0000000909003211 */ /* 0x000fe200078f08ff */
[----:B------:R-:W5:Y:S02]  /*0750*/  FENCE.VIEW.ASYNC.S ;  /* 0x00000000000073c6 */ /* 0x000f640000000000 */
[----:B-----5:R-:W0:Y:S01]  /*0760*/  @!UP0 SYNCS.EXCH.64 URZ, [UR6+0x40], UR4 ;  /* 0x00004004063f85b2 */ /* 0x020e220008000100 */
[----:B------:R-:W-:Y:S02]  /*0770*/  @P3 SHF.R.S32.HI R0, RZ, 0x1, R0 ;  /* 0x00000001ff003819 */ /* 0x000fe40000011400 */
[----:B-1----:R-:W-:Y:S01]  /*0780*/  ISETP.EQ.U32.AND P2, PT, R4, 0x1, PT ;  /* 0x000000010400780c */ /* 0x002fe20003f42070 */
[----:B------:R1:W0:Y:S01]  /*0790*/  @!UP1 SYNCS.EXCH.64 URZ, [UR6+0x48], UR4 ;  /* 0x00004804063f95b2 */ /* 0x0002220008000100 */
[----:B------:R-:W-:Y:S01]  /*07a0*/  NOP ;  /* 0x0000000000007918 */ /* 0x000fe20000000000 */
[----:B-1----:R-:W-:-:S06]  /*07b0*/  UIMAD UR4, UR11, UR12, UR10 ;  /* 0x0000000c0b0472a4 */ /* 0x002fcc000f8e020a */
[----:B------:R-:W-:Y:S02]  /*07c0*/  @P3 ISETP.NE.AND P4, PT, R0, UR4, PT ;  /* 0x0000000400003c0c */ /* 0x000fe4000bf85270 */
[----:B------:R-:W-:Y:S02]  /*07d0*/  SEL R0, RZ, 0x1, !P0 ;  /* 0x00000001ff007807 */ /* 0x000fe40004000000 */
[----:B------:R-:W-:-:S04]  /*07e0*/  @P3 SEL R17, RZ, 0x1, P4 ;  /* 0x00000001ff113807 */ /* 0x000fc80002000000 */
[----:B------:R-:W-:Y:S01]  /*07f0*/  LOP3.LUT R17, R17, R0, RZ, 0xc0, !PT ;  /* 0x0000000011117212 */ /* 0x000fe200078ec0ff */
[----:B------:R-:W-:Y:S06]  /*0800*/  @!P2 BRA `(.L_x_3) ;  /* 0x000000000008a947 */ /* 0x000fec0003800000 */
[----:B0-234-:R-:W-:Y:S01]  /*0810*/  UCGABAR_ARV ;  /* 0x00000000000079c7 */ /* 0x01dfe20008000000 */
[----:B------:R-:W-:Y:S05]  /*0820*/  BRA `(.L_x_4) ;  /* 0x0000000000047947 */ /* 0x000fea0003800000 */
.L_x_3:
[----:B0-234-:R-:W-:Y:S01]  /*0830*/  NOP ;  /* 0x0000000000007918 */ /* 0x01dfe20000000000 */
.L_x_4:
[----:B------:R-:W-:Y:S01]  /*0840*/  ULDC UR4, c[0x0][0x65c] ;  /* 0x0001970000047ab9 */ /* 0x000fe20000000800 */
[----:B------:R-:W-:Y:S01]  /*0850*/  UMOV UR5, URZ ;  /* 0x0000003f00057c82 */ /* 0x000fe20008000000 */
[----:B------:R-:W-:-:S03]  /*0860*/  UISETP.NE.AND UP0, UPT, UR4, 0x1, UPT ;  /* 0x000000010400788c */ /* 0x000fc6000bf05270 */
[----:B------:R-:W-:Y:S01]  /*0870*/  UMOV UR4, UR13 ;  /* 0x0000000d00047c82 */ /* 0x000fe20008000000 */
[----:B------:R-:W-:Y:S02]  /*0880*/  UP2UR UR39, UPR, URZ, 0x1 ;  /* 0x000000013f277883 */ /* 0x000fe40008000000 */
[----:B------:R-:W-:Y:S02]  /*0890*/  PLOP3.LUT P0, PT, PT, PT, UP0, 0x80, 0x0 ;  /* 0x000000000000781c */ /* 0x000fe40003f0f008 */
[----:B------:R-:W-:Y:S02]  /*08a0*/  PLOP3.LUT P3, PT, PT, PT, UP0, 0x80, 0x0 ;  /* 0x000000000000781c */ /* 0x000fe40003f6f008 */
[----:B------:R-:W-:Y:S01]  /*08b0*/  PLOP3.LUT P5, PT, PT, PT, UP0, 0x80, 0x0 ;  /* 0x000000000000781c */ /* 0x000fe20003faf008 */
[----:B------:R-:W-:Y:S01]  /*08c0*/  @UP0 ULDC UR14, c[0x0][0x10] ;  /* 0x00000400000e0ab9 */ /* 0x000fe20000000800 */
[----:B------:R-:W-:Y:S01]  /*08d0*/  @UP0 UMOV UR6, UR10 ;  /* 0x0000000a00060c82 */ /* 0x000fe20008000000 */
[----:B------:R-:W-:Y:S01]  /*08e0*/  @UP0 UMOV UR7, URZ ;  /* 0x0000003f00070c82 */ /* 0x000fe20008000000 */
[----:B------:R-:W-:Y:S01]  /*08f0*/  PLOP3.LUT P4, PT, PT, PT, UP0, 0x80, 0x0 ;  /* 0x000000000000781c */ /* 0x000fe20003f8f008 */
[----:B------:R-:W-:-:S03]  /*0900*/  @UP0 UIMAD.WIDE.U32 UR14, UR13, UR14, UR6 ;  /* 0x0000000e0d0e02a5 */ /* 0x000fc6000f8e0006 */
[----:B------:R-:W-:Y:S01]  /*0910*/  @!UP0 ULDC UR7, c[0x0][0xc] ;  /* 0x0000030000078ab9 */ /* 0x000fe20000000800 */
[----:B------:R-:W-:Y:S01]  /*0920*/  @UP0 UMOV UR6, URZ ;  /* 0x0000003f00060c82 */ /* 0x000fe20008000000 */
[----:B------:R-:W-:Y:S01]  /*0930*/  @!UP0 UIMAD.WIDE.U32 UR4, UR10, UR7, UR4 ;  /* 0x000000070a0482a5 */ /* 0x000fe2000f8e0004 */
[----:B------:R-:W-:Y:S01]  /*0940*/  IMAD.U32 R2, RZ, RZ, UR14 ;  /* 0x0000000eff027e24 */ /* 0x000fe2000f8e00ff */
[----:B------:R-:W-:Y:S02]  /*0950*/  @UP0 UIADD3 UR6, UR15, UR6, URZ ;  /* 0x000000060f060290 */ /* 0x000fe4000fffe03f */
[----:B------:R-:W-:Y:S02]  /*0960*/  IMAD.U32 R3, RZ, RZ, UR15 ;  /* 0x0000000fff037e24 */ /* 0x000fe4000f8e00ff */
[----:B------:R-:W-:Y:S01]  /*0970*/  @P0 IMAD.MOV.U32 R7, RZ, RZ, R2 ;  /* 0x000000ffff070224 */ /* 0x000fe200078e0002 */
[----:B------:R-:W-:Y:S01]  /*0980*/  MOV R3, UR5 ;  /* 0x0000000500037c02 */ /* 0x000fe20008000f00 */
[----:B------:R-:W-:-:S02]  /*0990*/  IMAD.U32 R5, RZ, RZ, UR5 ;  /* 0x00000005ff057e24 */ /* 0x000fc4000f8e00ff */
[----:B------:R-:W-:Y:S02]  /*09a0*/  IMAD.U32 R2, RZ, RZ, UR4 ;  /* 0x00000004ff027e24 */ /* 0x000fe4000f8e00ff */
[----:B------:R-:W-:Y:S02]  /*09b0*/  @P3 IMAD.U32 R6, RZ, RZ, UR6 ;  /* 0x00000006ff063e24 */ /* 0x000fe4000f8e00ff */
[----:B------:R-:W-:Y:S02]  /*09c0*/  @!P5 IMAD.MOV.U32 R6, RZ, RZ, R5 ;  /* 0x000000ffff06d224 */ /* 0x000fe400078e0005 */
[----:B------:R-:W-:Y:S02]  /*09d0*/  @!P4 IMAD.MOV.U32 R7, RZ, RZ, R2 ;  /* 0x000000ffff07c224 */ /* 0x000fe400078e0002 */
[----:B------:R-:W-:Y:S01]  /*09e0*/  IMAD.U32 R4, RZ, RZ, UR4 ;  /* 0x00000004ff047e24 */ /* 0x000fe2000f8e00ff */
[----:B------:R0:W-:Y:S04]  /*09f0*/  STL [R1+0xa0], R6 ;  /* 0x0000a00601007387 */ /* 0x0001e80000100800 */
[----:B------:R0:W-:Y:S01]  /*0a00*/  STL [R1+0xa4], R7 ;  /* 0x0000a40701007387 */ /* 0x0001e20000100800 */
[----:B------:R-:W-:Y:S05]  /*0a10*/  @!P2 BRA `(.L_x_5) ;  /* 0x00000000000ca947 */ /* 0x000fea0003800000 */
[----:B------:R-:W-:Y:S01]  /*0a20*/  UCGABAR_WAIT ;  /* 0x0000000000007dc7 */ /* 0x000fe20008000000 */
[----:B------:R-:W-:Y:S01]  /*0a30*/  CCTL.IVALL ;  /* 0x00000000ff00798f */ /* 0x000fe20002000000 */
[----:B------:R-:W-:Y:S05]  /*0a40*/  BRA `(.L_x_6) ;  /* 0x0000000000047947 */ /* 0x000fea0003800000 */
.L_x_5:
[----:B------:R-:W-:Y:S06]  /*0a50*/  BAR.SYNC.DEFER_BLOCKING 0x0 ;  /* 0x0000000000007b1d */ /* 0x000fec0000010000 */
.L_x_6:
[----:B------:R-:W-:Y:S05]  /*0a60*/  @!P1 BRA `(.L_x_7) ;  /* 0x0000016400589947 */ /* 0x000fea0003800000 */
[----:B------:R-:W-:-:S06]  /*0a70*/  UISETP.GT.U32.AND UP0, UPT, UR16, 0x1, UPT ;  /* 0x000000011000788c */ /* 0x000fcc000bf04070 */
[----:B------:R-:W-:-:S13]  /*0a80*/  PLOP3.LUT P0, PT, PT, PT, UP0, 0x80, 0x0 ;  /* 0x000000000000781c */ /* 0x000fda0003f0f008 */
[----:B------:R-:W-:Y:S05]  /*0a90*/  @P0 EXIT ;  /* 0x000000000000094d */ /* 0x000fea0003800000 */
[----:B------:R-:W-:Y:S01]  /*0aa0*/  ULDC.64 UR4, c[0x0][0x650] ;  /* 0x0001940000047ab9 */ /* 0x000fe20000000a00 */
[----:B------:R-:W-:Y:S01]  /*0ab0*/  UMOV UR44, 0xffffffff ;  /* 0xffffffff002c7882 */ /* 0x000fe20000000000 */
[----:B------:R-:W-:Y:S01]  /*0ac0*/  ISETP.GE.U32.AND P0, PT, R7, UR4, PT ;  /* 0x0000000407007c0c */ /* 0x000fe2000bf06070 */
[----:B------:R-:W-:Y:S01]  /*0ad0*/  UMOV UR43, 0xffffffff ;  /* 0xffffffff002b7882 */ /* 0x000fe20000000000 */
[----:B------:R-:W-:Y:S01]  /*0ae0*/  UMOV UR40, 0xffffffff ;  /* 0xffffffff00287882 */ /* 0x000fe20000000000 */
[----:B------:R-:W-:Y:S02]  /*0af0*/  PRMT R0, RZ, 0x7610, R0 ;  /* 0x00007610ff007816 */ /* 0x000fe40000000000 */
[----:B------:R-:W-:-:S13]  /*0b00*/  ISETP.GE.U32.AND.EX P0, PT, R6, UR5, PT, P0 ;  /* 0x0000000506007c0c */ /* 0x000fda000bf06100 */
[----:B------:R-:W-:Y:S05]  /*0b10*/  @P0 BRA `(.L_x_8) ;  /* 0x0000000400480947 */ /* 0x000fea0003800000 */
[----:B------:R-:W-:Y:S01]  /*0b20*/  ULDC.64 UR16, c[0x0][0x628] ;  /* 0x00018a0000107ab9 */ /* 0x000fe20000000a00 */
[C---:B------:R-:W-:Y:S01]  /*0b30*/  R2UR UR19, R7.reuse ;  /* 0x00000000071372ca */ /* 0x040fe200000e0000 */
[----:B------:R-:W-:Y:S01]  /*0b40*/  ULDC UR18, c[0x0][0x630] ;  /* 0x00018c0000127ab9 */ /* 0x000fe20000000800 */
[----:B------:R-:W-:Y:S02]  /*0b50*/  ISETP.NE.U32.AND P0, PT, RZ, UR16, PT ;  /* 0x00000010ff007c0c */ /* 0x000fe4000bf05070 */
[----:B------:R-:W-:Y:S02]  /*0b60*/  R2UR UR4, R7 ;  /* 0x00000000070472ca */ /* 0x000fe400000e0000 */
[----:B------:R-:W-:Y:S02]  /*0b70*/  ISETP.NE.AND.EX P0, PT, RZ, UR17, PT, P0 ;  /* 0x00000011ff007c0c */ /* 0x000fe4000bf05300 */
[----:B------:R-:W-:-:S11]  /*0b80*/  R2UR UR5, R6 ;  /* 0x00000000060572ca */ /* 0x000fd600000e0000 */
[----:B------:R-:W-:Y:S05]  /*0b90*/  @!P0 BRA `(.L_x_9) ;  /* 0x0000000000308947 */ /* 0x000fea0003800000 */
[----:B------:R-:W-:Y:S01]  /*0ba0*/  R2UR UR4, R7 ;  /* 0x00000000070472ca */ /* 0x000fe200000e0000 */
[----:B------:R-:W-:Y:S01]  /*0bb0*/  ULDC UR9, c[0x0][0x634] ;  /* 0x00018d0000097ab9 */ /* 0x000fe20000000800 */
[----:B------:R-:W-:-:S11]  /*0bc0*/  R2UR UR13, R6 ;  /* 0x00000000060d72ca */ /* 0x000fd600000e0000 */
[----:B------:R-:W-:-:S04]  /*0bd0*/  UIADD3 UR9, UP0, UR4, UR9, URZ ;  /* 0x0000000904097290 */ /* 0x000fc8000ff1e03f */
[----:B------:R-:W-:-:S04]  /*0be0*/  UIADD3.X UR13, URZ, UR13, URZ, UP0, !UPT ;  /* 0x0000000d3f0d7290 */ /* 0x000fc800087fe43f */
[----:B------:R-:W-:-:S04]  /*0bf0*/  UIMAD.WIDE.U32 UR4, UR13, UR16, URZ ;  /* 0x000000100d0472a5 */ /* 0x000fc8000f8e003f */
[----:B------:R-:W-:Y:S02]  /*0c00*/  UIMAD.WIDE.U32 UR6, UP0, UR9, UR17, UR4 ;  /* 0x00000011090672a5 */ /* 0x000fe4000f800004 */
[----:B------:R-:W-:Y:S02]  /*0c10*/  UIMAD.WIDE.U32 UR4, UR9, UR16, URZ ;  /* 0x00000010090472a5 */ /* 0x000fe4000f8e003f */
[----:B------:R-:W-:Y:S02]  /*0c20*/  UIADD3.X UR15, URZ, URZ, URZ, UP0, !UPT ;  /* 0x0000003f3f0f7290 */ /* 0x000fe400087fe43f */
[----:B------:R-:W-:Y:S01]  /*0c30*/  UIADD3 URZ, UP0, UR5, UR6, URZ ;  /* 0x00000006053f7290 */ /* 0x000fe2000ff1e03f */
[----:B------:R-:W-:-:S03]  /*0c40*/  UMOV UR14, UR7 ;  /* 0x00000007000e7c82 */ /* 0x000fc60008000000 */
[----:B------:R-:W-:-:S12]  /*0c50*/  UIMAD.WIDE.U32.X UR4, UR13, UR17, UR14, UP0 ;  /* 0x000000110d0472a5 */ /* 0x000fd800080e040e */
.L_x_9:
[----:B------:R-:W-:Y:S01]  /*0c60*/  USHF.R.U64 UR40, UR4, UR18, UR5 ;  /* 0x0000001204287299 */ /* 0x000fe20008001205 */
[----:B------:R-:W-:Y:S01]  /*0c70*/  R2UR UR7, R6 ;  /* 0x00000000060772ca */ /* 0x000fe200000e0000 */
[----:B------:R-:W-:Y:S02]  /*0c80*/  USHF.R.U32.HI UR4, URZ, UR18, UR5 ;  /* 0x000000123f047299 */ /* 0x000fe40008011605 */
[----:B------:R-:W-:Y:S01]  /*0c90*/  UIADD3 UR5, UP0, URZ, -UR40, URZ ;  /* 0x800000283f057290 */ /* 0x000fe2000ff1e03f */
[----:B------:R-:W-:Y:S01]  /*0ca0*/  ULDC.64 UR14, c[0x0][0x620] ;  /* 0x00018800000e7ab9 */ /* 0x000fe20000000a00 */
[----:B------:R-:W-:Y:S02]  /*0cb0*/  UMOV UR6, UR19 ;  /* 0x0000001300067c82 */ /* 0x000fe40008000000 */
[----:B------:R-:W-:Y:S01]  /*0cc0*/  UIADD3.X UR4, URZ, ~UR4, URZ, UP0, !UPT ;  /* 0x800000043f047290 */ /* 0x000fe200087fe43f */
[----:B------:R-:W-:Y:S01]  /*0cd0*/  ULDC UR9, c[0x0][0x618] ;  /* 0x0001860000097ab9 */ /* 0x000fe20000000800 */
[----:B------:R-:W-:-:S02]  /*0ce0*/  UIMAD UR12, UR11, UR12, UR10 ;  /* 0x0000000c0b0c72a4 */ /* 0x000fc4000f8e020a */
[----:B------:R-:W-:Y:S02]  /*0cf0*/  UIMAD UR4, UR4, UR14, URZ ;  /* 0x0000000e040472a4 */ /* 0x000fe4000f8e023f */
[----:B------:R-:W-:Y:S02]  /*0d00*/  UIMAD.WIDE.U32 UR6, UR5, UR14, UR6 ;  /* 0x0000000e050672a5 */ /* 0x000fe4000f8e0006 */
[----:B------:R-:W-:Y:S01]  /*0d10*/  UIMAD UR4, UR5, UR15, UR4 ;  /* 0x0000000f050472a4 */ /* 0x000fe2000f8e0204 */
[----:B------:R-:W-:Y:S01]  /*0d20*/  ULDC UR10, c[0x0][0x608] ;  /* 0x00018200000a7ab9 */ /* 0x000fe20000000800 */
[----:B------:R-:W-:Y:S02]  /*0d30*/  ULDC UR18, c[0x0][0x658] ;  /* 0x0001960000127ab9 */ /* 0x000fe40000000800 */
[----:B------:R-:W-:Y:S01]  /*0d40*/  UIADD3 UR7, UR7, UR4, URZ ;  /* 0x0000000407077290 */ /* 0x000fe2000fffe03f */
[----:B------:R-:W-:Y:S02]  /*0d50*/  UMOV UR11, 0xffffffff ;  /* 0xffffffff000b7882 */ /* 0x000fe40000000000 */
[----:B------:R-:W-:Y:S01]  /*0d60*/  ULDC.64 UR4, c[0x0][0x640] ;  /* 0x0001900000047ab9 */ /* 0x000fe20000000a00 */
[----:B------:R-:W-:Y:S01]  /*0d70*/  USHF.R.U64 UR16, UR6, UR9, UR7 ;  /* 0x0000000906107299 */ /* 0x000fe20008001207 */
[----:B------:R-:W-:Y:S01]  /*0d80*/  ISETP.NE.U32.AND P0, PT, RZ, UR4, PT ;  /* 0x00000004ff007c0c */ /* 0x000fe2000bf05070 */
[----:B------:R-:W-:-:S02]  /*0d90*/  USHF.R.U32.HI UR7, URZ, UR9, UR7 ;  /* 0x000000093f077299 */ /* 0x000fc40008011607 */
[----:B------:R-:W-:Y:S01]  /*0da0*/  USHF.L.U32 UR6, UR11, UR18, URZ ;  /* 0x000000120b067299 */ /* 0x000fe2000800063f */
[----:B------:R-:W-:Y:S01]  /*0db0*/  ISETP.NE.AND.EX P0, PT, RZ, UR5, PT, P0 ;  /* 0x00000005ff007c0c */ /* 0x000fe2000bf05300 */
[----:B------:R-:W-:Y:S02]  /*0dc0*/  USHF.R.U64 UR22, UR16, UR10, UR7 ;  /* 0x0000000a10167299 */ /* 0x000fe40008001207 */
[----:B------:R-:W-:Y:S02]  /*0dd0*/  USHF.R.U32.HI UR7, URZ, UR10, UR7 ;  /* 0x0000000a3f077299 */ /* 0x000fe40008011607 */
[----:B------:R-:W-:Y:S02]  /*0de0*/  UISETP.NE.AND UP1, UPT, UR39, URZ, UPT ;  /* 0x0000003f2700728c */ /* 0x000fe4000bf25270 */
[----:B------:R-:W-:Y:S01]  /*0df0*/  USHF.R.U64 UR23, UR22, UR18, UR7 ;  /* 0x0000001216177299 */ /* 0x000fe20008001207 */
[----:B------:R-:W-:Y:S01]  /*0e00*/  ULDC UR17, c[0x0][0x600] ;  /* 0x0001800000117ab9 */ /* 0x000fe20000000800 */
[----:B------:R-:W-:-:S02]  /*0e10*/  ULOP3.LUT UR13, URZ, UR6, URZ, 0x33, !UPT ;  /* 0x000000063f0d7292 */ /* 0x000fc4000f8e333f */
[----:B------:R-:W-:Y:S02]  /*0e20*/  UIADD3 UR15, UR17, -0x1, URZ ;  /* 0xffffffff110f7890 */ /* 0x000fe4000fffe03f */
[----:B------:R-:W-:Y:S02]  /*0e30*/  USEL UR12, UR8, UR12, !UP1 ;  /* 0x0000000c080c7287 */ /* 0x000fe4000c800000 */
[----:B------:R-:W-:Y:S01]  /*0e40*/  USHF.R.U32.HI UR7, URZ, UR18, UR7 ;  /* 0x000000123f077299 */ /* 0x000fe20008011607 */
[----:B------:R-:W-:Y:S01]  /*0e50*/  ULDC UR19, c[0x0][0x648] ;  /* 0x0001920000137ab9 */ /* 0x000fe20000000800 */
[----:B------:R-:W-:Y:S01]  /*0e60*/  ULDC UR20, c[0x0][0x638] ;  /* 0x00018e0000147ab9 */ /* 0x000fe20000000800 */
[----:B------:R-:W-:Y:S01]  /*0e70*/  UMOV UR21, 0x1 ;  /* 0x0000000100157882 */ /* 0x000fe20000000000 */
[----:B------:R-:W-:Y:S01]  /*0e80*/  UMOV UR6, UR23 ;  /* 0x0000001700067c82 */ /* 0x000fe20008000000 */
[----:B------:R-:W-:Y:S07]  /*0e90*/  @!P0 BRA `(.L_x_10) ;  /* 0x0000000000308947 */ /* 0x000fee0003800000 */
[----:B------:R-:W-:Y:S02]  /*0ea0*/  ULDC UR10, c[0x0][0x64c] ;  /* 0x00019300000a7ab9 */ /* 0x000fe40000000800 */
        /* <DEDUP_REMOVED lines=8> */
[----:B------:R-:W-:-:S07]  /*0f30*/  UIMAD.WIDE.U32.X UR4, UR14, UR5, UR10, UP0 ;  /* 0x000000050e0472a5 */ /* 0x000fce00080e040a */
[----:B------:R-:W-:Y:S01]  /*0f40*/  UMOV UR6, UR4 ;  /* 0x0000000400067c82 */ /* 0x000fe20008000000 */
[----:B------:R-:W-:-:S05]  /*0f50*/  UMOV UR7, UR5 ;  /* 0x0000000500077c82 */ /* 0x000fca0008000000 */
.L_x_10:
[----:B------:R-:W-:Y:S01]  /*0f60*/  USHF.R.U64 UR5, UR6, UR19, UR7 ;  /* 0x0000001306057299 */ /* 0x000fe20008001207 */
[----:B------:R-:W-:Y:S01]  /*0f70*/  IMAD.MOV.U32 R0, RZ, RZ, 0x1 ;  /* 0x00000001ff007424 */ /* 0x000fe200078e00ff */
[----:B------:R-:W-:Y:S02]  /*0f80*/  USHF.L.U32 UR4, UR21, UR18, URZ ;  /* 0x0000001215047299 */ /* 0x000fe4000800063f */
[----:B------:R-:W-:Y:S02]  /*0f90*/  ULOP3.LUT UR13, UR22, UR13, URZ, 0xc0, !UPT ;  /* 0x0000000d160d7292 */ /* 0x000fe4000f8ec03f */
[----:B------:R-:W-:Y:S02]  /*0fa0*/  UIADD3 UR6, -UR5, URZ, URZ ;  /* 0x0000003f05067290 */ /* 0x000fe4000fffe13f */
[----:B------:R-:W-:Y:S02]  /*0fb0*/  UIMAD UR13, UR4, UR5, UR13 ;  /* 0x00000005040d72a4 */ /* 0x000fe4000f8e020d */
[----:B------:R-:W-:-:S02]  /*0fc0*/  ULOP3.LUT UR15, UR16, UR15, URZ, 0xc0, !UPT ;  /* 0x0000000f100f7292 */ /* 0x000fc4000f8ec03f */
[----:B------:R-:W-:Y:S01]  /*0fd0*/  UIMAD UR4, UR6, UR20, UR23 ;  /* 0x00000014060472a4 */ /* 0x000fe2000f8e0217 */
[----:B------:R-:W-:Y:S01]  /*0fe0*/  ULDC UR5, c[0x0][0x610] ;  /* 0x0001840000057ab9 */ /* 0x000fe20000000800 */
[----:B------:R-:W-:Y:S02]  /*0ff0*/  UISETP.NE.AND UP0, UPT, UR39, URZ, UPT ;  /* 0x0000003f2700728c */ /* 0x000fe4000bf05270 */
[----:B------:R-:W-:Y:S02]  /*1000*/  UIMAD UR12, UR13, UR5, UR12 ;  /* 0x000000050d0c72a4 */ /* 0x000fe4000f8e020c */
[----:B------:R-:W-:-:S04]  /*1010*/  UIMAD UR4, UR4, UR17, UR15 ;  /* 0x00000011040472a4 */ /* 0x000fc8000f8e020f */
[----:B------:R-:W-:Y:S02]  /*1020*/  USEL UR43, UR4, UR12, !UP0 ;  /* 0x0000000c042b7287 */ /* 0x000fe4000c000000 */
[----:B------:R-:W-:-:S12]  /*1030*/  USEL UR44, UR12, UR4, !UP0 ;  /* 0x000000040c2c7287 */ /* 0x000fd8000c000000 */
.L_x_8:
[----:B------:R-:W-:-:S08]  /*1040*/  NOP ;  /* 0x0000000000007918 */ /* 0x000fd00000000000 */
[----:B------:R-:W1:Y:S02]  /*1050*/  USETMAXREG.TRY_ALLOC.CTAPOOL UP0, 0xf0 ;  /* 0x000000f0000079c8 */ /* 0x000e640008000600 */
[----:B-1----:R-:W-:-:S13]  /*1060*/  PLOP3.LUT P0, PT, PT, PT, UP0, 0x80, 0x0 ;  /* 0x000000000000781c */ /* 0x002fda0003f0f008 */
[----:B------:R-:W-:Y:S05]  /*1070*/  @!P0 BRA `(.L_x_8) ;  /* 0xfffffffc00f08947 */ /* 0x000fea000383ffff */
[----:B------:R-:W-:Y:S01]  /*1080*/  ULDC.64 UR4, c[0x0][0x598] ;  /* 0x0001660000047ab9 */ /* 0x000fe20000000a00 */
[----:B------:R-:W-:Y:S01]  /*1090*/  ULDC.64 UR46, c[0x0][0x208] ;  /* 0x00008200002e7ab9 */ /* 0x000fe20000000a00 */
[----:B------:R-:W-:-:S04]  /*10a0*/  ISETP.NE.U32.AND P0, PT, RZ, UR4, PT ;  /* 0x00000004ff007c0c */ /* 0x000fc8000bf05070 */
[----:B------:R-:W-:-:S13]  /*10b0*/  ISETP.NE.AND.EX P0, PT, RZ, UR5, PT, P0 ;  /* 0x00000005ff007c0c */ /* 0x000fda000bf05300 */
[----:B------:R-:W-:Y:S05]  /*10c0*/  @!P0 BRA `(.L_x_11) ;  /* 0x00000000001c8947 */ /* 0x000fea0003800000 */
[----:B------:R-:W1:Y:S02]  /*10d0*/  LDC.64 R2, c[0x0][0x598] ;  /* 0x00016600ff027b82 */ /* 0x000e640000000a00 */
[----:B-1----:R-:W2:Y:S02]  /*10e0*/  LDG.E.64 R2, desc[UR46][R2.64] ;  /* 0x0000002e02027981 */ /* 0x002ea4000c1e1b00 */
[----:B--2---:R-:W-:-:S04]  /*10f0*/  ISETP.NE.U32.AND P0, PT, R2, RZ, PT ;  /* 0x000000ff0200720c */ /* 0x004fc80003f05070 */
[----:B------:R-:W-:-:S13]  /*1100*/  ISETP.NE.AND.EX P0, PT, R3, RZ, PT, P0 ;  /* 0x000000ff0300720c */ /* 0x000fda0003f05300 */
[----:B------:R-:W-:Y:S05]  /*1110*/  @!P0 BRA `(.L_x_11) ;  /* 0x0000000000088947 */ /* 0x000fea0003800000 */
[----:B------:R1:W5:Y:S01]  /*1120*/  LD.E R2, desc[UR46][R2.64] ;  /* 0x0000002e02027980 */ /* 0x000362000c101900 */
[----:B------:R-:W-:Y:S05]  /*1130*/  BRA `(.L_x_12) ;  /* 0x0000000000247947 */ /* 0x000fea0003800000 */
.L_x_11:
[----:B------:R-:W-:Y:S02]  /*1140*/  ULDC.64 UR4, c[0x0][0x588] ;  /* 0x0001620000047ab9 */ /* 0x000fe40000000a00 */
[----:B------:R-:W-:-:S04]  /*1150*/  ISETP.NE.U32.AND P0, PT, RZ, UR4, PT ;  /* 0x00000004ff007c0c */ /* 0x000fc8000bf05070 */
[----:B------:R-:W-:-:S13]  /*1160*/  ISETP.NE.AND.EX P0, PT, RZ, UR5, PT, P0 ;  /* 0x00000005ff007c0c */ /* 0x000fda000bf05300 */
[----:B------:R-:W-:Y:S05]  /*1170*/  @!P0 BRA `(.L_x_13) ;  /* 0x00000000000c8947 */ /* 0x000fea0003800000 */
[----:B------:R-:W1:Y:S02]  /*1180*/  LDC.64 R2, c[0x0][0x588] ;  /* 0x00016200ff027b82 */ /* 0x000e640000000a00 */
[----:B-1----:R2:W5:Y:S01]  /*1190*/  LDG.E R2, desc[UR46][R2.64] ;  /* 0x0000002e02027981 */ /* 0x002562000c1e1900 */
[----:B------:R-:W-:Y:S05]  /*11a0*/  BRA `(.L_x_12) ;  /* 0x0000000000087947 */ /* 0x000fea0003800000 */
.L_x_13:
[----:B------:R-:W-:Y:S02]  /*11b0*/  ULDC UR4, c[0x0][0x580] ;  /* 0x0001600000047ab9 */ /* 0x000fe40000000800 */
[----:B------:R-:W-:-:S07]  /*11c0*/  IMAD.U32 R2, RZ, RZ, UR4 ;  /* 0x00000004ff027e24 */ /* 0x000fce000f8e00ff */
.L_x_12:
[----:B------:R-:W-:Y:S02]  /*11d0*/  ULDC.64 UR4, c[0x0][0x5a0] ;  /* 0x0001680000047ab9 */ /* 0x000fe40000000a00 */
[----:B------:R-:W-:-:S04]  /*11e0*/  ISETP.NE.U32.AND P0, PT, RZ, UR4, PT ;  /* 0x00000004ff007c0c */ /* 0x000fc8000bf05070 */
[----:B------:R-:W-:-:S13]  /*11f0*/  ISETP.NE.AND.EX P0, PT, RZ, UR5, PT, P0 ;  /* 0x00000005ff007c0c */ /* 0x000fda000bf05300 */
[----:B------:R-:W-:Y:S05]  /*1200*/  @!P0 BRA `(.L_x_14) ;  /* 0x00000000001c8947 */ /* 0x000fea0003800000 */
[----:B------:R-:W3:Y:S02]  /*1210*/  LDC.64 R4, c[0x0][0x5a0] ;  /* 0x00016800ff047b82 */ /* 0x000ee40000000a00 */
[----:B---3--:R-:W3:Y:S02]  /*1220*/  LDG.E.64 R4, desc[UR46][R4.64] ;  /* 0x0000002e04047981 */ /* 0x008ee4000c1e1b00 */
[----:B---3--:R-:W-:-:S04]  /*1230*/  ISETP.NE.U32.AND P0, PT, R4, RZ, PT ;  /* 0x000000ff0400720c */ /* 0x008fc80003f05070 */
[----:B------:R-:W-:-:S13]  /*1240*/  ISETP.NE.AND.EX P0, PT, R5, RZ, PT, P0 ;  /* 0x000000ff0500720c */ /* 0x000fda0003f05300 */
[----:B------:R-:W-:Y:S05]  /*1250*/  @!P0 BRA `(.L_x_14) ;  /* 0x0000000000088947 */ /* 0x000fea0003800000 */
[----:B------:R3:W5:Y:S01]  /*1260*/  LD.E R16, desc[UR46][R4.64] ;  /* 0x0000002e04107980 */ /* 0x000762000c101900 */
[----:B------:R-:W-:Y:S05]  /*1270*/  BRA `(.L_x_15) ;  /* 0x0000000000247947 */ /* 0x000fea0003800000 */
.L_x_14:
[----:B------:R-:W-:Y:S02]  /*1280*/  ULDC.64 UR4, c[0x0][0x590] ;  /* 0x0001640000047ab9 */ /* 0x000fe40000000a00 */
[----:B------:R-:W-:-:S04]  /*1290*/  ISETP.NE.U32.AND P0, PT, RZ, UR4, PT ;  /* 0x00000004ff007c0c */ /* 0x000fc8000bf05070 */
[----:B------:R-:W-:-:S13]  /*12a0*/  ISETP.NE.AND.EX P0, PT, RZ, UR5, PT, P0 ;  /* 0x00000005ff007c0c */ /* 0x000fda000bf05300 */
[----:B------:R-:W-:Y:S05]  /*12b0*/  @!P0 BRA `(.L_x_16) ;  /* 0x00000000000c8947 */ /* 0x000fea0003800000 */
[----:B------:R-:W3:Y:S02]  /*12c0*/  LDC.64 R4, c[0x0][0x590] ;  /* 0x00016400ff047b82 */ /* 0x000ee40000000a00 */
[----:B---3--:R4:W5:Y:S01]  /*12d0*/  LDG.E R16, desc[UR46][R4.64] ;  /* 0x0000002e04107981 */ /* 0x008962000c1e1900 */
[----:B------:R-:W-:Y:S05]  /*12e0*/  BRA `(.L_x_15) ;  /* 0x0000000000087947 */ /* 0x000fea0003800000 */
.L_x_16:
[----:B------:R-:W-:Y:S02]  /*12f0*/  ULDC UR4, c[0x0][0x584] ;  /* 0x0001610000047ab9 */ /* 0x000fe40000000800 */
[----:B------:R-:W-:-:S07]  /*1300*/  MOV R16, UR4 ;  /* 0x0000000400107c02 */ /* 0x000fce0008000f00 */
.L_x_15:
[----:B------:R-:W-:-:S13]  /*1310*/  LOP3.LUT P0, RZ, R0, 0xff, RZ, 0xc0, !PT ;  /* 0x000000ff00ff7812 */ /* 0x000fda000780c0ff */
[----:B------:R-:W-:Y:S05]  /*1320*/  @!P0 EXIT ;  /* 0x000000000000894d */ /* 0x000fea0003800000 */
[----:B------:R-:W-:Y:S01]  /*1330*/  ULDC UR4, c[0x0][0x28c] ;  /* 0x0000a30000047ab9 */ /* 0x000fe20000000800 */
[----:B------:R-:W-:Y:S01]  /*1340*/  UMOV UR36, URZ ;  /* 0x0000003f00247c82 */ /* 0x000fe20008000000 */
[----:B------:R-:W-:Y:S01]  /*1350*/  UIADD3 UR4, UR4, 0x3f, URZ ;  /* 0x0000003f04047890 */ /* 0x000fe2000fffe03f */
[----:B------:R-:W-:-:S03]  /*1360*/  UMOV UR37, URZ ;  /* 0x0000003f00257c82 */ /* 0x000fc60008000000 */
[----:B------:R-:W-:-:S04]  /*1370*/  USHF.R.S32.HI UR5, URZ, 0x1f, UR4 ;  /* 0x0000001f3f057899 */ /* 0x000fc80008011404 */
[----:B------:R-:W-:-:S04]  /*1380*/  ULEA.HI UR5, UR5, UR4, URZ, 0x6 ;  /* 0x0000000405057291 */ /* 0x000fc8000f8f303f */
[----:B------:R-:W-:-:S12]  /*1390*/  USHF.R.S32.HI UR41, URZ, 0x6, UR5 ;  /* 0x000000063f297899 */ /* 0x000fd80008011405 */
.L_x_510:
[----:B------:R-:W0:Y:S01]  /*13a0*/  S2R R0, SR_TID.X ;  /* 0x0000000000007919 */ /* 0x000e220000002100 */
[----:B------:R-:W1:Y:S01]  /*13b0*/  S2UR UR6, SR_CgaCtaId ;  /* 0x00000000000679c3 */ /* 0x000e620000008800 */
[----:B------:R-:W-:Y:S02]  /*13c0*/  UMOV UR42, 0x400 ;  /* 0x00000400002a7882 */ /* 0x000fe40000000000 */
[----:B-1----:R-:W-:Y:S01]  /*13d0*/  ULEA UR42, UR6, UR42, 0x18 ;  /* 0x0000002a062a7291 */ /* 0x002fe2000f8ec03f */
[----:B0-----:R-:W-:-:S04]  /*13e0*/  LOP3.LUT R0, R0, 0x80, RZ, 0xc0, !PT ;  /* 0x0000008000007812 */ /* 0x001fc800078ec0ff */
[----:B------:R-:W-:-:S06]  /*13f0*/  SHF.R.U32.HI R0, RZ, 0x7, R0 ;  /* 0x00000007ff007819 */ /* 0x000fcc0000011600 */
[----:B------:R-:W0:Y:S02]  /*1400*/  SHFL.IDX PT, R0, R0, RZ, 0x1f ;  /* 0x00001fff00007589 */ /* 0x000e2400000e0000 */
[----:B0-----:R-:W-:-:S13]  /*1410*/  R2UR UR4, R0 ;  /* 0x00000000000472ca */ /* 0x001fda00000e0000 */
[----:B------:R-:W-:-:S04]  /*1420*/  ULEA.HI UR5, UR4, UR4, URZ, 0x1 ;  /* 0x0000000404057291 */ /* 0x000fc8000f8f083f */
[----:B------:R-:W-:-:S04]  /*1430*/  ULOP3.LUT UR5, UR5, 0x7fffe, URZ, 0xc0, !UPT ;  /* 0x0007fffe05057892 */ /* 0x000fc8000f8ec03f */
[----:B------:R-:W-:-:S03]  /*1440*/  UIADD3 UR5, UR4, -UR5, URZ ;  /* 0x8000000504057290 */ /* 0x000fc6000fffe03f */
[----:B------:R-:W-:Y:S01]  /*1450*/  ULDC UR4, c[0x0][0x28c] ;  /* 0x0000a30000047ab9 */ /* 0x000fe20000000800 */
[----:B------:R-:W-:Y:S01]  /*1460*/  ULEA UR5, UR5, UR42, 0xd ;  /* 0x0000002a05057291 */ /* 0x000fe2000f8e683f */
[----:B------:R-:W-:-:S03]  /*1470*/  ISETP.LT.AND P0, PT, RZ, UR4, PT ;  /* 0x00000004ff007c0c */ /* 0x000fc6000bf01270 */
[----:B------:R-:W-:-:S04]  /*1480*/  UIADD3 UR5, UR5, 0x100, URZ ;  /* 0x0000010005057890 */ /* 0x000fc8000fffe03f */
[----:B------:R-:W-:-:S04]  /*1490*/  USHF.R.U32.HI UR5, URZ, 0x4, UR5 ;  /* 0x000000043f057899 */ /* 0x000fc80008011605 */
[----:B------:R-:W-:Y:S02]  /*14a0*/  ULOP3.LUT UR45, UR5, 0x3fff, URZ, 0xc0, !UPT ;  /* 0x00003fff052d7892 */ /* 0x000fe4000f8ec03f */
[----:B---34-:R-:W-:Y:S10]  /*14b0*/  @P0 BRA `(.L_x_17) ;  /* 0x0000000000400947 */ /* 0x018ff40003800000 */
[----:B------:R-:W-:Y:S01]  /*14c0*/  MOV R0, 0x0 ;  /* 0x0000000000007802 */ /* 0x000fe20000000f00 */
[----:B------:R-:W-:Y:S01]  /*14d0*/  ULDC.64 UR4, c[0x4][0x68] ;  /* 0x01001a0000047ab9 */ /* 0x000fe20000000a00 */
[----:B------:R-:W-:Y:S01]  /*14e0*/  ULDC.64 UR6, c[0x4][0x8] ;  /* 0x0100020000067ab9 */ /* 0x000fe20000000a00 */
[----:B---34-:R-:W-:Y:S01]  /*14f0*/  IMAD.U32 R4, RZ, RZ, UR4 ;  /* 0x00000004ff047e24 */ /* 0x018fe2000f8e00ff */
[----:B------:R0:W1:Y:S01]  /*1500*/  LDC.64 R14, c[0x4][R0] ;  /* 0x01000000000e7b82 */ /* 0x0000620000000a00 */
[----:B------:R-:W-:Y:S01]  /*1510*/  IMAD.U32 R5, RZ, RZ, UR5 ;  /* 0x00000005ff057e24 */ /* 0x000fe2000f8e00ff */
[----:B------:R-:W-:Y:S01]  /*1520*/  ULDC.64 UR4, c[0x4][0x70] ;  /* 0x01001c0000047ab9 */ /* 0x000fe20000000a00 */
[----:B------:R-:W-:Y:S01]  /*1530*/  IMAD.U32 R10, RZ, RZ, UR6 ;  /* 0x00000006ff0a7e24 */ /* 0x000fe2000f8e00ff */
[----:B------:R-:W-:Y:S01]  /*1540*/  MOV R8, 0x1e1 ;  /* 0x000001e100087802 */ /* 0x000fe20000000f00 */
[----:B------:R-:W-:Y:S02]  /*1550*/  IMAD.U32 R6, RZ, RZ, UR4 ;  /* 0x00000004ff067e24 */ /* 0x000fe4000f8e00ff */
[----:B------:R-:W-:-:S02]  /*1560*/  IMAD.U32 R7, RZ, RZ, UR5 ;  /* 0x00000005ff077e24 */ /* 0x000fc4000f8e00ff */
[----:B------:R-:W-:Y:S02]  /*1570*/  IMAD.U32 R11, RZ, RZ, UR7 ;  /* 0x00000007ff0b7e24 */ /* 0x000fe4000f8e00ff */
[----:B------:R-:W-:Y:S02]  /*1580*/  IMAD.MOV.U32 R12, RZ, RZ, 0x1 ;  /* 0x00000001ff0c7424 */ /* 0x000fe400078e00ff */
[----:B0-----:R-:W-:-:S07]  /*1590*/  IMAD.MOV.U32 R13, RZ, RZ, RZ ;  /* 0x000000ffff0d7224 */ /* 0x001fce00078e00ff */
[----:B------:R-:W-:-:S07]  /*15a0*/  LEPC R20, `(.L_x_17) ;  /* 0x000000001014794e */ /* 0x000fce0000000000 */
[----:B-12--5:R-:W-:Y:S05]  /*15b0*/  CALL.ABS.NOINC R14 ;  /* 0x000000000e007343 */ /* 0x026fea0003c00000 */
.L_x_17:
[----:B------:R-:W-:-:S06]  /*15c0*/  ULOP3.LUT UR4, UR38, 0x1, URZ, 0xfc, !UPT ;  /* 0x0000000126047892 */ /* 0x000fcc000f8efc3f */
[----:B------:R-:W-:-:S05]  /*15d0*/  IMAD.U32 R0, RZ, RZ, UR4 ;  /* 0x00000004ff007e24 */ /* 0x000fca000f8e00ff */
[----:B------:R-:W-:-:S13]  /*15e0*/  ISETP.NE.AND P0, PT, R0, 0x3, PT ;  /* 0x000000030000780c */ /* 0x000fda0003f05270 */
[----:B------:R-:W-:Y:S05]  /*15f0*/  @!P0 BRA `(.L_x_18) ;  /* 0x0000000000048947 */ /* 0x000fea0003800000 */
[----:B------:R-:W-:Y:S01]  /*1600*/  BPT.TRAP 0x1 ;  /* 0x000000040000795c */ /* 0x000fe20000300000 */
.L_x_18:
[----:B--2---:R-:W-:Y:S02]  /*1610*/  IMAD.U32 R3, RZ, RZ, UR37 ;  /* 0x00000025ff037e24 */ /* 0x004fe4000f8e00ff */
[----:B------:R-:W-:-:S03]  /*1620*/  IMAD.U32 R0, RZ, RZ, UR36 ;  /* 0x00000024ff007e24 */ /* 0x000fc6000f8e00ff */
[----:B------:R-:W-:Y:S02]  /*1630*/  LEA R3, R3, UR42, 0x3 ;  /* 0x0000002a03037c11 */ /* 0x000fe4000f8e18ff */
[----:B------:R-:W-:-:S04]  /*1640*/  SHF.L.U32 R0, R0, 0x1f, RZ ;  /* 0x0000001f00007819 */ /* 0x000fc800000006ff */
[----:B------:R0:W1:Y:S01]  /*1650*/  SYNCS.PHASECHK.TRANS64.TRYWAIT P1, [R3+URZ], R0 ;  /* 0x00000000030075a7 */ /* 0x000062000802017f */
[----:B------:R-:W-:Y:S05]  /*1660*/  @!P0 BRA `(.L_x_19) ;  /* 0x0000000000048947 */ /* 0x000fea0003800000 */
[----:B------:R-:W-:Y:S01]  /*1670*/  BPT.TRAP 0x1 ;  /* 0x000000040000795c */ /* 0x000fe20000300000 */
.L_x_19:
[----:B-1----:R-:W-:Y:S05]  /*1680*/  @P1 BRA `(.L_x_20) ;  /* 0x0000000000081947 */ /* 0x002fea0003800000 */
[----:B------:R-:W1:Y:S02]  /*1690*/  SYNCS.PHASECHK.TRANS64.TRYWAIT P1, [R3+URZ], R0 ;  /* 0x00000000030075a7 */ /* 0x000e64000802017f */
[----:B-1----:R-:W-:Y:S05]  /*16a0*/  @!P1 BRA `(.L_x_21) ;  /* 0x0000016c00f09947 */ /* 0x002fea0003800000 */
.L_x_20:
[----:B------:R-:W-:-:S04]  /*16b0*/  UISETP.LT.AND UP0, UPT, UR41, 0x1, UPT ;  /* 0x000000012900788c */ /* 0x000fc8000bf01270 */
[----:B------:R-:W-:-:S06]  /*16c0*/  USEL UR4, UR41, 0x1, UP0 ;  /* 0x0000000129047887 */ /* 0x000fcc0008000000 */
[----:B---34-:R-:W-:Y:S01]  /*16d0*/  MOV R4, UR4 ;  /* 0x0000000400047c02 */ /* 0x018fe20008000f00 */
[----:B------:R-:W-:Y:S05]  /*16e0*/  WARPSYNC.ALL ;  /* 0x0000000000007948 */ /* 0x000fea0003800000 */
[----:B------:R-:W-:-:S04]  /*16f0*/  IADD3 R4, -R4, UR41, RZ ;  /* 0x0000002904047c10 */ /* 0x000fc8000fffe1ff */
[----:B------:R-:W-:Y:S01]  /*1700*/  ISETP.GE.AND P1, PT, R4, 0x1, PT ;  /* 0x000000010400780c */ /* 0x000fe20003f26270 */
[----:B------:R-:W-:Y:S01]  /*1710*/  UIADD3 UR4, UR42, 0x24100, URZ ;  /* 0x000241002a047890 */ /* 0x000fe2000fffe03f */
[----:B------:R-:W-:Y:S01]  /*1720*/  WARPGROUP.ARRIVE ;  /* 0x00000000000079c5 */ /* 0x000fe20000000000 */
[----:B------:R-:W-:Y:S02]  /*1730*/  ULOP3.LUT UR32, UR45, 0x10000, URZ, 0xfc, !UPT ;  /* 0x000100002d207892 */ /* 0x000fe4000f8efc3f */
[----:B------:R-:W-:Y:S02]  /*1740*/  USHF.R.U32.HI UR4, URZ, 0x4, UR4 ;  /* 0x000000043f047899 */ /* 0x000fe40008011604 */
[----:B------:R-:W-:Y:S02]  /*1750*/  UIMAD UR34, UR37, 0xc00, UR32 ;  /* 0x00000c00252278a4 */ /* 0x000fe4000f8e0220 */
[----:B------:R-:W-:Y:S01]  /*1760*/  ULOP3.LUT UR4, UR4, 0x3fff, URZ, 0xc0, !UPT ;  /* 0x00003fff04047892 */ /* 0x000fe2000f8ec03f */
[----:B------:R-:W-:Y:S01]  /*1770*/  UMOV UR13, 0x40000040 ;  /* 0x40000040000d7882 */ /* 0x000fe20000000000 */
[----:B------:R-:W-:-:S02]  /*1780*/  UMOV UR15, 0x40000040 ;  /* 0x40000040000f7882 */ /* 0x000fc40000000000 */
[----:B------:R-:W-:Y:S01]  /*1790*/  ULOP3.LUT UR33, UR4, 0x10000, URZ, 0xfc, !UPT ;  /* 0x0001000004217892 */ /* 0x000fe2000f8efc3f */
[----:B------:R-:W-:Y:S01]  /*17a0*/  UMOV UR12, UR34 ;  /* 0x00000022000c7c82 */ /* 0x000fe20008000000 */
[----:B------:R-:W-:Y:S02]  /*17b0*/  UMOV UR17, UR13 ;  /* 0x0000000d00117c82 */ /* 0x000fe40008000000 */
[----:B------:R-:W-:Y:S01]  /*17c0*/  UIMAD UR35, UR37, 0x500, UR33 ;  /* 0x00000500252378a4 */ /* 0x000fe2000f8e0221 */
[----:B------:R-:W-:Y:S01]  /*17d0*/  UMOV UR16, UR12 ;  /* 0x0000000c00107c82 */ /* 0x000fe20008000000 */
[----:B------:R-:W-:Y:S02]  /*17e0*/  UMOV UR19, 0x40000040 ;  /* 0x4000004000137882 */ /* 0x000fe40000000000 */
[----:B------:R-:W-:Y:S02]  /*17f0*/  UIADD3 UR18, UR35, 0x100, URZ ;  /* 0x0000010023127890 */ /* 0x000fe4000fffe03f */
[----:B------:R-:W-:-:S02]  /*1800*/  UIADD3 UR26, UR35, 0x200, URZ ;  /* 0x00000200231a7890 */ /* 0x000fc4000fffe03f */
[----:B------:R-:W-:Y:S01]  /*1810*/  UMOV UR14, UR35 ;  /* 0x00000023000e7c82 */ /* 0x000fe20008000000 */
[----:B------:R-:W-:Y:S01]  /*1820*/  UMOV UR24, UR12 ;  /* 0x0000000c00187c82 */ /* 0x000fe20008000000 */
[----:B------:R-:W-:Y:S01]  /*1830*/  HGMMA.64x32x16.F32.BF16 R24, gdesc[UR12], RZ, !UPT, gsb0 ;  /* 0x006000000c1879f0 */ /* 0x000fe2000c0018ff */
[----:B------:R-:W-:Y:S01]  /*1840*/  UMOV UR25, UR13 ;  /* 0x0000000d00197c82 */ /* 0x000fe20008000000 */
[----:B------:R-:W-:Y:S01]  /*1850*/  UMOV UR27, 0x40000040 ;  /* 0x40000040001b7882 */ /* 0x000fe20000000000 */
[----:B------:R-:W-:Y:S01]  /*1860*/  UIADD3 UR6, UR35, 0x300, URZ ;  /* 0x0000030023067890 */ /* 0x000fe2000fffe03f */
[----:B------:R-:W-:Y:S01]  /*1870*/  UMOV UR4, UR12 ;  /* 0x0000000c00047c82 */ /* 0x000fe20008000000 */
[----:B------:R-:W-:Y:S01]  /*1880*/  UMOV UR5, UR13 ;  /* 0x0000000d00057c82 */ /* 0x000fe20008000000 */
[----:B------:R-:W-:Y:S01]  /*1890*/  UMOV UR7, 0x40000040 ;  /* 0x4000004000077882 */ /* 0x000fe20000000000 */
[----:B------:R-:W-:Y:S01]  /*18a0*/  UIADD3 UR10, UR35, 0x400, URZ ;  /* 0x00000400230a7890 */ /* 0x000fe2000fffe03f */
[----:B------:R-:W-:Y:S01]  /*18b0*/  UMOV UR8, UR12 ;  /* 0x0000000c00087c82 */ /* 0x000fe20008000000 */
[----:B------:R-:W-:Y:S01]  /*18c0*/  UMOV UR9, UR13 ;  /* 0x0000000d00097c82 */ /* 0x000fe20008000000 */
[----:B------:R-:W-:Y:S01]  /*18d0*/  UMOV UR11, 0x40000040 ;  /* 0x40000040000b7882 */ /* 0x000fe20000000000 */
[----:B------:R-:W-:-:S02]  /*18e0*/  UIADD3 UR20, UR34, 0x400, URZ ;  /* 0x0000040022147890 */ /* 0x000fc4000fffe03f */
[----:B------:R-:W-:Y:S01]  /*18f0*/  UIADD3 UR21, UR34, 0x800, URZ ;  /* 0x0000080022157890 */ /* 0x000fe2000fffe03f */
[----:B------:R-:W-:Y:S01]  /*1900*/  UMOV UR22, UR14 ;  /* 0x0000000e00167c82 */ /* 0x000fe20008000000 */
[----:B------:R-:W-:Y:S01]  /*1910*/  UMOV UR23, UR15 ;  /* 0x0000000f00177c82 */ /* 0x000fe20008000000 */
[----:B------:R-:W-:Y:S01]  /*1920*/  UMOV UR13, 0x40000040 ;  /* 0x40000040000d7882 */ /* 0x000fe20000000000 */
[----:B------:R-:W-:-:S03]  /*1930*/  UIADD3 UR28, UR34, 0x2, URZ ;  /* 0x00000002221c7890 */ /* 0x000fc6000fffe03f */
[----:B------:R-:W-:Y:S01]  /*1940*/  UMOV UR12, UR21 ;  /* 0x00000015000c7c82 */ /* 0x000fe20008000000 */
[----:B------:R-:W-:Y:S01]  /*1950*/  UIADD3 UR30, UR35, 0x2, URZ ;  /* 0x00000002231e7890 */ /* 0x000fe2000fffe03f */
[----:B------:R-:W-:Y:S01]  /*1960*/  UMOV UR29, 0x40000040 ;  /* 0x40000040001d7882 */ /* 0x000fe20000000000 */
[----:B------:R-:W-:Y:S01]  /*1970*/  UMOV UR31, 0x40000040 ;  /* 0x40000040001f7882 */ /* 0x000fe20000000000 */
[----:B------:R-:W-:Y:S02]  /*1980*/  WARPGROUP.DEPBAR.LE gsb0, 0x0 ;  /* 0x00008000000079c5 */ /* 0x000fe40000010000 */
[----:B------:R-:W-:Y:S01]  /*1990*/  WARPGROUP.ARRIVE ;  /* 0x00000000000079c5 */ /* 0x000fe20000000000 */
[----:B------:R-:W-:Y:S01]  /*19a0*/  IMAD.MOV.U32 R20, RZ, RZ, R24 ;  /* 0x000000ffff147224 */ /* 0x000fe200078e0018 */
[----:B------:R-:W-:Y:S01]  /*19b0*/  MOV R13, R29 ;  /* 0x0000001d000d7202 */ /* 0x000fe20000000f00 */
[----:B------:R-:W-:Y:S01]  /*19c0*/  IMAD.MOV.U32 R19, RZ, RZ, R25 ;  /* 0x000000ffff137224 */ /* 0x000fe200078e0019 */
[----:B------:R-:W-:Y:S01]  /*19d0*/  MOV R7, R35 ;  /* 0x0000002300077202 */ /* 0x000fe20000000f00 */
[----:B------:R-:W-:Y:S01]  /*19e0*/  IMAD.MOV.U32 R18, RZ, RZ, R26 ;  /* 0x000000ffff127224 */ /* 0x000fe200078e001a */
[----:B------:R-:W-:Y:S01]  /*19f0*/  HGMMA.64x32x16.F32.BF16 R200, gdesc[UR16], RZ, !UPT, gsb0 ;  /* 0x0060000010c879f0 */ /* 0x000fe2000c0018ff */
[----:B------:R-:W-:-:S02]  /*1a00*/  IMAD.MOV.U32 R15, RZ, RZ, R27 ;  /* 0x000000ffff0f7224 */ /* 0x000fc400078e001b */
[----:B------:R-:W-:Y:S02]  /*1a10*/  IMAD.MOV.U32 R14, RZ, RZ, R28 ;  /* 0x000000ffff0e7224 */ /* 0x000fe400078e001c */
[----:B------:R-:W-:Y:S02]  /*1a20*/  IMAD.MOV.U32 R12, RZ, RZ, R30 ;  /* 0x000000ffff0c7224 */ /* 0x000fe400078e001e */
[----:B------:R-:W-:Y:S02]  /*1a30*/  IMAD.MOV.U32 R11, RZ, RZ, R31 ;  /* 0x000000ffff0b7224 */ /* 0x000fe400078e001f */
[----:B------:R-:W-:Y:S02]  /*1a40*/  IMAD.MOV.U32 R10, RZ, RZ, R32 ;  /* 0x000000ffff0a7224 */ /* 0x000fe400078e0020 */
[----:B------:R-:W-:Y:S02]  /*1a50*/  IMAD.MOV.U32 R9, RZ, RZ, R33 ;  /* 0x000000ffff097224 */ /* 0x000fe400078e0021 */
[----:B------:R-:W-:-:S02]  /*1a60*/  IMAD.MOV.U32 R8, RZ, RZ, R34 ;  /* 0x000000ffff087224 */ /* 0x000fc400078e0022 */
[----:B------:R-:W-:Y:S02]  /*1a70*/  IMAD.MOV.U32 R6, RZ, RZ, R36 ;  /* 0x000000ffff067224 */ /* 0x000fe400078e0024 */
[----:B------:R-:W-:Y:S02]  /*1a80*/  IMAD.MOV.U32 R5, RZ, RZ, R37 ;  /* 0x000000ffff057224 */ /* 0x000fe400078e0025 */
[----:B01----:R-:W-:Y:S02]  /*1a90*/  IMAD.MOV.U32 R3, RZ, RZ, R38 ;  /* 0x000000ffff037224 */ /* 0x003fe400078e0026 */
[----:B------:R-:W-:Y:S01]  /*1aa0*/  IMAD.MOV.U32 R0, RZ, RZ, R39 ;  /* 0x000000ffff007224 */ /* 0x000fe200078e0027 */
[----:B------:R-:W-:Y:S02]  /*1ab0*/  WARPGROUP.DEPBAR.LE gsb0, 0x0 ;  /* 0x00008000000079c5 */ /* 0x000fe40000010000 */
[----:B------:R-:W-:Y:S01]  /*1ac0*/  WARPGROUP.ARRIVE ;  /* 0x00000000000079c5 */ /* 0x000fe20000000000 */
[----:B------:R0:W-:Y:S04]  /*1ad0*/  STL.64 [R1+0x1c0], R214 ;  /* 0x0001c0d601007387 */ /* 0x0001e80000100a00 */
[----:B------:R1:W-:Y:S01]  /*1ae0*/  STL.64 [R1+0x1b8], R212 ;  /* 0x0001b8d401007387 */ /* 0x0003e20000100a00 */
[----:B------:R-:W-:Y:S03]  /*1af0*/  HGMMA.64x32x16.F32.BF16 R152, gdesc[UR24], RZ, !UPT, gsb0 ;  /* 0x00600000189879f0 */ /* 0x000fe6000c0018ff */
[----:B------:R2:W-:Y:S04]  /*1b00*/  STL.64 [R1+0x1b0], R210 ;  /* 0x0001b0d201007387 */ /* 0x0005e80000100a00 */
[----:B------:R3:W-:Y:S01]  /*1b10*/  STL.64 [R1+0x1a8], R208 ;  /* 0x0001a8d001007387 */ /* 0x0007e20000100a00 */
[----:B0-----:R-:W-:-:S02]  /*1b20*/  IMAD.MOV.U32 R214, RZ, RZ, R3 ;  /* 0x000000ffffd67224 */ /* 0x001fc400078e0003 */
[----:B------:R-:W-:Y:S01]  /*1b30*/  IMAD.MOV.U32 R215, RZ, RZ, R0 ;  /* 0x000000ffffd77224 */ /* 0x000fe200078e0000 */
[----:B------:R0:W-:Y:S01]  /*1b40*/  STL.64 [R1+0x1a0], R206 ;  /* 0x0001a0ce01007387 */ /* 0x0001e20000100a00 */
[----:B-1----:R-:W-:Y:S01]  /*1b50*/  IMAD.MOV.U32 R212, RZ, RZ, R6 ;  /* 0x000000ffffd47224 */ /* 0x002fe200078e0006 */
[----:B------:R-:W-:Y:S02]  /*1b60*/  MOV R213, R5 ;  /* 0x0000000500d57202 */ /* 0x000fe40000000f00 */
[----:B------:R1:W-:Y:S01]  /*1b70*/  STL.64 [R1+0x198], R204 ;  /* 0x000198cc01007387 */ /* 0x0003e20000100a00 */
[----:B--2---:R-:W-:Y:S02]  /*1b80*/  IMAD.MOV.U32 R210, RZ, RZ, R8 ;  /* 0x000000ffffd27224 */ /* 0x004fe400078e0008 */
[----:B------:R-:W-:Y:S01]  /*1b90*/  IMAD.MOV.U32 R211, RZ, RZ, R7 ;  /* 0x000000ffffd37224 */ /* 0x000fe200078e0007 */
[----:B------:R2:W-:Y:S01]  /*1ba0*/  STL.64 [R1+0x190], R202 ;  /* 0x000190ca01007387 */ /* 0x0005e20000100a00 */
[----:B---3--:R-:W-:-:S02]  /*1bb0*/  IMAD.MOV.U32 R208, RZ, RZ, R10 ;  /* 0x000000ffffd07224 */ /* 0x008fc400078e000a */
[----:B------:R-:W-:Y:S01]  /*1bc0*/  IMAD.MOV.U32 R209, RZ, RZ, R9 ;  /* 0x000000ffffd17224 */ /* 0x000fe200078e0009 */
[----:B------:R3:W-:Y:S01]  /*1bd0*/  STL.64 [R1+0x188], R200 ;  /* 0x000188c801007387 */ /* 0x0007e20000100a00 */
[----:B0-----:R-:W-:Y:S01]  /*1be0*/  IMAD.MOV.U32 R206, RZ, RZ, R12 ;  /* 0x000000ffffce7224 */ /* 0x001fe200078e000c */
[----:B------:R-:W-:Y:S01]  /*1bf0*/  MOV R207, R11 ;  /* 0x0000000b00cf7202 */ /* 0x000fe20000000f00 */
[----:B-1----:R-:W-:Y:S02]  /*1c00*/  IMAD.MOV.U32 R204, RZ, RZ, R14 ;  /* 0x000000ffffcc7224 */ /* 0x002fe400078e000e */
[----:B------:R-:W-:Y:S02]  /*1c10*/  IMAD.MOV.U32 R205, RZ, RZ, R13 ;  /* 0x000000ffffcd7224 */ /* 0x000fe400078e000d */
[----:B--2---:R-:W-:Y:S02]  /*1c20*/  IMAD.MOV.U32 R202, RZ, RZ, R18 ;  /* 0x000000ffffca7224 */ /* 0x004fe400078e0012 */
[----:B------:R-:W-:-:S02]  /*1c30*/  IMAD.MOV.U32 R203, RZ, RZ, R15 ;  /* 0x000000ffffcb7224 */ /* 0x000fc400078e000f */
[----:B---3--:R-:W-:Y:S01]  /*1c40*/  IMAD.MOV.U32 R200, RZ, RZ, R20 ;  /* 0x000000ffffc87224 */ /* 0x008fe200078e0014 */
[----:B------:R-:W-:Y:S01]  /*1c50*/  MOV R201, R19 ;  /* 0x0000001300c97202 */ /* 0x000fe20000000f00 */
[----:B------:R-:W-:Y:S02]  /*1c60*/  WARPGROUP.DEPBAR.LE gsb0, 0x0 ;  /* 0x00008000000079c5 */ /* 0x000fe40000010000 */
[----:B------:R-:W-:-:S06]  /*1c70*/  WARPGROUP.ARRIVE ;  /* 0x00000000000079c5 */ /* 0x000fcc0000000000 */
[----:B------:R-:W-:Y:S03]  /*1c80*/  HGMMA.64x32x16.F32.BF16 R104, gdesc[UR4], RZ, !UPT, gsb0 ;  /* 0x00600000046879f0 */ /* 0x000fe6000c0018ff */
[----:B------:R-:W-:Y:S02]  /*1c90*/  WARPGROUP.DEPBAR.LE gsb0, 0x0 ;  /* 0x00008000000079c5 */ /* 0x000fe40000010000 */
[----:B------:R-:W-:-:S06]  /*1ca0*/  WARPGROUP.ARRIVE ;  /* 0x00000000000079c5 */ /* 0x000fcc0000000000 */
[----:B------:R-:W-:Y:S01]  /*1cb0*/  HGMMA.64x32x16.F32.BF16 R56, gdesc[UR8], RZ, !UPT, gsb0 ;  /* 0x00600000083879f0 */ /* 0x000fe2000c0018ff */
[----:B------:R-:W-:Y:S01]  /*1cc0*/  UMOV UR8, UR20 ;  /* 0x0000001400087c82 */ /* 0x000fe20008000000 */
[----:B------:R-:W-:Y:S01]  /*1cd0*/  UMOV UR9, 0x40000040 ;  /* 0x4000004000097882 */ /* 0x000fe20000000000 */
[----:B------:R-:W-:Y:S01]  /*1ce0*/  UMOV UR4, UR8 ;  /* 0x0000000800047c82 */ /* 0x000fe20008000000 */
[----:B------:R-:W-:Y:S01]  /*1cf0*/  UMOV UR5, UR9 ;  /* 0x0000000900057c82 */ /* 0x000fe20008000000 */
[----:B------:R-:W-:Y:S01]  /*1d00*/  UMOV UR24, UR8 ;  /* 0x0000000800187c82 */ /* 0x000fe20008000000 */
[----:B------:R-:W-:Y:S01]  /*1d10*/  UMOV UR25, UR9 ;  /* 0x0000000900197c82 */ /* 0x000fe20008000000 */
[----:B------:R-:W-:Y:S01]  /*1d20*/  UMOV UR16, UR8 ;  /* 0x0000000800107c82 */ /* 0x000fe20008000000 */
[----:B------:R-:W-:Y:S01]  /*1d30*/  UMOV UR17, UR9 ;  /* 0x0000000900117c82 */ /* 0x000fe20008000000 */
[----:B------:R-:W-:Y:S01]  /*1d40*/  UMOV UR20, UR8 ;  /* 0x0000000800147c82 */ /* 0x000fe20008000000 */
[----:B------:R-:W-:Y:S01]  /*1d50*/  UMOV UR21, UR9 ;  /* 0x0000000900157c82 */ /* 0x000fe20008000000 */
[----:B------:R-:W-:-:S02]  /*1d60*/  WARPGROUP.DEPBAR.LE gsb0, 0x0 ;  /* 0x00008000000079c5 */ /* 0x000fc40000010000 */
[----:B------:R-:W-:-:S06]  /*1d70*/  WARPGROUP.ARRIVE ;  /* 0x00000000000079c5 */ /* 0x000fcc0000000000 */
[----:B------:R-:W-:Y:S01]  /*1d80*/  HGMMA.64x32x16.F32.BF16 R40, gdesc[UR8], RZ, !UPT, gsb0 ;  /* 0x00600000082879f0 */ /* 0x000fe2000c0018ff */
[----:B------:R-:W-:Y:S01]  /*1d90*/  UMOV UR8, UR28 ;  /* 0x0000001c00087c82 */ /* 0x000fe20008000000 */
[----:B------:R-:W-:Y:S01]  /*1da0*/  UMOV UR9, UR29 ;  /* 0x0000001d00097c82 */ /* 0x000fe20008000000 */
[----:B------:R-:W-:Y:S02]  /*1db0*/  WARPGROUP.DEPBAR.LE gsb0, 0x0 ;  /* 0x00008000000079c5 */ /* 0x000fe40000010000 */
        /* <DEDUP_REMOVED lines=17> */
[----:B------:R-:W-:Y:S01]  /*1ed0*/  UIADD3 UR22, UR35, 0x202, URZ ;  /* 0x0000020223167890 */ /* 0x000fe2000fffe03f */
[----:B------:R-:W-:Y:S01]  /*1ee0*/  UMOV UR20, UR28 ;  /* 0x0000001c00147c82 */ /* 0x000fe20008000000 */
[----:B------:R-:W-:Y:S01]  /*1ef0*/  UMOV UR21, UR29 ;  /* 0x0000001d00157c82 */ /* 0x000fe20008000000 */
        /* <DEDUP_REMOVED lines=8> */
[----:B------:R-:W-:Y:S01]  /*1f80*/  UMOV UR14, UR18 ;  /* 0x00000012000e7c82 */ /* 0x000fe20008000000 */
[----:B------:R-:W-:Y:S01]  /*1f90*/  UMOV UR15, UR19 ;  /* 0x00000013000f7c82 */ /* 0x000fe20008000000 */
[----:B------:R-:W-:Y:S01]  /*1fa0*/  IMAD.MOV.U32 R14, RZ, RZ, R28 ;  /* 0x000000ffff0e7224 */ /* 0x000fe200078e001c */
[----:B------:R-:W-:Y:S01]  /*1fb0*/  MOV R0, R39 ;  /* 0x0000002700007202 */ /* 0x000fe20000000f00 */
[----:B------:R-:W-:Y:S01]  /*1fc0*/  IMAD.MOV.U32 R13, RZ, RZ, R29 ;  /* 0x000000ffff0d7224 */ /* 0x000fe200078e001d */
[----:B------:R-:W-:Y:S01]  /*1fd0*/  UMOV UR18, UR10 ;  /* 0x0000000a00127c82 */ /* 0x000fe20008000000 */
[----:B------:R-:W-:Y:S01]  /*1fe0*/  IMAD.MOV.U32 R12, RZ, RZ, R30 ;  /* 0x000000ffff0c7224 */ /* 0x000fe200078e001e */
[----:B------:R-:W-:Y:S01]  /*1ff0*/  UMOV UR19, UR11 ;  /* 0x0000000b00137c82 */ /* 0x000fe20008000000 */
[----:B------:R-:W-:-:S02]  /*2000*/  IMAD.MOV.U32 R11, RZ, RZ, R31 ;  /* 0x000000ffff0b7224 */ /* 0x000fc400078e001f */
[----:B------:R-:W-:Y:S02]  /*2010*/  IMAD.MOV.U32 R10, RZ, RZ, R32 ;  /* 0x000000ffff0a7224 */ /* 0x000fe400078e0020 */
[----:B------:R-:W-:Y:S02]  /*2020*/  IMAD.MOV.U32 R8, RZ, RZ, R34 ;  /* 0x000000ffff087224 */ /* 0x000fe400078e0022 */
[----:B------:R-:W-:Y:S02]  /*2030*/  IMAD.MOV.U32 R7, RZ, RZ, R35 ;  /* 0x000000ffff077224 */ /* 0x000fe400078e0023 */
[----:B------:R-:W-:Y:S02]  /*2040*/  IMAD.MOV.U32 R6, RZ, RZ, R36 ;  /* 0x000000ffff067224 */ /* 0x000fe400078e0024 */
[----:B------:R-:W-:Y:S02]  /*2050*/  IMAD.MOV.U32 R5, RZ, RZ, R37 ;  /* 0x000000ffff057224 */ /* 0x000fe400078e0025 */
[----:B------:R-:W-:Y:S01]  /*2060*/  IMAD.MOV.U32 R3, RZ, RZ, R38 ;  /* 0x000000ffff037224 */ /* 0x000fe200078e0026 */
[----:B------:R-:W-:-:S02]  /*2070*/  WARPGROUP.DEPBAR.LE gsb0, 0x0 ;  /* 0x00008000000079c5 */ /* 0x000fc40000010000 */
[----:B------:R-:W-:-:S06]  /*2080*/  WARPGROUP.ARRIVE ;  /* 0x00000000000079c5 */ /* 0x000fcc0000000000 */
[----:B------:R-:W-:Y:S01]  /*2090*/  HGMMA.64x32x16.F32.BF16 R168, gdesc[UR12], RZ, !UPT, gsb0 ;  /* 0x006000000ca879f0 */ /* 0x000fe2000c0018ff */
[----:B------:R-:W-:Y:S02]  /*20a0*/  UIADD3 UR12, UR35, 0x102, URZ ;  /* 0x00000102230c7890 */ /* 0x000fe4000fffe03f */
[----:B------:R-:W-:Y:S02]  /*20b0*/  WARPGROUP.DEPBAR.LE gsb0, 0x0 ;  /* 0x00008000000079c5 */ /* 0x000fe40000010000 */
[----:B------:R-:W-:-:S06]  /*20c0*/  WARPGROUP.ARRIVE ;  /* 0x00000000000079c5 */ /* 0x000fcc0000000000 */
[----:B------:R-:W-:Y:S03]  /*20d0*/  HGMMA.64x32x16.F32.BF16 R120, gdesc[UR24], RZ, !UPT, gsb0 ;  /* 0x00600000187879f0 */ /* 0x000fe6000c0018ff */
        /* <DEDUP_REMOVED lines=8> */
[----:B------:R-:W-:Y:S03]  /*2160*/  HGMMA.64x32x16.F32.BF16 R200, gdesc[UR28], R200, gsb0 ;  /* 0x006000001cc879f0 */ /* 0x000fe600080018c8 */
[----:B------:R-:W-:Y:S02]  /*2170*/  WARPGROUP.DEPBAR.LE gsb0, 0x0 ;  /* 0x00008000000079c5 */ /* 0x000fe40000010000 */
[----:B------:R-:W-:Y:S04]  /*2180*/  STL.64 [R1+0x40], R200 ;  /* 0x000040c801007387 */ /* 0x000fe80000100a00 */
[----:B------:R-:W-:Y:S04]  /*2190*/  STL.64 [R1+0x48], R202 ;  /* 0x000048ca01007387 */ /* 0x000fe80000100a00 */
[----:B------:R-:W-:Y:S04]  /*21a0*/  STL.64 [R1+0x50], R204 ;  /* 0x000050cc01007387 */ /* 0x000fe80000100a00 */
[----:B------:R-:W-:Y:S04]  /*21b0*/  STL.64 [R1+0x58], R206 ;  /* 0x000058ce01007387 */ /* 0x000fe80000100a00 */
[----:B------:R-:W-:Y:S04]  /*21c0*/  STL.64 [R1+0x60], R208 ;  /* 0x000060d001007387 */ /* 0x000fe80000100a00 */
[----:B------:R-:W-:Y:S04]  /*21d0*/  STL.64 [R1+0x68], R210 ;  /* 0x000068d201007387 */ /* 0x000fe80000100a00 */
[----:B------:R-:W-:Y:S04]  /*21e0*/  STL.64 [R1+0x70], R212 ;  /* 0x000070d401007387 */ /* 0x000fe80000100a00 */
[----:B------:R0:W-:Y:S04]  /*21f0*/  STL.64 [R1+0x78], R214 ;  /* 0x000078d601007387 */ /* 0x0001e80000100a00 */
[----:B0-----:R-:W2:Y:S04]  /*2200*/  LDL.LU.64 R214, [R1+0x1c0] ;  /* 0x0001c00001d67983 */ /* 0x001ea80000300a00 */
[----:B------:R-:W2:Y:S04]  /*2210*/  LDL.LU.64 R212, [R1+0x1b8] ;  /* 0x0001b80001d47983 */ /* 0x000ea80000300a00 */
[----:B------:R-:W2:Y:S04]  /*2220*/  LDL.LU.64 R210, [R1+0x1b0] ;  /* 0x0001b00001d27983 */ /* 0x000ea80000300a00 */
[----:B------:R-:W2:Y:S04]  /*2230*/  LDL.LU.64 R208, [R1+0x1a8] ;  /* 0x0001a80001d07983 */ /* 0x000ea80000300a00 */
[----:B------:R-:W2:Y:S04]  /*2240*/  LDL.LU.64 R206, [R1+0x1a0] ;  /* 0x0001a00001ce7983 */ /* 0x000ea80000300a00 */
[----:B------:R-:W2:Y:S04]  /*2250*/  LDL.LU.64 R204, [R1+0x198] ;  /* 0x0001980001cc7983 */ /* 0x000ea80000300a00 */
[----:B------:R-:W2:Y:S04]  /*2260*/  LDL.LU.64 R202, [R1+0x190] ;  /* 0x0001900001ca7983 */ /* 0x000ea80000300a00 */
[----:B------:R-:W2:Y:S01]  /*2270*/  LDL.LU.64 R200, [R1+0x188] ;  /* 0x0001880001c87983 */ /* 0x000ea20000300a00 */
[----:B------:R-:W-:Y:S01]  /*2280*/  UMOV UR10, UR12 ;  /* 0x0000000c000a7c82 */ /* 0x000fe20008000000 */
[----:B------:R-:W-:Y:S01]  /*2290*/  UMOV UR11, 0x40000040 ;  /* 0x40000040000b7882 */ /* 0x000fe20000000000 */
        /* <DEDUP_REMOVED lines=9> */
[----:B--2---:R-:W-:-:S06]  /*2330*/  WARPGROUP.ARRIVE ;  /* 0x00000000000079c5 */ /* 0x004fcc0000000000 */
[----:B------:R-:W-:Y:S01]  /*2340*/  HGMMA.64x32x16.F32.BF16 R200, gdesc[UR8], R200, gsb0 ;  /* 0x0060000008c879f0 */ /* 0x000fe200080018c8 */
[----:B------:R-:W-:Y:S02]  /*2350*/  UIADD3 UR8, UR34, 0x402, URZ ;  /* 0x0000040222087890 */ /* 0x000fe4000fffe03f */
[----:B------:R-:W-:Y:S02]  /*2360*/  WARPGROUP.DEPBAR.LE gsb0, 0x0 ;  /* 0x00008000000079c5 */ /* 0x000fe40000010000 */
[----:B------:R-:W-:Y:S01]  /*2370*/  WARPGROUP.ARRIVE ;  /* 0x00000000000079c5 */ /* 0x000fe20000000000 */
[----:B------:R0:W-:Y:S04]  /*2380*/  STL.64 [R1+0x180], R214 ;  /* 0x000180d601007387 */ /* 0x0001e80000100a00 */
[----:B------:R1:W-:Y:S01]  /*2390*/  STL.64 [R1+0x178], R212 ;  /* 0x000178d401007387 */ /* 0x0003e20000100a00 */
[----:B------:R-:W-:Y:S03]  /*23a0*/  HGMMA.64x32x16.F32.BF16 R152, gdesc[UR20], R152, gsb0 ;  /* 0x00600000149879f0 */ /* 0x000fe60008001898 */
[----:B------:R2:W-:Y:S04]  /*23b0*/  STL.64 [R1+0x170], R210 ;  /* 0x000170d201007387 */ /* 0x0005e80000100a00 */
[----:B------:R3:W-:Y:S01]  /*23c0*/  STL.64 [R1+0x168], R208 ;  /* 0x000168d001007387 */ /* 0x0007e20000100a00 */
[----:B0-----:R-:W-:-:S02]  /*23d0*/  IMAD.MOV.U32 R214, RZ, RZ, R3 ;  /* 0x000000ffffd67224 */ /* 0x001fc400078e0003 */
[----:B------:R-:W-:Y:S01]  /*23e0*/  IMAD.MOV.U32 R215, RZ, RZ, R0 ;  /* 0x000000ffffd77224 */ /* 0x000fe200078e0000 */
[----:B------:R0:W-:Y:S01]  /*23f0*/  STL.64 [R1+0x160], R206 ;  /* 0x000160ce01007387 */ /* 0x0001e20000100a00 */
[----:B-1----:R-:W-:Y:S02]  /*2400*/  IMAD.MOV.U32 R212, RZ, RZ, R6 ;  /* 0x000000ffffd47224 */ /* 0x002fe400078e0006 */
[----:B------:R-:W-:Y:S01]  /*2410*/  IMAD.MOV.U32 R213, RZ, RZ, R5 ;  /* 0x000000ffffd57224 */ /* 0x000fe200078e0005 */
[----:B------:R1:W-:Y:S01]  /*2420*/  STL.64 [R1+0x158], R204 ;  /* 0x000158cc01007387 */ /* 0x0003e20000100a00 */
[----:B--2---:R-:W-:Y:S01]  /*2430*/  IMAD.MOV.U32 R210, RZ, RZ, R8 ;  /* 0x000000ffffd27224 */ /* 0x004fe200078e0008 */
[----:B------:R-:W-:Y:S02]  /*2440*/  MOV R211, R7 ;  /* 0x0000000700d37202 */ /* 0x000fe40000000f00 */
[----:B------:R2:W-:Y:S01]  /*2450*/  STL.64 [R1+0x150], R202 ;  /* 0x000150ca01007387 */ /* 0x0005e20000100a00 */
[----:B---3--:R-:W-:-:S02]  /*2460*/  IMAD.MOV.U32 R208, RZ, RZ, R10 ;  /* 0x000000ffffd07224 */ /* 0x008fc400078e000a */
[----:B------:R-:W-:Y:S01]  /*2470*/  IMAD.MOV.U32 R209, RZ, RZ, R9 ;  /* 0x000000ffffd17224 */ /* 0x000fe200078e0009 */
[----:B------:R3:W-:Y:S01]  /*2480*/  STL.64 [R1+0x148], R200 ;  /* 0x000148c801007387 */ /* 0x0007e20000100a00 */
[----:B0-----:R-:W-:Y:S02]  /*2490*/  IMAD.MOV.U32 R206, RZ, RZ, R12 ;  /* 0x000000ffffce7224 */ /* 0x001fe400078e000c */
[----:B------:R-:W-:Y:S01]  /*24a0*/  IMAD.MOV.U32 R207, RZ, RZ, R11 ;  /* 0x000000ffffcf7224 */ /* 0x000fe200078e000b */
[----:B-1----:R-:W-:Y:S01]  /*24b0*/  MOV R205, R13 ;  /* 0x0000000d00cd7202 */ /* 0x002fe20000000f00 */
[----:B------:R-:W-:Y:S02]  /*24c0*/  IMAD.MOV.U32 R204, RZ, RZ, R14 ;  /* 0x000000ffffcc7224 */ /* 0x000fe400078e000e */
[----:B--2---:R-:W-:Y:S02]  /*24d0*/  IMAD.MOV.U32 R202, RZ, RZ, R18 ;  /* 0x000000ffffca7224 */ /* 0x004fe400078e0012 */
[----:B------:R-:W-:-:S02]  /*24e0*/  IMAD.MOV.U32 R203, RZ, RZ, R15 ;  /* 0x000000ffffcb7224 */ /* 0x000fc400078e000f */
[----:B---3--:R-:W-:Y:S02]  /*24f0*/  IMAD.MOV.U32 R200, RZ, RZ, R20 ;  /* 0x000000ffffc87224 */ /* 0x008fe400078e0014 */
[----:B------:R-:W-:Y:S01]  /*2500*/  IMAD.MOV.U32 R201, RZ, RZ, R19 ;  /* 0x000000ffffc97224 */ /* 0x000fe200078e0013 */
[----:B------:R-:W-:Y:S02]  /*2510*/  WARPGROUP.DEPBAR.LE gsb0, 0x0 ;  /* 0x00008000000079c5 */ /* 0x000fe40000010000 */
[----:B------:R-:W-:-:S06]  /*2520*/  WARPGROUP.ARRIVE ;  /* 0x00000000000079c5 */ /* 0x000fcc0000000000 */
[----:B------:R-:W-:Y:S03]  /*2530*/  HGMMA.64x32x16.F32.BF16 R104, gdesc[UR4], R104, gsb0 ;  /* 0x00600000046879f0 */ /* 0x000fe60008001868 */
[----:B------:R-:W-:Y:S02]  /*2540*/  WARPGROUP.DEPBAR.LE gsb0, 0x0 ;  /* 0x00008000000079c5 */ /* 0x000fe40000010000 */
[----:B------:R-:W-:-:S06]  /*2550*/  WARPGROUP.ARRIVE ;  /* 0x00000000000079c5 */ /* 0x000fcc0000000000 */
[----:B------:R-:W-:Y:S01]  /*2560*/  HGMMA.64x32x16.F32.BF16 R56, gdesc[UR12], R56, gsb0 ;  /* 0x006000000c3879f0 */ /* 0x000fe20008001838 */
        /* <DEDUP_REMOVED lines=12> */
[----:B------:R-:W-:Y:S03]  /*2630*/  HGMMA.64x32x16.F32.BF16 R40, gdesc[UR12], R40, gsb0 ;  /* 0x006000000c2879f0 */ /* 0x000fe60008001828 */
[----:B------:R-:W-:Y:S02]  /*2640*/  WARPGROUP.DEPBAR.LE gsb0, 0x0 ;  /* 0x00008000000079c5 */ /* 0x000fe40000010000 */
[----:B------:R-:W-:-:S06]  /*2650*/  WARPGROUP.ARRIVE ;  /* 0x00000000000079c5 */ /* 0x000fcc0000000000 */
[----:B------:R-:W-:Y:S01]  /*2660*/  HGMMA.64x32x16.F32.BF16 R88, gdesc[UR4], R88, gsb0 ;  /* 0x00600000045879f0 */ /* 0x000fe20008001858 */
[----:B------:R-:W-:Y:S02]  /*2670*/  UIADD3 UR4, UR34, 0x802, URZ ;  /* 0x0000080222047890 */ /* 0x000fe4000fffe03f */
[----:B------:R-:W-:Y:S02]  /*2680*/  WARPGROUP.DEPBAR.LE gsb0, 0x0 ;  /* 0x00008000000079c5 */ /* 0x000fe40000010000 */
[----:B------:R-:W-:-:S06]  /*2690*/  WARPGROUP.ARRIVE ;  /* 0x00000000000079c5 */ /* 0x000fcc0000000000 */
[----:B------:R-:W-:Y:S03]  /*26a0*/  HGMMA.64x32x16.F32.BF16 R136, gdesc[UR20], R136, gsb0 ;  /* 0x00600000148879f0 */ /* 0x000fe60008001888 */
        /* <DEDUP_REMOVED lines=8> */
[----:B------:R-:W-:Y:S02]  /*2730*/  WARPGROUP.DEPBAR.LE gsb0, 0x0 ;  /* 0x00008000000079c5 */ /* 0x000fe40000010000 */
[----:B------:R-:W-:Y:S01]  /*2740*/  WARPGROUP.ARRIVE ;  /* 0x00000000000079c5 */ /* 0x000fe20000000000 */
[----:B------:R0:W-:Y:S04]  /*2750*/  STL.64 [R1], R200 ;  /* 0x000000c801007387 */ /* 0x0001e80000100a00 */
[----:B------:R1:W-:Y:S01]  /*2760*/  STL.64 [R1+0x8], R202 ;  /* 0x000008ca01007387 */ /* 0x0003e20000100a00 */
[----:B------:R-:W-:Y:S03]  /*2770*/  HGMMA.64x32x16.F32.BF16 R216, gdesc[UR28], R216, gsb0 ;  /* 0x006000001cd879f0 */ /* 0x000fe600080018d8 */
[----:B------:R2:W-:Y:S04]  /*2780*/  STL.64 [R1+0x10], R204 ;  /* 0x000010cc01007387 */ /* 0x0005e80000100a00 */
[----:B------:R3:W-:Y:S04]  /*2790*/  STL.64 [R1+0x18], R206 ;  /* 0x000018ce01007387 */ /* 0x0007e80000100a00 */
[----:B------:R4:W-:Y:S04]  /*27a0*/  STL.64 [R1+0x20], R208 ;  /* 0x000020d001007387 */ /* 0x0009e80000100a00 */
[----:B------:R4:W-:Y:S04]  /*27b0*/  STL.64 [R1+0x28], R210 ;  /* 0x000028d201007387 */ /* 0x0009e80000100a00 */
[----:B------:R4:W-:Y:S04]  /*27c0*/  STL.64 [R1+0x30], R212 ;  /* 0x000030d401007387 */ /* 0x0009e80000100a00 */
[----:B------:R4:W-:Y:S04]  /*27d0*/  STL.64 [R1+0x38], R214 ;  /* 0x000038d601007387 */ /* 0x0009e80000100a00 */
[----:B0-----:R-:W4:Y:S04]  /*27e0*/  LDL.LU.64 R200, [R1+0x40] ;  /* 0x0000400001c87983 */ /* 0x001f280000300a00 */
[----:B-1----:R-:W4:Y:S04]  /*27f0*/  LDL.LU.64 R202, [R1+0x48] ;  /* 0x0000480001ca7983 */ /* 0x002f280000300a00 */
[----:B--2---:R-:W2:Y:S04]  /*2800*/  LDL.LU.64 R204, [R1+0x50] ;  /* 0x0000500001cc7983 */ /* 0x004ea80000300a00 */
[----:B---3--:R-:W2:Y:S04]  /*2810*/  LDL.LU.64 R206, [R1+0x58] ;  /* 0x0000580001ce7983 */ /* 0x008ea80000300a00 */
[----:B----4-:R-:W2:Y:S04]  /*2820*/  LDL.LU.64 R208, [R1+0x60] ;  /* 0x0000600001d07983 */ /* 0x010ea80000300a00 */
[----:B------:R-:W2:Y:S04]  /*2830*/  LDL.LU.64 R210, [R1+0x68] ;  /* 0x0000680001d27983 */ /* 0x000ea80000300a00 */
[----:B------:R-:W2:Y:S04]  /*2840*/  LDL.LU.64 R212, [R1+0x70] ;  /* 0x0000700001d47983 */ /* 0x000ea80000300a00 */
[----:B------:R-:W2:Y:S01]  /*2850*/  LDL.LU.64 R214, [R1+0x78] ;  /* 0x0000780001d67983 */ /* 0x000ea20000300a00 */
[----:B------:R-:W-:-:S02]  /*2860*/  WARPGROUP.DEPBAR.LE gsb0, 0x0 ;  /* 0x00008000000079c5 */ /* 0x000fc40000010000 */
[----:B------:R-:W-:Y:S01]  /*2870*/  WARPGROUP.ARRIVE ;  /* 0x00000000000079c5 */ /* 0x000fe20000000000 */
[----:B------:R-:W-:Y:S01]  /*2880*/  UMOV UR8, UR28 ;  /* 0x0000001c00087c82 */ /* 0x000fe20008000000 */
[----:B------:R-:W-:Y:S01]  /*2890*/  UMOV UR9, UR29 ;  /* 0x0000001d00097c82 */ /* 0x000fe20008000000 */
[----:B------:R-:W-:Y:S01]  /*28a0*/  UMOV UR20, UR28 ;  /* 0x0000001c00147c82 */ /* 0x000fe20008000000 */
[----:B------:R-:W-:Y:S01]  /*28b0*/  UMOV UR21, UR29 ;  /* 0x0000001d00157c82 */ /* 0x000fe20008000000 */
[----:B------:R-:W-:Y:S01]  /*28c0*/  UMOV UR4, UR28 ;  /* 0x0000001c00047c82 */ /* 0x000fe20008000000 */
[----:B------:R-:W-:Y:S01]  /*28d0*/  HGMMA.64x32x16.F32.BF16 R168, gdesc[UR8], R168, gsb0 ;  /* 0x0060000008a879f0 */ /* 0x000fe200080018a8 */
[----:B------:R-:W-:Y:S01]  /*28e0*/  UMOV UR5, UR29 ;  /* 0x0000001d00057c82 */ /* 0x000fe20008000000 */
[----:B------:R-:W-:Y:S01]  /*28f0*/  UMOV UR12, UR28 ;  /* 0x0000001c000c7c82 */ /* 0x000fe20008000000 */
[----:B------:R-:W-:Y:S01]  /*2900*/  UMOV UR13, UR29 ;  /* 0x0000001d000d7c82 */ /* 0x000fe20008000000 */
[----:B------:R-:W-:Y:S01]  /*2910*/  UIADD3 UR16, UR34, 0x4, URZ ;  /* 0x0000000422107890 */ /* 0x000fe2000fffe03f */
[----:B------:R-:W-:Y:S01]  /*2920*/  STL.64 [R1+0x140], R230 ;  /* 0x000140e601007387 */ /* 0x000fe20000100a00 */
[----:B------:R-:W-:Y:S01]  /*2930*/  UIADD3 UR18, UR35, 0x4, URZ ;  /* 0x0000000423127890 */ /* 0x000fe2000fffe03f */
[----:B------:R-:W-:Y:S01]  /*2940*/  UMOV UR17, 0x40000040 ;  /* 0x4000004000117882 */ /* 0x000fe20000000000 */
[----:B------:R-:W-:Y:S01]  /*2950*/  UMOV UR19, 0x40000040 ;  /* 0x4000004000137882 */ /* 0x000fe20000000000 */
[----:B------:R-:W-:Y:S04]  /*2960*/  STL.64 [R1+0x138], R228 ;  /* 0x000138e401007387 */ /* 0x000fe80000100a00 */
[----:B------:R-:W-:Y:S04]  /*2970*/  STL.64 [R1+0x130], R226 ;  /* 0x000130e201007387 */ /* 0x000fe80000100a00 */
[----:B------:R-:W-:Y:S04]  /*2980*/  STL.64 [R1+0x128], R224 ;  /* 0x000128e001007387 */ /* 0x000fe80000100a00 */
[----:B------:R-:W-:Y:S04]  /*2990*/  STL.64 [R1+0x120], R222 ;  /* 0x000120de01007387 */ /* 0x000fe80000100a00 */
[----:B------:R0:W-:Y:S04]  /*29a0*/  STL.64 [R1+0x118], R220 ;  /* 0x000118dc01007387 */ /* 0x0001e80000100a00 */
[----:B0-----:R-:W3:Y:S04]  /*29b0*/  LDL.LU.64 R220, [R1] ;  /* 0x0000000001dc7983 */ /* 0x001ee80000300a00 */
[----:B------:R-:W3:Y:S04]  /*29c0*/  LDL.LU.64 R222, [R1+0x8] ;  /* 0x0000080001de7983 */ /* 0x000ee80000300a00 */
[----:B------:R-:W3:Y:S04]  /*29d0*/  LDL.LU.64 R224, [R1+0x10] ;  /* 0x0000100001e07983 */ /* 0x000ee80000300a00 */
[----:B------:R-:W3:Y:S04]  /*29e0*/  LDL.LU.64 R226, [R1+0x18] ;  /* 0x0000180001e27983 */ /* 0x000ee80000300a00 */
[----:B------:R-:W3:Y:S04]  /*29f0*/  LDL.LU.64 R228, [R1+0x20] ;  /* 0x0000200001e47983 */ /* 0x000ee80000300a00 */
[----:B------:R-:W3:Y:S01]  /*2a00*/  LDL.LU.64 R230, [R1+0x28] ;  /* 0x0000280001e67983 */ /* 0x000ee20000300a00 */
[----:B------:R-:W-:-:S02]  /*2a10*/  WARPGROUP.DEPBAR.LE gsb0, 0x0 ;  /* 0x00008000000079c5 */ /* 0x000fc40000010000 */
[----:B------:R-:W-:Y:S01]  /*2a20*/  WARPGROUP.ARRIVE ;  /* 0x00000000000079c5 */ /* 0x000fe20000000000 */
[----:B------:R-:W3:Y:S04]  /*2a30*/  LDL.LU.64 R232, [R1+0x30] ;  /* 0x0000300001e87983 */ /* 0x000ee80000300a00 */
[----:B------:R-:W3:Y:S01]  /*2a40*/  LDL.LU.64 R234, [R1+0x38] ;  /* 0x0000380001ea7983 */ /* 0x000ee20000300a00 */
[----:B------:R-:W-:Y:S01]  /*2a50*/  HGMMA.64x32x16.F32.BF16 R120, gdesc[UR20], R120, gsb0 ;  /* 0x00600000147879f0 */ /* 0x000fe20008001878 */
[----:B------:R-:W-:Y:S01]  /*2a60*/  UIADD3 UR10, UR35, 0x204, URZ ;  /* 0x00000204230a7890 */ /* 0x000fe2000fffe03f */
        /* <DEDUP_REMOVED lines=8> */
[----:B------:R-:W-:Y:S01]  /*2af0*/  UIADD3 UR14, UR35, 0x104, URZ ;  /* 0x00000104230e7890 */ /* 0x000fe2000fffe03f */
[----:B------:R-:W-:Y:S01]  /*2b00*/  UMOV UR12, UR16 ;  /* 0x00000010000c7c82 */ /* 0x000fe20008000000 */
[----:B------:R-:W-:Y:S01]  /*2b10*/  UMOV UR13, UR17 ;  /* 0x00000011000d7c82 */ /* 0x000fe20008000000 */
[----:B------:R-:W-:Y:S02]  /*2b20*/  WARPGROUP.DEPBAR.LE gsb0, 0x0 ;  /* 0x00008000000079c5 */ /* 0x000fe40000010000 */
[----:B--2---:R-:W-:-:S06]  /*2b30*/  WARPGROUP.ARRIVE ;  /* 0x00000000000079c5 */ /* 0x004fcc0000000000 */
[----:B------:R-:W-:Y:S03]  /*2b40*/  HGMMA.64x32x16.F32.BF16 R200, gdesc[UR16], R200, gsb0 ;  /* 0x0060000010c879f0 */ /* 0x000fe600080018c8 */
[----:B------:R-:W-:Y:S02]  /*2b50*/  WARPGROUP.DEPBAR.LE gsb0, 0x0 ;  /* 0x00008000000079c5 */ /* 0x000fe40000010000 */
[----:B------:R-:W-:Y:S01]  /*2b60*/  IMAD.MOV.U32 R3, RZ, RZ, R214 ;  /* 0x000000ffff037224 */ /* 0x000fe200078e00d6 */
[----:B------:R-:W-:Y:S01]  /*2b70*/  MOV R5, R213 ;  /* 0x000000d500057202 */ /* 0x000fe20000000f00 */
[----:B------:R-:W-:Y:S01]  /*2b80*/  IMAD.MOV.U32 R0, RZ, RZ, R215 ;  /* 0x000000ffff007224 */ /* 0x000fe200078e00d7 */
[----:B------:R-:W-:Y:S01]  /*2b90*/  MOV R11, R207 ;  /* 0x000000cf000b7202 */ /* 0x000fe20000000f00 */
[----:B------:R-:W-:Y:S01]  /*2ba0*/  IMAD.MOV.U32 R6, RZ, RZ, R212 ;  /* 0x000000ffff067224 */ /* 0x000fe200078e00d4 */
[----:B------:R-:W2:Y:S01]  /*2bb0*/  LDL.LU.64 R214, [R1+0x180] ;  /* 0x0001800001d67983 */ /* 0x000ea20000300a00 */
[----:B------:R-:W-:Y:S01]  /*2bc0*/  IMAD.MOV.U32 R8, RZ, RZ, R210 ;  /* 0x000000ffff087224 */ /* 0x000fe200078e00d2 */
[----:B------:R-:W-:Y:S01]  /*2bd0*/  MOV R19, R201 ;  /* 0x000000c900137202 */ /* 0x000fe20000000f00 */
[----:B------:R-:W-:Y:S01]  /*2be0*/  IMAD.MOV.U32 R7, RZ, RZ, R211 ;  /* 0x000000ffff077224 */ /* 0x000fe200078e00d3 */
[----:B------:R-:W2:Y:S01]  /*2bf0*/  LDL.LU.64 R212, [R1+0x178] ;  /* 0x0001780001d47983 */ /* 0x000ea20000300a00 */
[----:B------:R-:W-:-:S02]  /*2c00*/  IMAD.MOV.U32 R10, RZ, RZ, R208 ;  /* 0x000000ffff0a7224 */ /* 0x000fc400078e00d0 */
[----:B------:R-:W-:Y:S01]  /*2c10*/  IMAD.MOV.U32 R9, RZ, RZ, R209 ;  /* 0x000000ffff097224 */ /* 0x000fe200078e00d1 */
[----:B------:R-:W2:Y:S01]  /*2c20*/  LDL.LU.64 R210, [R1+0x170] ;  /* 0x0001700001d27983 */ /* 0x000ea20000300a00 */
[----:B------:R-:W-:Y:S02]  /*2c30*/  IMAD.MOV.U32 R12, RZ, RZ, R206 ;  /* 0x000000ffff0c7224 */ /* 0x000fe400078e00ce */
[----:B------:R-:W-:Y:S01]  /*2c40*/  IMAD.MOV.U32 R14, RZ, RZ, R204 ;  /* 0x000000ffff0e7224 */ /* 0x000fe200078e00cc */
[----:B------:R-:W2:Y:S01]  /*2c50*/  LDL.LU.64 R208, [R1+0x168] ;  /* 0x0001680001d07983 */ /* 0x000ea20000300a00 */
[----:B------:R-:W-:Y:S02]  /*2c60*/  IMAD.MOV.U32 R13, RZ, RZ, R205 ;  /* 0x000000ffff0d7224 */ /* 0x000fe400078e00cd */
[----:B------:R-:W-:Y:S01]  /*2c70*/  IMAD.MOV.U32 R18, RZ, RZ, R202 ;  /* 0x000000ffff127224 */ /* 0x000fe200078e00ca */
[----:B------:R-:W2:Y:S01]  /*2c80*/  LDL.LU.64 R206, [R1+0x160] ;  /* 0x0001600001ce7983 */ /* 0x000ea20000300a00 */
[----:B------:R-:W-:-:S02]  /*2c90*/  IMAD.MOV.U32 R15, RZ, RZ, R203 ;  /* 0x000000ffff0f7224 */ /* 0x000fc400078e00cb */
[----:B------:R-:W-:Y:S01]  /*2ca0*/  IMAD.MOV.U32 R20, RZ, RZ, R200 ;  /* 0x000000ffff147224 */ /* 0x000fe200078e00c8 */
[----:B------:R-:W2:Y:S04]  /*2cb0*/  LDL.LU.64 R204, [R1+0x158] ;  /* 0x0001580001cc7983 */ /* 0x000ea80000300a00 */
[----:B------:R-:W2:Y:S04]  /*2cc0*/  LDL.LU.64 R202, [R1+0x150] ;  /* 0x0001500001ca7983 */ /* 0x000ea80000300a00 */
[----:B------:R-:W2:Y:S01]  /*2cd0*/  LDL.LU.64 R200, [R1+0x148] ;  /* 0x0001480001c87983 */ /* 0x000ea20000300a00 */
        /* <DEDUP_REMOVED lines=11> */
[----:B------:R-:W-:Y:S03]  /*2d90*/  HGMMA.64x32x16.F32.BF16 R200, gdesc[UR12], R200, gsb0 ;  /* 0x006000000cc879f0 */ /* 0x000fe600080018c8 */
        /* <DEDUP_REMOVED lines=9> */
[----:B------:R-:W-:Y:S01]  /*2e30*/  UIADD3 UR8, UR34, 0x404, URZ ;  /* 0x0000040422087890 */ /* 0x000fe2000fffe03f */
[----:B------:R-:W-:-:S06]  /*2e40*/  UMOV UR21, 0x40000040 ;  /* 0x4000004000157882 */ /* 0x000fcc0000000000 */
[----:B------:R-:W-:Y:S01]  /*2e50*/  UMOV UR20, UR8 ;  /* 0x0000000800147c82 */ /* 0x000fe20008000000 */
[----:B------:R-:W-:Y:S02]  /*2e60*/  WARPGROUP.DEPBAR.LE gsb0, 0x0 ;  /* 0x00008000000079c5 */ /* 0x000fe40000010000 */
[----:B------:R-:W-:-:S06]  /*2e70*/  WARPGROUP.ARRIVE ;  /* 0x00000000000079c5 */ /* 0x000fcc0000000000 */
[----:B------:R-:W-:Y:S01]  /*2e80*/  HGMMA.64x32x16.F32.BF16 R40, gdesc[UR20], R40, gsb0 ;  /* 0x00600000142879f0 */ /* 0x000fe20008001828 */
[----:B------:R-:W-:Y:S01]  /*2e90*/  UMOV UR4, UR20 ;  /* 0x0000001400047c82 */ /* 0x000fe20008000000 */
        /* <DEDUP_REMOVED lines=17> */
[----:B---3--:R-:W-:-:S06]  /*2fb0*/  WARPGROUP.ARRIVE ;  /* 0x00000000000079c5 */ /* 0x008fcc0000000000 */
[----:B------:R-:W-:Y:S01]  /*2fc0*/  HGMMA.64x32x16.F32.BF16 R220, gdesc[UR16], R220, gsb0 ;  /* 0x0060000010dc79f0 */ /* 0x000fe200080018dc */
[----:B------:R-:W-:Y:S04]  /*2fd0*/  STL.64 [R1+0x110], R214 ;  /* 0x000110d601007387 */ /* 0x000fe80000100a00 */
[----:B------:R-:W-:Y:S04]  /*2fe0*/  STL.64 [R1+0x108], R212 ;  /* 0x000108d401007387 */ /* 0x000fe80000100a00 */
[----:B------:R0:W-:Y:S04]  /*2ff0*/  STL.64 [R1+0x100], R210 ;  /* 0x000100d201007387 */ /* 0x0001e80000100a00 */
[----:B------:R1:W-:Y:S04]  /*3000*/  STL.64 [R1+0xf8], R208 ;  /* 0x0000f8d001007387 */ /* 0x0003e80000100a00 */
        /* <DEDUP_REMOVED lines=9> */
[----:B------:R-:W-:Y:S02]  /*30a0*/  IMAD.MOV.U32 R207, RZ, RZ, R11 ;  /* 0x000000ffffcf7224 */ /* 0x000fe400078e000b */
[----:B---3--:R-:W-:-:S02]  /*30b0*/  IMAD.MOV.U32 R204, RZ, RZ, R14 ;  /* 0x000000ffffcc7224 */ /* 0x008fc400078e000e */
[----:B------:R-:W-:Y:S01]  /*30c0*/  IMAD.MOV.U32 R205, RZ, RZ, R13 ;  /* 0x000000ffffcd7224 */ /* 0x000fe200078e000d */
[----:B0-----:R-:W-:Y:S01]  /*30d0*/  MOV R203, R15 ;  /* 0x0000000f00cb7202 */ /* 0x001fe20000000f00 */
[----:B------:R-:W-:Y:S02]  /*30e0*/  IMAD.MOV.U32 R202, RZ, RZ, R18 ;  /* 0x000000ffffca7224 */ /* 0x000fe400078e0012 */
[----:B-1----:R-:W-:Y:S02]  /*30f0*/  IMAD.MOV.U32 R200, RZ, RZ, R20 ;  /* 0x000000ffffc87224 */ /* 0x002fe400078e0014 */
[----:B------:R-:W-:Y:S01]  /*3100*/  IMAD.MOV.U32 R201, RZ, RZ, R19 ;  /* 0x000000ffffc97224 */ /* 0x000fe200078e0013 */
[----:B------:R-:W-:Y:S02]  /*3110*/  WARPGROUP.DEPBAR.LE gsb0, 0x0 ;  /* 0x00008000000079c5 */ /* 0x000fe40000010000 */
        /* <DEDUP_REMOVED lines=16> */
[----:B------:R-:W2:Y:S04]  /*3220*/  LDL.LU.64 R222, [R1+0x120] ;  /* 0x0001200001de7983 */ /* 0x000ea80000300a00 */
[----:B------:R-:W2:Y:S01]  /*3230*/  LDL.LU.64 R220, [R1+0x118] ;  /* 0x0001180001dc7983 */ /* 0x000ea20000300a00 */
[----:B------:R-:W-:Y:S01]  /*3240*/  UIADD3 UR4, UR34, 0x804, URZ ;  /* 0x0000080422047890 */ /* 0x000fe2000fffe03f */
[----:B------:R-:W-:-:S06]  /*3250*/  UMOV UR17, 0x40000040 ;  /* 0x4000004000117882 */ /* 0x000fcc0000000000 */
[----:B------:R-:W-:Y:S01]  /*3260*/  UMOV UR16, UR4 ;  /* 0x0000000400107c82 */ /* 0x000fe20008000000 */
[----:B------:R-:W-:Y:S01]  /*3270*/  UMOV UR13, UR17 ;  /* 0x00000011000d7c82 */ /* 0x000fe20008000000 */
[----:B------:R-:W-:Y:S01]  /*3280*/  UMOV UR12, UR16 ;  /* 0x00000010000c7c82 */ /* 0x000fe20008000000 */
[----:B------:R-:W-:Y:S01]  /*3290*/  UMOV UR8, UR16 ;  /* 0x0000001000087c82 */ /* 0x000fe20008000000 */
[----:B------:R-:W-:Y:S01]  /*32a0*/  UMOV UR9, UR17 ;  /* 0x0000001100097c82 */ /* 0x000fe20008000000 */
[----:B------:R-:W-:Y:S01]  /*32b0*/  UMOV UR4, UR16 ;  /* 0x0000001000047c82 */ /* 0x000fe20008000000 */
[----:B------:R-:W-:Y:S01]  /*32c0*/  UMOV UR5, UR17 ;  /* 0x0000001100057c82 */ /* 0x000fe20008000000 */
        /* <DEDUP_REMOVED lines=16> */
[----:B------:R-:W-:Y:S01]  /*33d0*/  IMAD.MOV.U32 R212, RZ, RZ, R6 ;  /* 0x000000ffffd47224 */ /* 0x000fe200078e0006 */
[----:B------:R-:W-:Y:S01]  /*33e0*/  MOV R215, R0 ;  /* 0x0000000000d77202 */ /* 0x000fe20000000f00 */
[----:B------:R-:W-:Y:S02]  /*33f0*/  IMAD.MOV.U32 R213, RZ, RZ, R5 ;  /* 0x000000ffffd57224 */ /* 0x000fe400078e0005 */
[----:B------:R-:W-:Y:S01]  /*3400*/  IMAD.MOV.U32 R214, RZ, RZ, R3 ;  /* 0x000000ffffd67224 */ /* 0x000fe200078e0003 */
[----:B------:R-:W-:Y:S02]  /*3410*/  UIADD3 UR8, UR34, 0x6, URZ ;  /* 0x0000000622087890 */ /* 0x000fe4000fffe03f */
[----:B------:R-:W-:Y:S01]  /*3420*/  UIADD3 UR18, UR35, 0x6, URZ ;  /* 0x0000000623127890 */ /* 0x000fe2000fffe03f */
[----:B------:R-:W-:Y:S01]  /*3430*/  UMOV UR17, 0x40000040 ;  /* 0x4000004000117882 */ /* 0x000fe20000000000 */
[----:B------:R-:W-:-:S03]  /*3440*/  UMOV UR19, 0x40000040 ;  /* 0x4000004000137882 */ /* 0x000fc60000000000 */
[----:B------:R-:W-:Y:S01]  /*3450*/  UMOV UR16, UR8 ;  /* 0x0000000800107c82 */ /* 0x000fe20008000000 */
[----:B------:R-:W-:Y:S02]  /*3460*/  WARPGROUP.DEPBAR.LE gsb0, 0x0 ;  /* 0x00008000000079c5 */ /* 0x000fe40000010000 */
[----:B------:R-:W-:-:S06]  /*3470*/  WARPGROUP.ARRIVE ;  /* 0x00000000000079c5 */ /* 0x000fcc0000000000 */
[----:B------:R-:W-:Y:S01]  /*3480*/  HGMMA.64x32x16.F32.BF16 R200, gdesc[UR16], R200, gsb0 ;  /* 0x0060000010c879f0 */ /* 0x000fe200080018c8 */
[----:B------:R-:W-:Y:S04]  /*3490*/  STL.64 [R1+0xd0], R230 ;  /* 0x0000d0e601007387 */ /* 0x000fe80000100a00 */
[----:B------:R-:W-:Y:S04]  /*34a0*/  STL.64 [R1+0xc8], R228 ;  /* 0x0000c8e401007387 */ /* 0x000fe80000100a00 */
[----:B------:R-:W-:Y:S04]  /*34b0*/  STL.64 [R1+0xc0], R226 ;  /* 0x0000c0e201007387 */ /* 0x000fe80000100a00 */
[----:B------:R-:W-:Y:S04]  /*34c0*/  STL.64 [R1+0xb8], R224 ;  /* 0x0000b8e001007387 */ /* 0x000fe80000100a00 */
[----:B------:R-:W-:Y:S04]  /*34d0*/  STL.64 [R1+0xb0], R222 ;  /* 0x0000b0de01007387 */ /* 0x000fe80000100a00 */
[----:B------:R-:W-:Y:S01]  /*34e0*/  STL.64 [R1+0xa8], R220 ;  /* 0x0000a8dc01007387 */ /* 0x000fe20000100a00 */
[----:B------:R-:W-:-:S03]  /*34f0*/  WARPGROUP.DEPBAR.LE gsb0, 0x0 ;  /* 0x00008000000079c5 */ /* 0x000fc60000010000 */
        /* <DEDUP_REMOVED lines=61> */
[----:B------:R-:W-:Y:S01]  /*38d0*/  IMAD.MOV.U32 R5, RZ, RZ, R233 ;  /* 0x000000ffff057224 */ /* 0x000fe200078e00e9 */
[----:B------:R-:W-:Y:S02]  /*38e0*/  WARPGROUP.DEPBAR.LE gsb0, 0x0 ;  /* 0x00008000000079c5 */ /* 0x000fe40000010000 */
[----:B------:R-:W-:-:S06]  /*38f0*/  WARPGROUP.ARRIVE ;  /* 0x00000000000079c5 */ /* 0x000fcc0000000000 */
[----:B------:R-:W-:Y:S01]  /*3900*/  HGMMA.64x32x16.F32.BF16 R184, gdesc[UR12], R184, gsb0 ;  /* 0x006000000cb879f0 */ /* 0x000fe200080018b8 */
[----:B------:R-:W-:Y:S02]  /*3910*/  IMAD.MOV.U32 R6, RZ, RZ, R232 ;  /* 0x000000ffff067224 */ /* 0x000fe400078e00e8 */
[----:B------:R-:W-:Y:S02]  /*3920*/  IMAD.MOV.U32 R3, RZ, RZ, R234 ;  /* 0x000000ffff037224 */ /* 0x000fe400078e00ea */
[----:B------:R-:W-:Y:S01]  /*3930*/  IMAD.MOV.U32 R0, RZ, RZ, R235 ;  /* 0x000000ffff007224 */ /* 0x000fe200078e00eb */
[----:B------:R-:W-:Y:S01]  /*3940*/  MOV R221, R19 ;  /* 0x0000001300dd7202 */ /* 0x000fe20000000f00 */
[----:B------:R-:W-:Y:S01]  /*3950*/  IMAD.MOV.U32 R220, RZ, RZ, R20 ;  /* 0x000000ffffdc7224 */ /* 0x000fe200078e0014 */
[----:B------:R-:W-:Y:S01]  /*3960*/  MOV R227, R11 ;  /* 0x0000000b00e37202 */ /* 0x000fe20000000f00 */
[----:B------:R-:W-:Y:S01]  /*3970*/  IMAD.MOV.U32 R222, RZ, RZ, R18 ;  /* 0x000000ffffde7224 */ /* 0x000fe200078e0012 */
[----:B------:R-:W-:Y:S01]  /*3980*/  MOV R233, R5 ;  /* 0x0000000500e97202 */ /* 0x000fe20000000f00 */
        /* <DEDUP_REMOVED lines=9> */
[----:B------:R-:W-:Y:S02]  /*3a20*/  IMAD.MOV.U32 R234, RZ, RZ, R3 ;  /* 0x000000ffffea7224 */ /* 0x000fe400078e0003 */
[----:B------:R-:W-:Y:S01]  /*3a30*/  IMAD.MOV.U32 R235, RZ, RZ, R0 ;  /* 0x000000ffffeb7224 */ /* 0x000fe200078e0000 */
[----:B------:R-:W-:Y:S01]  /*3a40*/  UMOV UR16, UR20 ;  /* 0x0000001400107c82 */ /* 0x000fe20008000000 */
[----:B------:R-:W-:Y:S01]  /*3a50*/  UMOV UR17, UR21 ;  /* 0x0000001500117c82 */ /* 0x000fe20008000000 */
[----:B------:R-:W-:-:S03]  /*3a60*/  WARPGROUP.DEPBAR.LE gsb0, 0x0 ;  /* 0x00008000000079c5 */ /* 0x000fc60000010000 */
[----:B------:R-:W-:-:S06]  /*3a70*/  WARPGROUP.ARRIVE ;  /* 0x00000000000079c5 */ /* 0x000fcc0000000000 */
[----:B------:R-:W-:Y:S03]  /*3a80*/  HGMMA.64x32x16.F32.BF16 R220, gdesc[UR16], R220, gsb0 ;  /* 0x0060000010dc79f0 */ /* 0x000fe600080018dc */
[----:B------:R-:W-:Y:S02]  /*3a90*/  WARPGROUP.DEPBAR.LE gsb0, 0x0 ;  /* 0x00008000000079c5 */ /* 0x000fe40000010000 */
[----:B------:R-:W-:Y:S04]  /*3aa0*/  STL.64 [R1], R220 ;  /* 0x000000dc01007387 */ /* 0x000fe80000100a00 */
[----:B------:R-:W-:Y:S04]  /*3ab0*/  STL.64 [R1+0x8], R222 ;  /* 0x000008de01007387 */ /* 0x000fe80000100a00 */
[----:B------:R-:W-:Y:S04]  /*3ac0*/  STL.64 [R1+0x10], R224 ;  /* 0x000010e001007387 */ /* 0x000fe80000100a00 */
[----:B------:R-:W-:Y:S04]  /*3ad0*/  STL.64 [R1+0x18], R226 ;  /* 0x000018e201007387 */ /* 0x000fe80000100a00 */
[----:B------:R-:W-:Y:S04]  /*3ae0*/  STL.64 [R1+0x20], R228 ;  /* 0x000020e401007387 */ /* 0x000fe80000100a00 */
[----:B------:R0:W-:Y:S04]  /*3af0*/  STL.64 [R1+0x28], R230 ;  /* 0x000028e601007387 */ /* 0x0001e80000100a00 */
[----:B------:R1:W-:Y:S04]  /*3b00*/  STL.64 [R1+0x30], R232 ;  /* 0x000030e801007387 */ /* 0x0003e80000100a00 */
[----:B------:R1:W-:Y:S04]  /*3b10*/  STL.64 [R1+0x38], R234 ;  /* 0x000038ea01007387 */ /* 0x0003e80000100a00 */
[----:B0-----:R-:W2:Y:S04]  /*3b20*/  LDL.LU.64 R230, [R1+0xd0] ;  /* 0x0000d00001e67983 */ /* 0x001ea80000300a00 */
[----:B------:R-:W2:Y:S04]  /*3b30*/  LDL.LU.64 R228, [R1+0xc8] ;  /* 0x0000c80001e47983 */ /* 0x000ea80000300a00 */
[----:B------:R-:W2:Y:S04]  /*3b40*/  LDL.LU.64 R226, [R1+0xc0] ;  /* 0x0000c00001e27983 */ /* 0x000ea80000300a00 */
[----:B------:R-:W2:Y:S04]  /*3b50*/  LDL.LU.64 R224, [R1+0xb8] ;  /* 0x0000b80001e07983 */ /* 0x000ea80000300a00 */
        /* <DEDUP_REMOVED lines=26> */
[----:B------:R-:W-:Y:S03]  /*3d00*/  HGMMA.64x32x16.F32.BF16 R24, gdesc[UR16], R24, gsb0 ;  /* 0x00600000101879f0 */ /* 0x000fe60008001818 */
[----:B------:R-:W-:Y:S02]  /*3d10*/  WARPGROUP.DEPBAR.LE gsb0, 0x0 ;  /* 0x00008000000079c5 */ /* 0x000fe40000010000 */
[----:B-1----:R-:W-:Y:S05]  /*3d20*/  @!P1 BRA `(.L_x_22) ;  /* 0x00000028002c9947 */ /* 0x002fea0003800000 */
[----:B------:R-:W-:Y:S01]  /*3d30*/  UIADD3 UR26, UR37, 0x1, URZ ;  /* 0x00000001251a7890 */ /* 0x000fe2000fffe03f */
[----:B------:R-:W-:Y:S01]  /*3d40*/  R2UR UR25, R4 ;  /* 0x00000000041972ca */ /* 0x000fe200000e0000 */
[----:B------:R-:W-:Y:S02]  /*3d50*/  UMOV UR24, UR37 ;  /* 0x0000002500187c82 */ /* 0x000fe40008000000 */
[----:B------:R-:W-:-:S04]  /*3d60*/  UISETP.NE.AND UP0, UPT, UR26, 0x3, UPT ;  /* 0x000000031a00788c */ /* 0x000fc8000bf05270 */
[----:B------:R-:W-:Y:S02]  /*3d70*/  USEL UR4, URZ, 0x1, UP0 ;  /* 0x000000013f047887 */ /* 0x000fe40008000000 */
[----:B------:R-:W-:Y:S02]  /*3d80*/  USEL UR26, UR26, URZ, UP0 ;  /* 0x0000003f1a1a7287 */ /* 0x000fe40008000000 */
[----:B------:R-:W-:-:S06]  /*3d90*/  ULOP3.LUT UR4, UR36, UR4, URZ, 0x3c, !UPT ;  /* 0x0000000424047292 */ /* 0x000fcc000f8e3c3f */
[----:B------:R-:W-:-:S07]  /*3da0*/  IMAD.U32 R0, RZ, RZ, UR4 ;  /* 0x00000004ff007e24 */ /* 0x000fce000f8e00ff */
.L_x_29:
[----:B------:R-:W-:Y:S05]  /*3db0*/  @!P0 BRA `(.L_x_23) ;  /* 0x0000000000048947 */ /* 0x000fea0003800000 */
[----:B------:R-:W-:Y:S01]  /*3dc0*/  BPT.TRAP 0x1 ;  /* 0x000000040000795c */ /* 0x000fe20000300000 */
.L_x_23:
[----:B------:R-:W-:Y:S01]  /*3dd0*/  ULEA UR4, UR26, UR42, 0x3 ;  /* 0x0000002a1a047291 */ /* 0x000fe2000f8e183f */
[----:B------:R-:W-:-:S08]  /*3de0*/  SHF.L.U32 R3, R0, 0x1f, RZ ;  /* 0x0000001f00037819 */ /* 0x000fd000000006ff */
[----:B------:R0:W1:Y:S01]  /*3df0*/  SYNCS.PHASECHK.TRANS64.TRYWAIT P1, [UR4], R3 ;  /* 0x00000003ff0075a7 */ /* 0x0000620008020144 */
[----:B------:R-:W-:Y:S05]  /*3e00*/  @!P0 BRA `(.L_x_24) ;  /* 0x0000000000048947 */ /* 0x000fea0003800000 */
[----:B------:R-:W-:Y:S01]  /*3e10*/  BPT.TRAP 0x1 ;  /* 0x000000040000795c */ /* 0x000fe20000300000 */
.L_x_24:
[----:B-1----:R-:W-:Y:S05]  /*3e20*/  @P1 BRA `(.L_x_25) ;  /* 0x0000000000081947 */ /* 0x002fea0003800000 */
[----:B------:R-:W1:Y:S02]  /*3e30*/  SYNCS.PHASECHK.TRANS64.TRYWAIT P1, [UR4], R3 ;  /* 0x00000003ff0075a7 */ /* 0x000e640008020144 */
[----:B-1----:R-:W-:Y:S05]  /*3e40*/  @!P1 BRA `(.L_x_26) ;  /* 0x00000148001c9947 */ /* 0x002fea0003800000 */
.L_x_25:
        /* <DEDUP_REMOVED lines=8> */
[----:B--2---:R-:W2:Y:S04]  /*3ed0*/  LDL.LU.64 R24, [R1+0x40] ;  /* 0x0000400001187983 */ /* 0x004ea80000300a00 */
[----:B------:R-:W2:Y:S04]  /*3ee0*/  LDL.LU.64 R26, [R1+0x48] ;  /* 0x00004800011a7983 */ /* 0x000ea80000300a00 */
[----:B------:R-:W2:Y:S04]  /*3ef0*/  LDL.LU.64 R28, [R1+0x50] ;  /* 0x00005000011c7983 */ /* 0x000ea80000300a00 */
[----:B------:R-:W2:Y:S04]  /*3f00*/  LDL.LU.64 R30, [R1+0x58] ;  /* 0x00005800011e7983 */ /* 0x000ea80000300a00 */
[----:B------:R-:W2:Y:S04]  /*3f10*/  LDL.LU.64 R32, [R1+0x60] ;  /* 0x0000600001207983 */ /* 0x000ea80000300a00 */
[----:B------:R-:W2:Y:S04]  /*3f20*/  LDL.LU.64 R34, [R1+0x68] ;  /* 0x0000680001227983 */ /* 0x000ea80000300a00 */
[----:B------:R-:W2:Y:S04]  /*3f30*/  LDL.LU.64 R36, [R1+0x70] ;  /* 0x0000700001247983 */ /* 0x000ea80000300a00 */
[----:B------:R-:W2:Y:S01]  /*3f40*/  LDL.LU.64 R38, [R1+0x78] ;  /* 0x0000780001267983 */ /* 0x000ea20000300a00 */
[----:B------:R-:W-:-:S02]  /*3f50*/  UIMAD UR27, UR26, 0xc00, UR32 ;  /* 0x00000c001a1b78a4 */ /* 0x000fc4000f8e0220 */
[----:B------:R-:W-:Y:S01]  /*3f60*/  UIMAD UR28, UR26, 0x500, UR33 ;  /* 0x000005001a1c78a4 */ /* 0x000fe2000f8e0221 */
[----:B------:R-:W-:Y:S01]  /*3f70*/  STL [R1+0xe8], R17 ;  /* 0x0000e81101007387 */ /* 0x000fe20000100800 */
[----:B------:R-:W-:Y:S01]  /*3f80*/  UMOV UR17, 0x40000040 ;  /* 0x4000004000117882 */ /* 0x000fe20000000000 */
[----:B------:R-:W-:Y:S01]  /*3f90*/  UMOV UR19, 0x40000040 ;  /* 0x4000004000137882 */ /* 0x000fe20000000000 */
[----:B------:R-:W-:Y:S01]  /*3fa0*/  UIADD3 UR14, UR28, 0x100, URZ ;  /* 0x000001001c0e7890 */ /* 0x000fe2000fffe03f */
[----:B-----5:R-:W-:Y:S01]  /*3fb0*/  STL [R1+0xe4], R16 ;  /* 0x0000e41001007387 */ /* 0x020fe20000100800 */
[----:B------:R-:W-:Y:S01]  /*3fc0*/  UMOV UR16, UR27 ;  /* 0x0000001b00107c82 */ /* 0x000fe20008000000 */
[----:B------:R-:W-:Y:S01]  /*3fd0*/  UMOV UR18, UR28 ;  /* 0x0000001c00127c82 */ /* 0x000fe20008000000 */
[----:B------:R-:W-:Y:S01]  /*3fe0*/  UMOV UR12, UR16 ;  /* 0x00000010000c7c82 */ /* 0x000fe20008000000 */
[----:B------:R-:W-:Y:S01]  /*3ff0*/  UMOV UR13, UR17 ;  /* 0x00000011000d7c82 */ /* 0x000fe20008000000 */
[----:B------:R-:W-:Y:S01]  /*4000*/  UMOV UR15, 0x40000040 ;  /* 0x40000040000f7882 */ /* 0x000fe20000000000 */
[----:B------:R-:W-:Y:S01]  /*4010*/  UIADD3 UR10, UR28, 0x200, URZ ;  /* 0x000002001c0a7890 */ /* 0x000fe2000fffe03f */
[----:B------:R-:W-:Y:S01]  /*4020*/  STL [R1+0xe0], R4 ;  /* 0x0000e00401007387 */ /* 0x000fe20000100800 */
        /* <DEDUP_REMOVED lines=13> */
[----:B--2---:R-:W-:-:S06]  /*4100*/  WARPGROUP.ARRIVE ;  /* 0x00000000000079c5 */ /* 0x004fcc0000000000 */
[----:B------:R-:W-:Y:S03]  /*4110*/  HGMMA.64x32x16.F32.BF16 R24, gdesc[UR16], R24, gsb0 ;  /* 0x00600000101879f0 */ /* 0x000fe60008001818 */
[----:B------:R-:W-:Y:S02]  /*4120*/  WARPGROUP.DEPBAR.LE gsb0, 0x0 ;  /* 0x00008000000079c5 */ /* 0x000fe40000010000 */
[----:B------:R-:W-:Y:S01]  /*4130*/  WARPGROUP.ARRIVE ;  /* 0x00000000000079c5 */ /* 0x000fe20000000000 */
[----:B------:R2:W-:Y:S01]  /*4140*/  STL.64 [R1+0x40], R24 ;  /* 0x0000401801007387 */ /* 0x0005e20000100a00 */
[----:B------:R-:W-:Y:S01]  /*4150*/  IMAD.MOV.U32 R235, RZ, RZ, R29 ;  /* 0x000000ffffeb7224 */ /* 0x000fe200078e001d */
[----:B------:R-:W-:Y:S01]  /*4160*/  MOV R233, R31 ;  /* 0x0000001f00e97202 */ /* 0x000fe20000000f00 */
[----:B------:R-:W-:Y:S01]  /*4170*/  IMAD.MOV.U32 R234, RZ, RZ, R30 ;  /* 0x000000ffffea7224 */ /* 0x000fe200078e001e */
[----:B------:R3:W-:Y:S01]  /*4180*/  STL.64 [R1+0x48], R26 ;  /* 0x0000481a01007387 */ /* 0x0007e20000100a00 */
[----:B------:R-:W-:Y:S01]  /*4190*/  HGMMA.64x32x16.F32.BF16 R200, gdesc[UR12], R200, gsb0 ;  /* 0x006000000cc879f0 */ /* 0x000fe200080018c8 */
[----:B------:R-:W-:Y:S01]  /*41a0*/  IMAD.MOV.U32 R232, RZ, RZ, R32 ;  /* 0x000000ffffe87224 */ /* 0x000fe200078e0020 */
[----:B------:R-:W-:Y:S01]  /*41b0*/  MOV R19, R37 ;  /* 0x0000002500137202 */ /* 0x000fe20000000f00 */
[----:B------:R4:W-:Y:S01]  /*41c0*/  STL [R1+0x50], R28 ;  /* 0x0000501c01007387 */ /* 0x0009e20000100800 */
[----:B------:R-:W-:-:S02]  /*41d0*/  IMAD.MOV.U32 R23, RZ, RZ, R33 ;  /* 0x000000ffff177224 */ /* 0x000fc400078e0021 */
[----:B------:R-:W-:Y:S01]  /*41e0*/  IMAD.MOV.U32 R22, RZ, RZ, R34 ;  /* 0x000000ffff167224 */ /* 0x000fe200078e0022 */
[----:B--2---:R-:W2:Y:S01]  /*41f0*/  LDL.LU.64 R24, [R1] ;  /* 0x0000000001187983 */ /* 0x004ea20000300a00 */
[----:B------:R-:W-:Y:S02]  /*4200*/  IMAD.MOV.U32 R21, RZ, RZ, R35 ;  /* 0x000000ffff157224 */ /* 0x000fe400078e0023 */
[----:B------:R-:W-:Y:S01]  /*4210*/  IMAD.MOV.U32 R20, RZ, RZ, R36 ;  /* 0x000000ffff147224 */ /* 0x000fe200078e0024 */
[----:B---3--:R-:W2:Y:S01]  /*4220*/  LDL.LU.64 R26, [R1+0x8] ;  /* 0x00000800011a7983 */ /* 0x008ea20000300a00 */
[----:B------:R-:W-:Y:S02]  /*4230*/  IMAD.MOV.U32 R18, RZ, RZ, R38 ;  /* 0x000000ffff127224 */ /* 0x000fe400078e0026 */
[----:B------:R-:W-:Y:S01]  /*4240*/  IMAD.MOV.U32 R17, RZ, RZ, R39 ;  /* 0x000000ffff117224 */ /* 0x000fe200078e0027 */
[----:B----4-:R-:W2:Y:S04]  /*4250*/  LDL.LU.64 R28, [R1+0x10] ;  /* 0x00001000011c7983 */ /* 0x010ea80000300a00 */
[----:B------:R-:W2:Y:S04]  /*4260*/  LDL.LU.64 R30, [R1+0x18] ;  /* 0x00001800011e7983 */ /* 0x000ea80000300a00 */
[----:B------:R-:W2:Y:S04]  /*4270*/  LDL.LU.64 R32, [R1+0x20] ;  /* 0x0000200001207983 */ /* 0x000ea80000300a00 */
[----:B------:R-:W2:Y:S04]  /*4280*/  LDL.LU.64 R34, [R1+0x28] ;  /* 0x0000280001227983 */ /* 0x000ea80000300a00 */
[----:B------:R-:W2:Y:S04]  /*4290*/  LDL.LU.64 R36, [R1+0x30] ;  /* 0x0000300001247983 */ /* 0x000ea80000300a00 */
[----:B------:R-:W2:Y:S01]  /*42a0*/  LDL.LU.64 R38, [R1+0x38] ;  /* 0x0000380001267983 */ /* 0x000ea20000300a00 */
[----:B------:R-:W-:-:S02]  /*42b0*/  WARPGROUP.DEPBAR.LE gsb0, 0x0 ;  /* 0x00008000000079c5 */ /* 0x000fc40000010000 */
        /* <DEDUP_REMOVED lines=32> */
[----:B--2---:R-:W-:-:S06]  /*44c0*/  WARPGROUP.ARRIVE ;  /* 0x00000000000079c5 */ /* 0x004fcc0000000000 */
[----:B------:R-:W-:Y:S01]  /*44d0*/  HGMMA.64x32x16.F32.BF16 R24, gdesc[UR16], R24, gsb0 ;  /* 0x00600000101879f0 */ /* 0x000fe20008001818 */
[----:B------:R-:W-:Y:S01]  /*44e0*/  UIADD3 UR4, UR27, 0x800, URZ ;  /* 0x000008001b047890 */ /* 0x000fe2000fffe03f */
[----:B------:R-:W-:-:S06]  /*44f0*/  UMOV UR17, 0x40000040 ;  /* 0x4000004000117882 */ /* 0x000fcc0000000000 */
[----:B------:R-:W-:Y:S01]  /*4500*/  UMOV UR16, UR4 ;  /* 0x0000000400107c82 */ /* 0x000fe20008000000 */
[----:B------:R-:W-:Y:S02]  /*4510*/  WARPGROUP.DEPBAR.LE gsb0, 0x0 ;  /* 0x00008000000079c5 */ /* 0x000fe40000010000 */
[----:B------:R-:W-:Y:S01]  /*4520*/  WARPGROUP.ARRIVE ;  /* 0x00000000000079c5 */ /* 0x000fe20000000000 */
[----:B------:R-:W-:Y:S01]  /*4530*/  IMAD.MOV.U32 R2, RZ, RZ, R38 ;  /* 0x000000ffff027224 */ /* 0x000fe200078e0026 */
[----:B------:R-:W-:Y:S01]  /*4540*/  MOV R0, R39 ;  /* 0x0000002700007202 */ /* 0x000fe20000000f00 */
[----:B------:R-:W-:Y:S01]  /*4550*/  IMAD.MOV.U32 R4, RZ, RZ, R36 ;  /* 0x000000ffff047224 */ /* 0x000fe200078e0024 */
[----:B------:R-:W2:Y:S01]  /*4560*/  LDL.LU.64 R38, [R1+0x198] ;  /* 0x0001980001267983 */ /* 0x000ea20000300a00 */
[----:B01----:R-:W-:Y:S01]  /*4570*/  IMAD.MOV.U32 R3, RZ, RZ, R37 ;  /* 0x000000ffff037224 */ /* 0x003fe200078e0025 */
[----:B------:R-:W-:Y:S01]  /*4580*/  MOV R7, R33 ;  /* 0x0000002100077202 */ /* 0x000fe20000000f00 */
[----:B------:R-:W-:Y:S01]  /*4590*/  IMAD.MOV.U32 R6, RZ, RZ, R34 ;  /* 0x000000ffff067224 */ /* 0x000fe200078e0022 */
[----:B------:R-:W2:Y:S01]  /*45a0*/  LDL.LU.64 R36, [R1+0x190] ;  /* 0x0001900001247983 */ /* 0x000ea20000300a00 */
[----:B------:R-:W-:Y:S01]  /*45b0*/  IMAD.MOV.U32 R5, RZ, RZ, R35 ;  /* 0x000000ffff057224 */ /* 0x000fe200078e0023 */
[----:B------:R-:W-:Y:S01]  /*45c0*/  HGMMA.64x32x16.F32.BF16 R216, gdesc[UR16], R216, gsb0 ;  /* 0x0060000010d879f0 */ /* 0x000fe200080018d8 */
[----:B------:R-:W-:Y:S01]  /*45d0*/  IMAD.MOV.U32 R8, RZ, RZ, R32 ;  /* 0x000000ffff087224 */ /* 0x000fe200078e0020 */
[----:B------:R-:W2:Y:S01]  /*45e0*/  LDL.LU.64 R34, [R1+0x188] ;  /* 0x0001880001227983 */ /* 0x000ea20000300a00 */
[----:B------:R-:W-:-:S02]  /*45f0*/  IMAD.MOV.U32 R10, RZ, RZ, R30 ;  /* 0x000000ffff0a7224 */ /* 0x000fc400078e001e */
[----:B------:R-:W-:Y:S01]  /*4600*/  IMAD.MOV.U32 R9, RZ, RZ, R31 ;  /* 0x000000ffff097224 */ /* 0x000fe200078e001f */
[----:B------:R-:W2:Y:S01]  /*4610*/  LDL.LU.64 R32, [R1+0x180] ;  /* 0x0001800001207983 */ /* 0x000ea20000300a00 */
[----:B------:R-:W-:Y:S01]  /*4620*/  IMAD.MOV.U32 R12, RZ, RZ, R28 ;  /* 0x000000ffff0c7224 */ /* 0x000fe200078e001c */
[----:B------:R-:W-:Y:S01]  /*4630*/  MOV R13, R27 ;  /* 0x0000001b000d7202 */ /* 0x000fe20000000f00 */
[----:B------:R-:W-:Y:S01]  /*4640*/  IMAD.MOV.U32 R11, RZ, RZ, R29 ;  /* 0x000000ffff0b7224 */ /* 0x000fe200078e001d */
[----:B------:R-:W2:Y:S01]  /*4650*/  LDL.LU.64 R30, [R1+0x178] ;  /* 0x00017800011e7983 */ /* 0x000ea20000300a00 */
[----:B------:R-:W-:Y:S02]  /*4660*/  IMAD.MOV.U32 R14, RZ, RZ, R26 ;  /* 0x000000ffff0e7224 */ /* 0x000fe400078e001a */
[----:B------:R-:W-:Y:S01]  /*4670*/  IMAD.MOV.U32 R16, RZ, RZ, R24 ;  /* 0x000000ffff107224 */ /* 0x000fe200078e0018 */
[----:B------:R-:W2:Y:S01]  /*4680*/  LDL.LU.64 R28, [R1+0x170] ;  /* 0x00017000011c7983 */ /* 0x000ea20000300a00 */
[----:B------:R-:W-:-:S03]  /*4690*/  IMAD.MOV.U32 R15, RZ, RZ, R25 ;  /* 0x000000ffff0f7224 */ /* 0x000fc600078e0019 */
[----:B------:R-:W2:Y:S04]  /*46a0*/  LDL.LU.64 R26, [R1+0x168] ;  /* 0x00016800011a7983 */ /* 0x000ea80000300a00 */
[----:B------:R-:W2:Y:S01]  /*46b0*/  LDL.LU.64 R24, [R1+0x160] ;  /* 0x0001600001187983 */ /* 0x000ea20000300a00 */
[----:B------:R-:W-:-:S03]  /*46c0*/  WARPGROUP.DEPBAR.LE gsb0, 0x0 ;  /* 0x00008000000079c5 */ /* 0x000fc60000010000 */
[----:B------:R-:W-:Y:S04]  /*46d0*/  STL.64 [R1+0x158], R230 ;  /* 0x000158e601007387 */ /* 0x000fe80000100a00 */
[----:B------:R-:W-:Y:S04]  /*46e0*/  STL.64 [R1+0x150], R228 ;  /* 0x000150e401007387 */ /* 0x000fe80000100a00 */
[----:B------:R-:W-:Y:S04]  /*46f0*/  STL.64 [R1+0x148], R226 ;  /* 0x000148e201007387 */ /* 0x000fe80000100a00 */
[----:B------:R-:W-:Y:S04]  /*4700*/  STL.64 [R1+0x140], R224 ;  /* 0x000140e001007387 */ /* 0x000fe80000100a00 */
[----:B------:R-:W-:Y:S04]  /*4710*/  STL.64 [R1+0x138], R222 ;  /* 0x000138de01007387 */ /* 0x000fe80000100a00 */
[----:B------:R0:W-:Y:S04]  /*4720*/  STL.64 [R1+0x130], R220 ;  /* 0x000130dc01007387 */ /* 0x0001e80000100a00 */
[----:B0-----:R-:W3:Y:S04]  /*4730*/  LDL.LU R220, [R1+0x40] ;  /* 0x0000400001dc7983 */ /* 0x001ee80000300800 */
[----:B------:R-:W3:Y:S04]  /*4740*/  LDL.LU R221, [R1+0x44] ;  /* 0x0000440001dd7983 */ /* 0x000ee80000300800 */
[----:B------:R-:W3:Y:S04]  /*4750*/  LDL.LU R222, [R1+0x48] ;  /* 0x0000480001de7983 */ /* 0x000ee80000300800 */
[----:B------:R-:W3:Y:S04]  /*4760*/  LDL.LU R223, [R1+0x4c] ;  /* 0x00004c0001df7983 */ /* 0x000ee80000300800 */
[----:B------:R-:W3:Y:S01]  /*4770*/  LDL.LU R224, [R1+0x50] ;  /* 0x0000500001e07983 */ /* 0x000ee20000300800 */
[----:B------:R-:W-:Y:S01]  /*4780*/  WARPGROUP.ARRIVE ;  /* 0x00000000000079c5 */ /* 0x000fe20000000000 */
[----:B------:R-:W-:Y:S01]  /*4790*/  UMOV UR12, UR16 ;  /* 0x00000010000c7c82 */ /* 0x000fe20008000000 */
[----:B------:R-:W-:-:S04]  /*47a0*/  UMOV UR13, UR17 ;  /* 0x00000011000d7c82 */ /* 0x000fc80008000000 */
        /* <DEDUP_REMOVED lines=16> */
[----:B------:R-:W-:Y:S01]  /*48b0*/  IMAD.MOV.U32 R225, RZ, RZ, R235 ;  /* 0x000000ffffe17224 */ /* 0x000fe200078e00eb */
[----:B------:R-:W-:Y:S01]  /*48c0*/  MOV R230, R22 ;  /* 0x0000001600e67202 */ /* 0x000fe20000000f00 */
        /* <DEDUP_REMOVED lines=9> */
[----:B------:R-:W-:Y:S02]  /*4960*/  UIADD3 UR8, UR27, 0x2, URZ ;  /* 0x000000021b087890 */ /* 0x000fe4000fffe03f */
[----:B------:R-:W-:Y:S01]  /*4970*/  UIADD3 UR4, UR28, 0x2, URZ ;  /* 0x000000021c047890 */ /* 0x000fe2000fffe03f */
[----:B------:R-:W-:Y:S01]  /*4980*/  UMOV UR17, 0x40000040 ;  /* 0x4000004000117882 */ /* 0x000fe20000000000 */
[----:B------:R-:W-:-:S03]  /*4990*/  UMOV UR19, 0x40000040 ;  /* 0x4000004000137882 */ /* 0x000fc60000000000 */
[----:B------:R-:W-:Y:S02]  /*49a0*/  UMOV UR16, UR8 ;  /* 0x0000000800107c82 */ /* 0x000fe40008000000 */
[----:B------:R-:W-:Y:S01]  /*49b0*/  UMOV UR18, UR4 ;  /* 0x0000000400127c82 */ /* 0x000fe20008000000 */
[----:B------:R-:W-:Y:S02]  /*49c0*/  WARPGROUP.DEPBAR.LE gsb0, 0x0 ;  /* 0x00008000000079c5 */ /* 0x000fe40000010000 */
[----:B---3--:R-:W-:-:S06]  /*49d0*/  WARPGROUP.ARRIVE ;  /* 0x00000000000079c5 */ /* 0x008fcc0000000000 */
[----:B------:R-:W-:Y:S01]  /*49e0*/  HGMMA.64x32x16.F32.BF16 R220, gdesc[UR16], R220, gsb0 ;  /* 0x0060000010dc79f0 */ /* 0x000fe200080018dc */
[----:B------:R-:W-:Y:S01]  /*49f0*/  UIADD3 UR14, UR28, 0x102, URZ ;  /* 0x000001021c0e7890 */ /* 0x000fe2000fffe03f */
[----:B------:R-:W-:Y:S01]  /*4a00*/  UMOV UR12, UR16 ;  /* 0x00000010000c7c82 */ /* 0x000fe20008000000 */
[----:B------:R-:W-:Y:S01]  /*4a10*/  UMOV UR13, UR17 ;  /* 0x00000011000d7c82 */ /* 0x000fe20008000000 */
[----:B------:R-:W-:Y:S01]  /*4a20*/  UMOV UR15, 0x40000040 ;  /* 0x40000040000f7882 */ /* 0x000fe20000000000 */
[----:B------:R-:W-:Y:S02]  /*4a30*/  WARPGROUP.DEPBAR.LE gsb0, 0x0 ;  /* 0x00008000000079c5 */ /* 0x000fe40000010000 */
[----:B------:R-:W-:-:S06]  /*4a40*/  WARPGROUP.ARRIVE ;  /* 0x00000000000079c5 */ /* 0x000fcc0000000000 */
        /* <DEDUP_REMOVED lines=40> */
[----:B------:R0:W-:Y:S01]  /*4cd0*/  STL.64 [R1+0x40], R220 ;  /* 0x000040dc01007387 */ /* 0x0001e20000100a00 */
[----:B------:R-:W-:Y:S02]  /*4ce0*/  WARPGROUP.DEPBAR.LE gsb0, 0x0 ;  /* 0x00008000000079c5 */ /* 0x000fe40000010000 */
[----:B------:R-:W-:-:S06]  /*4cf0*/  WARPGROUP.ARRIVE ;  /* 0x00000000000079c5 */ /* 0x000fcc0000000000 */
[----:B------:R-:W-:Y:S01]  /*4d00*/  HGMMA.64x32x16.F32.BF16 R184, gdesc[UR12], R184, gsb0 ;  /* 0x006000000cb879f0 */ /* 0x000fe200080018b8 */
[----:B------:R1:W-:Y:S04]  /*4d10*/  STL.64 [R1+0x48], R222 ;  /* 0x000048de01007387 */ /* 0x0003e80000100a00 */
[----:B------:R-:W-:Y:S04]  /*4d20*/  STL.64 [R1+0x50], R224 ;  /* 0x000050e001007387 */ /* 0x000fe80000100a00 */
[----:B------:R2:W-:Y:S04]  /*4d30*/  STL.64 [R1+0x58], R226 ;  /* 0x000058e201007387 */ /* 0x0005e80000100a00 */
[----:B------:R3:W-:Y:S01]  /*4d40*/  STL.64 [R1+0x60], R228 ;  /* 0x000060e401007387 */ /* 0x0007e20000100a00 */
[----:B0-----:R-:W-:-:S03]  /*4d50*/  MOV R220, R16 ;  /* 0x0000001000dc7202 */ /* 0x001fc60000000f00 */
[----:B------:R-:W-:Y:S01]  /*4d60*/  STL.64 [R1+0x68], R230 ;  /* 0x000068e601007387 */ /* 0x000fe20000100a00 */
[----:B------:R-:W-:-:S03]  /*4d70*/  IMAD.MOV.U32 R221, RZ, RZ, R15 ;  /* 0x000000ffffdd7224 */ /* 0x000fc600078e000f */
[----:B------:R0:W-:Y:S01]  /*4d80*/  STL.64 [R1+0x70], R232 ;  /* 0x000070e801007387 */ /* 0x0001e20000100a00 */
[----:B-1----:R-:W-:Y:S01]  /*4d90*/  IMAD.MOV.U32 R222, RZ, RZ, R14 ;  /* 0x000000ffffde7224 */ /* 0x002fe200078e000e */
[----:B--2---:R-:W-:Y:S01]  /*4da0*/  MOV R226, R10 ;  /* 0x0000000a00e27202 */ /* 0x004fe20000000f00 */
[----:B------:R-:W-:Y:S01]  /*4db0*/  IMAD.MOV.U32 R223, RZ, RZ, R13 ;  /* 0x000000ffffdf7224 */ /* 0x000fe200078e000d */
[----:B------:R1:W-:Y:S01]  /*4dc0*/  STL.64 [R1+0x78], R234 ;  /* 0x000078ea01007387 */ /* 0x0003e20000100a00 */
[----:B------:R-:W-:Y:S02]  /*4dd0*/  IMAD.MOV.U32 R224, RZ, RZ, R12 ;  /* 0x000000ffffe07224 */ /* 0x000fe400078e000c */
[----:B------:R-:W-:Y:S02]  /*4de0*/  IMAD.MOV.U32 R225, RZ, RZ, R11 ;  /* 0x000000ffffe17224 */ /* 0x000fe400078e000b */
[----:B------:R-:W-:Y:S02]  /*4df0*/  IMAD.MOV.U32 R227, RZ, RZ, R9 ;  /* 0x000000ffffe37224 */ /* 0x000fe400078e0009 */
[----:B---3--:R-:W-:Y:S01]  /*4e00*/  IMAD.MOV.U32 R228, RZ, RZ, R8 ;  /* 0x000000ffffe47224 */ /* 0x008fe200078e0008 */
[----:B0-----:R-:W-:Y:S01]  /*4e10*/  MOV R232, R4 ;  /* 0x0000000400e87202 */ /* 0x001fe20000000f00 */
[----:B------:R-:W-:-:S02]  /*4e20*/  IMAD.MOV.U32 R229, RZ, RZ, R7 ;  /* 0x000000ffffe57224 */ /* 0x000fc400078e0007 */
[----:B------:R-:W-:Y:S02]  /*4e30*/  IMAD.MOV.U32 R230, RZ, RZ, R6 ;  /* 0x000000ffffe67224 */ /* 0x000fe400078e0006 */
[----:B------:R-:W-:Y:S02]  /*4e40*/  IMAD.MOV.U32 R231, RZ, RZ, R5 ;  /* 0x000000ffffe77224 */ /* 0x000fe400078e0005 */
[----:B------:R-:W-:Y:S02]  /*4e50*/  IMAD.MOV.U32 R233, RZ, RZ, R3 ;  /* 0x000000ffffe97224 */ /* 0x000fe400078e0003 */
[----:B-1----:R-:W-:Y:S02]  /*4e60*/  IMAD.MOV.U32 R234, RZ, RZ, R2 ;  /* 0x000000ffffea7224 */ /* 0x002fe400078e0002 */
        /* <DEDUP_REMOVED lines=13> */
[----:B------:R-:W-:Y:S04]  /*4f40*/  STL.64 [R1+0x30], R232 ;  /* 0x000030e801007387 */ /* 0x000fe80000100a00 */
[----:B------:R-:W-:Y:S04]  /*4f50*/  STL.64 [R1+0x38], R234 ;  /* 0x000038ea01007387 */ /* 0x000fe80000100a00 */
        /* <DEDUP_REMOVED lines=47> */
[----:B------:R-:W-:Y:S02]  /*5250*/  UIADD3 UR8, UR27, 0x4, URZ ;  /* 0x000000041b087890 */ /* 0x000fe4000fffe03f */
[----:B------:R-:W-:Y:S01]  /*5260*/  UIADD3 UR4, UR28, 0x4, URZ ;  /* 0x000000041c047890 */ /* 0x000fe2000fffe03f */
[----:B------:R-:W-:Y:S01]  /*5270*/  UMOV UR17, 0x40000040 ;  /* 0x4000004000117882 */ /* 0x000fe20000000000 */
[----:B------:R-:W-:-:S03]  /*5280*/  UMOV UR19, 0x40000040 ;  /* 0x4000004000137882 */ /* 0x000fc60000000000 */
[----:B------:R-:W-:Y:S02]  /*5290*/  UMOV UR16, UR8 ;  /* 0x0000000800107c82 */ /* 0x000fe40008000000 */
[----:B------:R-:W-:Y:S01]  /*52a0*/  UMOV UR18, UR4 ;  /* 0x0000000400127c82 */ /* 0x000fe20008000000 */
[----:B------:R-:W-:Y:S02]  /*52b0*/  WARPGROUP.DEPBAR.LE gsb0, 0x0 ;  /* 0x00008000000079c5 */ /* 0x000fe40000010000 */
[----:B--2---:R-:W-:-:S06]  /*52c0*/  WARPGROUP.ARRIVE ;  /* 0x00000000000079c5 */ /* 0x004fcc0000000000 */
        /* <DEDUP_REMOVED lines=26> */
[----:B------:R0:W-:Y:S01]  /*5470*/  STL.64 [R1+0x40], R216 ;  /* 0x000040d801007387 */ /* 0x0001e20000100a00 */
[----:B------:R-:W-:-:S03]  /*5480*/  IMAD.MOV.U32 R17, RZ, RZ, R221 ;  /* 0x000000ffff117224 */ /* 0x000fc600078e00dd */
[----:B------:R1:W-:Y:S01]  /*5490*/  STL.64 [R1+0x48], R218 ;  /* 0x000048da01007387 */ /* 0x0003e20000100a00 */
[----:B------:R-:W-:-:S03]  /*54a0*/  IMAD.MOV.U32 R16, RZ, RZ, R222 ;  /* 0x000000ffff107224 */ /* 0x000fc600078e00de */
[----:B------:R2:W-:Y:S01]  /*54b0*/  STL [R1+0x50], R220 ;  /* 0x000050dc01007387 */ /* 0x0005e20000100800 */
[----:B------:R-:W-:-:S03]  /*54c0*/  MOV R4, R223 ;  /* 0x000000df00047202 */ /* 0x000fc60000000f00 */
[----:B0-----:R-:W3:Y:S01]  /*54d0*/  LDL.LU.64 R216, [R1] ;  /* 0x0000000001d87983 */ /* 0x001ee20000300a00 */
[----:B------:R-:W-:-:S03]  /*54e0*/  IMAD.MOV.U32 R2, RZ, RZ, R224 ;  /* 0x000000ffff027224 */ /* 0x000fc600078e00e0 */
[----:B-1----:R-:W3:Y:S01]  /*54f0*/  LDL.LU.64 R218, [R1+0x8] ;  /* 0x0000080001da7983 */ /* 0x002ee20000300a00 */
[----:B------:R-:W-:-:S03]  /*5500*/  IMAD.MOV.U32 R0, RZ, RZ, R225 ;  /* 0x000000ffff007224 */ /* 0x000fc600078e00e1 */
[----:B--2---:R-:W3:Y:S01]  /*5510*/  LDL.LU.64 R220, [R1+0x10] ;  /* 0x0000100001dc7983 */ /* 0x004ee20000300a00 */
[----:B------:R-:W-:Y:S01]  /*5520*/  IMAD.MOV.U32 R235, RZ, RZ, R226 ;  /* 0x000000ffffeb7224 */ /* 0x000fe200078e00e2 */
[----:B------:R-:W-:Y:S01]  /*5530*/  MOV R233, R229 ;  /* 0x000000e500e97202 */ /* 0x000fe20000000f00 */
[----:B------:R-:W-:Y:S01]  /*5540*/  IMAD.MOV.U32 R234, RZ, RZ, R227 ;  /* 0x000000ffffea7224 */ /* 0x000fe200078e00e3 */
[----:B------:R-:W3:Y:S01]  /*5550*/  LDL.LU.64 R222, [R1+0x18] ;  /* 0x0000180001de7983 */ /* 0x000ee20000300a00 */
[----:B------:R-:W-:-:S03]  /*5560*/  IMAD.MOV.U32 R232, RZ, RZ, R228 ;  /* 0x000000ffffe87224 */ /* 0x000fc600078e00e4 */
[----:B------:R-:W3:Y:S01]  /*5570*/  LDL.LU.64 R224, [R1+0x20] ;  /* 0x0000200001e07983 */ /* 0x000ee20000300a00 */
[----:B------:R-:W-:Y:S02]  /*5580*/  IMAD.MOV.U32 R23, RZ, RZ, R230 ;  /* 0x000000ffff177224 */ /* 0x000fe400078e00e6 */
[----:B------:R-:W-:Y:S01]  /*5590*/  IMAD.MOV.U32 R22, RZ, RZ, R231 ;  /* 0x000000ffff167224 */ /* 0x000fe200078e00e7 */
[----:B------:R-:W3:Y:S04]  /*55a0*/  LDL.LU.64 R226, [R1+0x28] ;  /* 0x0000280001e27983 */ /* 0x000ee80000300a00 */
[----:B------:R-:W3:Y:S04]  /*55b0*/  LDL.LU.64 R228, [R1+0x30] ;  /* 0x0000300001e47983 */ /* 0x000ee80000300a00 */
[----:B------:R-:W3:Y:S01]  /*55c0*/  LDL.LU.64 R230, [R1+0x38] ;  /* 0x0000380001e67983 */ /* 0x000ee20000300a00 */
[----:B------:R-:W-:-:S02]  /*55d0*/  WARPGROUP.DEPBAR.LE gsb0, 0x0 ;  /* 0x00008000000079c5 */ /* 0x000fc40000010000 */
        /* <DEDUP_REMOVED lines=27> */
[----:B------:R-:W-:Y:S03]  /*5790*/  HGMMA.64x32x16.F32.BF16 R216, gdesc[UR16], R216, gsb0 ;  /* 0x0060000010d879f0 */ /* 0x000fe600080018d8 */
        /* <DEDUP_REMOVED lines=22> */
[----:B------:R-:W-:-:S03]  /*5900*/  IMAD.MOV.U32 R20, RZ, RZ, R217 ;  /* 0x000000ffff147224 */ /* 0x000fc600078e00d9 */
        /* <DEDUP_REMOVED lines=19> */
[----:B------:R0:W-:Y:S04]  /*5a40*/  STL.64 [R1+0xa8], R220 ;  /* 0x0000a8dc01007387 */ /* 0x0001e80000100a00 */
[----:B0-----:R-:W2:Y:S04]  /*5a50*/  LDL.LU R220, [R1+0x40] ;  /* 0x0000400001dc7983 */ /* 0x001ea80000300800 */
[----:B------:R-:W2:Y:S04]  /*5a60*/  LDL.LU R221, [R1+0x44] ;  /* 0x0000440001dd7983 */ /* 0x000ea80000300800 */
[----:B------:R-:W2:Y:S04]  /*5a70*/  LDL.LU R222, [R1+0x48] ;  /* 0x0000480001de7983 */ /* 0x000ea80000300800 */
[----:B------:R-:W2:Y:S04]  /*5a80*/  LDL.LU R223, [R1+0x4c] ;  /* 0x00004c0001df7983 */ /* 0x000ea80000300800 */
[----:B------:R-:W2:Y:S01]  /*5a90*/  LDL.LU R224, [R1+0x50] ;  /* 0x0000500001e07983 */ /* 0x000ea20000300800 */
        /* <DEDUP_REMOVED lines=13> */
[----:B------:R-:W-:Y:S01]  /*5b70*/  MOV R230, R235 ;  /* 0x000000eb00e67202 */ /* 0x000fe20000000f00 */
[----:B------:R-:W-:Y:S02]  /*5b80*/  IMAD.MOV.U32 R231, RZ, RZ, R234 ;  /* 0x000000ffffe77224 */ /* 0x000fe400078e00ea */
[----:B------:R-:W-:Y:S02]  /*5b90*/  IMAD.MOV.U32 R225, RZ, RZ, R17 ;  /* 0x000000ffffe17224 */ /* 0x000fe400078e0011 */
[----:B------:R-:W-:Y:S02]  /*5ba0*/  IMAD.MOV.U32 R226, RZ, RZ, R16 ;  /* 0x000000ffffe27224 */ /* 0x000fe400078e0010 */
[----:B------:R-:W-:Y:S02]  /*5bb0*/  IMAD.MOV.U32 R227, RZ, RZ, R4 ;  /* 0x000000ffffe37224 */ /* 0x000fe400078e0004 */
[----:B------:R-:W-:-:S02]  /*5bc0*/  IMAD.MOV.U32 R228, RZ, RZ, R2 ;  /* 0x000000ffffe47224 */ /* 0x000fc400078e0002 */
[----:B------:R-:W-:Y:S01]  /*5bd0*/  IMAD.MOV.U32 R229, RZ, RZ, R0 ;  /* 0x000000ffffe57224 */ /* 0x000fe200078e0000 */
[----:B------:R-:W-:Y:S01]  /*5be0*/  UIADD3 UR8, UR27, 0x6, URZ ;  /* 0x000000061b087890 */ /* 0x000fe2000fffe03f */
[----:B------:R-:W-:Y:S01]  /*5bf0*/  IMAD.MOV.U32 R234, RZ, RZ, R23 ;  /* 0x000000ffffea7224 */ /* 0x000fe200078e0017 */
[----:B------:R-:W-:Y:S01]  /*5c00*/  UIADD3 UR4, UR28, 0x6, URZ ;  /* 0x000000061c047890 */ /* 0x000fe2000fffe03f */
[----:B------:R-:W-:Y:S01]  /*5c10*/  IMAD.MOV.U32 R235, RZ, RZ, R22 ;  /* 0x000000ffffeb7224 */ /* 0x000fe200078e0016 */
[----:B------:R-:W-:Y:S01]  /*5c20*/  UMOV UR17, 0x40000040 ;  /* 0x4000004000117882 */ /* 0x000fe20000000000 */
[----:B------:R-:W-:Y:S01]  /*5c30*/  UMOV UR19, 0x40000040 ;  /* 0x4000004000137882 */ /* 0x000fe20000000000 */
[----:B------:R-:W-:Y:S01]  /*5c40*/  UIADD3 UR14, UR28, 0x106, URZ ;  /* 0x000001061c0e7890 */ /* 0x000fe2000fffe03f */
[----:B------:R0:W5:Y:S01]  /*5c50*/  LDL.LU R17, [R1+0xe8] ;  /* 0x0000e80001117983 */ /* 0x0001620000300800 */
[----:B------:R-:W-:Y:S01]  /*5c60*/  UMOV UR16, UR8 ;  /* 0x0000000800107c82 */ /* 0x000fe20008000000 */
[----:B------:R-:W-:Y:S01]  /*5c70*/  UMOV UR18, UR4 ;  /* 0x0000000400127c82 */ /* 0x000fe20008000000 */
[----:B------:R-:W-:-:S02]  /*5c80*/  WARPGROUP.DEPBAR.LE gsb0, 0x0 ;  /* 0x00008000000079c5 */ /* 0x000fc40000010000 */
[----:B------:R-:W-:Y:S01]  /*5c90*/  UMOV UR13, UR17 ;  /* 0x00000011000d7c82 */ /* 0x000fe20008000000 */
[----:B------:R-:W-:Y:S01]  /*5ca0*/  UMOV UR15, 0x40000040 ;  /* 0x40000040000f7882 */ /* 0x000fe20000000000 */
[----:B------:R-:W-:Y:S01]  /*5cb0*/  UIADD3 UR10, UR28, 0x206, URZ ;  /* 0x000002061c0a7890 */ /* 0x000fe2000fffe03f */
[----:B------:R0:W5:Y:S01]  /*5cc0*/  LDL.LU R16, [R1+0xe4] ;  /* 0x0000e40001107983 */ /* 0x0001620000300800 */
[----:B------:R-:W-:Y:S01]  /*5cd0*/  UMOV UR12, UR16 ;  /* 0x00000010000c7c82 */ /* 0x000fe20008000000 */
[----:B------:R-:W-:Y:S01]  /*5ce0*/  UMOV UR8, UR16 ;  /* 0x0000001000087c82 */ /* 0x000fe20008000000 */
[----:B------:R-:W-:Y:S01]  /*5cf0*/  UMOV UR9, UR17 ;  /* 0x0000001100097c82 */ /* 0x000fe20008000000 */
[----:B------:R-:W-:Y:S01]  /*5d00*/  UMOV UR11, 0x40000040 ;  /* 0x40000040000b7882 */ /* 0x000fe20000000000 */
[----:B------:R-:W-:Y:S01]  /*5d10*/  UIADD3 UR6, UR28, 0x306, URZ ;  /* 0x000003061c067890 */ /* 0x000fe2000fffe03f */
[----:B------:R0:W5:Y:S01]  /*5d20*/  LDL.LU R4, [R1+0xe0] ;  /* 0x0000e00001047983 */ /* 0x0001620000300800 */
        /* <DEDUP_REMOVED lines=8> */
[----:B------:R0:W5:Y:S01]  /*5db0*/  LDL.LU R0, [R1+0xd8] ;  /* 0x0000d80001007983 */ /* 0x0001620000300800 */
        /* <DEDUP_REMOVED lines=37> */
[----:B------:R3:W-:Y:S04]  /*6010*/  STL.64 [R1+0x50], R224 ;  /* 0x000050e001007387 */ /* 0x0007e80000100a00 */
[----:B------:R-:W-:Y:S04]  /*6020*/  STL.64 [R1+0x58], R226 ;  /* 0x000058e201007387 */ /* 0x000fe80000100a00 */
[----:B------:R4:W-:Y:S01]  /*6030*/  STL.64 [R1+0x60], R228 ;  /* 0x000060e401007387 */ /* 0x0009e20000100a00 */
[----:B-1----:R-:W-:-:S03]  /*6040*/  IMAD.MOV.U32 R220, RZ, RZ, R21 ;  /* 0x000000ffffdc7224 */ /* 0x002fc600078e0015 */
[----:B------:R1:W-:Y:S01]  /*6050*/  STL.64 [R1+0x68], R230 ;  /* 0x000068e601007387 */ /* 0x0003e20000100a00 */
[----:B------:R-:W-:Y:S01]  /*6060*/  IMAD.MOV.U32 R221, RZ, RZ, R20 ;  /* 0x000000ffffdd7224 */ /* 0x000fe200078e0014 */
[----:B--2---:R-:W-:Y:S02]  /*6070*/  MOV R222, R19 ;  /* 0x0000001300de7202 */ /* 0x004fe40000000f00 */
[----:B------:R-:W-:Y:S01]  /*6080*/  STL.64 [R1+0x70], R232 ;  /* 0x000070e801007387 */ /* 0x000fe20000100a00 */
[----:B------:R-:W-:Y:S02]  /*6090*/  IMAD.MOV.U32 R223, RZ, RZ, R18 ;  /* 0x000000ffffdf7224 */ /* 0x000fe400078e0012 */
[----:B---3--:R-:W-:Y:S01]  /*60a0*/  IMAD.MOV.U32 R224, RZ, RZ, R15 ;  /* 0x000000ffffe07224 */ /* 0x008fe200078e000f */
[----:B------:R2:W-:Y:S01]  /*60b0*/  STL.64 [R1+0x78], R234 ;  /* 0x000078ea01007387 */ /* 0x0005e20000100a00 */
[----:B------:R-:W-:Y:S01]  /*60c0*/  IMAD.MOV.U32 R225, RZ, RZ, R14 ;  /* 0x000000ffffe17224 */ /* 0x000fe200078e000e */
[----:B----4-:R-:W-:Y:S01]  /*60d0*/  MOV R228, R11 ;  /* 0x0000000b00e47202 */ /* 0x010fe20000000f00 */
[----:B------:R-:W-:-:S02]  /*60e0*/  IMAD.MOV.U32 R226, RZ, RZ, R13 ;  /* 0x000000ffffe27224 */ /* 0x000fc400078e000d */
[----:B------:R-:W-:Y:S02]  /*60f0*/  IMAD.MOV.U32 R227, RZ, RZ, R12 ;  /* 0x000000ffffe37224 */ /* 0x000fe400078e000c */
[----:B------:R-:W-:Y:S02]  /*6100*/  IMAD.MOV.U32 R229, RZ, RZ, R10 ;  /* 0x000000ffffe57224 */ /* 0x000fe400078e000a */
[----:B-1----:R-:W-:Y:S02]  /*6110*/  IMAD.MOV.U32 R230, RZ, RZ, R9 ;  /* 0x000000ffffe67224 */ /* 0x002fe400078e0009 */
[----:B------:R-:W-:Y:S01]  /*6120*/  IMAD.MOV.U32 R231, RZ, RZ, R8 ;  /* 0x000000ffffe77224 */ /* 0x000fe200078e0008 */
[----:B--2---:R-:W-:Y:S01]  /*6130*/  MOV R234, R5 ;  /* 0x0000000500ea7202 */ /* 0x004fe20000000f00 */
[----:B------:R-:W-:Y:S02]  /*6140*/  IMAD.MOV.U32 R232, RZ, RZ, R7 ;  /* 0x000000ffffe87224 */ /* 0x000fe400078e0007 */
[----:B------:R-:W-:-:S02]  /*6150*/  IMAD.MOV.U32 R233, RZ, RZ, R6 ;  /* 0x000000ffffe97224 */ /* 0x000fc400078e0006 */
        /* <DEDUP_REMOVED lines=15> */
[----:B-1----:R-:W2:Y:S04]  /*6250*/  LDL.LU.64 R230, [R1+0xd0] ;  /* 0x0000d00001e67983 */ /* 0x002ea80000300a00 */
        /* <DEDUP_REMOVED lines=31> */
[----:B0-----:R-:W-:Y:S05]  /*6450*/  @!P0 BRA `(.L_x_27) ;  /* 0x0000000000048947 */ /* 0x001fea0003800000 */
[----:B------:R-:W-:Y:S01]  /*6460*/  BPT.TRAP 0x1 ;  /* 0x000000040000795c */ /* 0x000fe20000300000 */
.L_x_27:
[----:B------:R-:W2:Y:S01]  /*6470*/  LDL R5, [R1+0x90] ;  /* 0x0000900001057983 */ /* 0x000ea20000100800 */
[----:B-----5:R-:W-:Y:S01]  /*6480*/  ISETP.NE.AND P1, PT, R17, RZ, PT ;  /* 0x000000ff1100720c */ /* 0x020fe20003f25270 */
[----:B------:R-:W-:Y:S01]  /*6490*/  IMAD.U32 R3, RZ, RZ, UR24 ;  /* 0x00000018ff037e24 */ /* 0x000fe2000f8e00ff */
[----:B------:R-:W-:-:S11]  /*64a0*/  UISETP.GT.U32.AND UP0, UPT, UR38, 0x1, UPT ;  /* 0x000000012600788c */ /* 0x000fd6000bf04070 */
[----:B------:R-:W-:-:S05]  /*64b0*/  @P1 LEA R3, R3, UR42, 0x3 ;  /* 0x0000002a03031c11 */ /* 0x000fca000f8e18ff */
[----:B------:R-:W-:-:S05]  /*64c0*/  @P1 VIADD R3, R3, 0x18 ;  /* 0x0000001803031836 */ /* 0x000fca0000000000 */
[----:B--2---:R-:W-:-:S04]  /*64d0*/  @P1 PRMT R3, R5, 0x654, R3 ;  /* 0x0000065405031816 */ /* 0x004fc80000000003 */
[----:B------:R0:W-:Y:S01]  /*64e0*/  @P1 SYNCS.ARRIVE.TRANS64.RED.A1T0 RZ, [R3+URZ], RZ ;  /* 0x000000ff03ff19a7 */ /* 0x0001e2000810043f */
[----:B------:R-:W-:-:S13]  /*64f0*/  PLOP3.LUT P1, PT, PT, PT, UP0, 0x80, 0x0 ;  /* 0x000000000000781c */ /* 0x000fda0003f2f008 */
[----:B0-----:R-:W-:Y:S05]  /*6500*/  @P1 BRA `(.L_x_28) ;  /* 0x0000000000041947 */ /* 0x001fea0003800000 */
[----:B------:R-:W-:Y:S01]  /*6510*/  BPT.TRAP 0x1 ;  /* 0x000000040000795c */ /* 0x000fe20000300000 */
.L_x_28:
[----:B------:R-:W-:Y:S02]  /*6520*/  UISETP.GT.AND UP2, UPT, UR25, 0x1, UPT ;  /* 0x000000011900788c */ /* 0x000fe4000bf44270 */
[----:B------:R-:W-:Y:S02]  /*6530*/  UIADD3 UR26, UR26, 0x1, URZ ;  /* 0x000000011a1a7890 */ /* 0x000fe4000fffe03f */
[----:B------:R-:W-:Y:S02]  /*6540*/  UIADD3 UR24, UR24, 0x1, URZ ;  /* 0x0000000118187890 */ /* 0x000fe4000fffe03f */
[----:B------:R-:W-:Y:S01]  /*6550*/  PLOP3.LUT P1, PT, PT, PT, UP2, 0x80, 0x0 ;  /* 0x000000000000781c */ /* 0x000fe20003f2f028 */
[----:B------:R-:W-:Y:S02]  /*6560*/  UISETP.NE.AND UP0, UPT, UR26, 0x3, UPT ;  /* 0x000000031a00788c */ /* 0x000fe4000bf05270 */
[----:B------:R-:W-:Y:S02]  /*6570*/  UISETP.NE.AND UP1, UPT, UR24, 0x3, UPT ;  /* 0x000000031800788c */ /* 0x000fe4000bf25270 */
[----:B------:R-:W-:-:S02]  /*6580*/  USEL UR4, URZ, 0x1, UP0 ;  /* 0x000000013f047887 */ /* 0x000fc40008000000 */
[----:B------:R-:W-:Y:S02]  /*6590*/  UIADD3 UR25, UR25, -0x1, URZ ;  /* 0xffffffff19197890 */ /* 0x000fe4000fffe03f */
[----:B------:R-:W-:Y:S02]  /*65a0*/  USEL UR26, UR26, URZ, UP0 ;  /* 0x0000003f1a1a7287 */ /* 0x000fe40008000000 */
[----:B------:R-:W-:Y:S01]  /*65b0*/  USEL UR24, UR24, URZ, UP1 ;  /* 0x0000003f18187287 */ /* 0x000fe20008800000 */
[----:B------:R-:W-:Y:S01]  /*65c0*/  LOP3.LUT R0, R0, UR4, RZ, 0x3c, !PT ;  /* 0x0000000400007c12 */ /* 0x000fe2000f8e3cff */
[----:B------:R-:W-:Y:S10]  /*65d0*/  @P1 BRA `(.L_x_29) ;  /* 0xffffffd400f41947 */ /* 0x000ff4000383ffff */
.L_x_22:
[----:B------:R-:W0:Y:S02]  /*65e0*/  LDC R0, c[0x0][0x28c] ;  /* 0x0000a300ff007b82 */ /* 0x000e240000000800 */
[----:B0-----:R-:W-:-:S13]  /*65f0*/  ISETP.GE.AND P1, PT, R0, 0x1, PT ;  /* 0x000000010000780c */ /* 0x001fda0003f26270 */
[----:B------:R-:W-:Y:S05]  /*6600*/  @!P1 BRA `(.L_x_30) ;  /* 0x0000000000409947 */ /* 0x000fea0003800000 */
[----:B------:R-:W-:Y:S05]  /*6610*/  @!P0 BRA `(.L_x_31) ;  /* 0x0000000000048947 */ /* 0x000fea0003800000 */
[----:B------:R-:W-:Y:S01]  /*6620*/  BPT.TRAP 0x1 ;  /* 0x000000040000795c */ /* 0x000fe20000300000 */
.L_x_31:
[----:B------:R-:W2:Y:S01]  /*6630*/  LDL R3, [R1+0x90] ;  /* 0x0000900001037983 */ /* 0x000ea20000100800 */
[----:B------:R-:W-:Y:S01]  /*6640*/  ISETP.NE.AND P0, PT, R17, RZ, PT ;  /* 0x000000ff1100720c */ /* 0x000fe20003f05270 */
[----:B------:R-:W-:-:S12]  /*6650*/  UISETP.GT.U32.AND UP0, UPT, UR38, 0x1, UPT ;  /* 0x000000012600788c */ /* 0x000fd8000bf04070 */
[----:B------:R-:W-:-:S04]  /*6660*/  @P0 VIADD R0, R4, UR37 ;  /* 0x0000002504000c36 */ /* 0x000fc80008000000 */
[----:B------:R-:W-:-:S05]  /*6670*/  @P0 IMAD.WIDE.U32 R4, R0, -0x55555555, RZ ;  /* 0xaaaaaaab00040825 */ /* 0x000fca00078e00ff */
[----:B------:R-:W-:-:S05]  /*6680*/  @P0 SHF.R.U32.HI R4, RZ, 0x1, R5 ;  /* 0x00000001ff040819 */ /* 0x000fca0000011605 */
[----:B------:R-:W-:-:S05]  /*6690*/  @P0 IMAD R0, R4, -0x3, R0 ;  /* 0xfffffffd04000824 */ /* 0x000fca00078e0200 */
[----:B------:R-:W-:-:S05]  /*66a0*/  @P0 LEA R0, R0, UR42, 0x3 ;  /* 0x0000002a00000c11 */ /* 0x000fca000f8e18ff */
[----:B------:R-:W-:-:S05]  /*66b0*/  @P0 VIADD R0, R0, 0x18 ;  /* 0x0000001800000836 */ /* 0x000fca0000000000 */
[----:B--2---:R-:W-:-:S04]  /*66c0*/  @P0 PRMT R0, R3, 0x654, R0 ;  /* 0x0000065403000816 */ /* 0x004fc80000000000 */
[----:B------:R0:W-:Y:S01]  /*66d0*/  @P0 SYNCS.ARRIVE.TRANS64.RED.A1T0 RZ, [R0+URZ], RZ ;  /* 0x000000ff00ff09a7 */ /* 0x0001e2000810043f */
[----:B------:R-:W-:-:S13]  /*66e0*/  PLOP3.LUT P0, PT, PT, PT, UP0, 0x80, 0x0 ;  /* 0x000000000000781c */ /* 0x000fda0003f0f008 */
[----:B0-----:R-:W-:Y:S05]  /*66f0*/  @P0 BRA `(.L_x_30) ;  /* 0x0000000000040947 */ /* 0x001fea0003800000 */
[----:B------:R-:W-:Y:S01]  /*6700*/  BPT.TRAP 0x1 ;  /* 0x000000040000795c */ /* 0x000fe20000300000 */
.L_x_30:
[----:B------:R-:W0:Y:S01]  /*6710*/  S2R R5, SR_TID.X ;  /* 0x0000000000057919 */ /* 0x000e220000002100 */
[----:B------:R-:W-:Y:S02]  /*6720*/  UIMAD UR43, UR43, 0xa0, URZ ;  /* 0x000000a02b2b78a4 */ /* 0x000fe4000f8e023f */
[----:B------:R-:W-:Y:S01]  /*6730*/  USHF.R.S32.HI UR10, URZ, 0x1f, UR40 ;  /* 0x0000001f3f0a7899 */ /* 0x000fe20008011428 */
[----:B------:R-:W-:Y:S01]  /*6740*/  ULDC.64 UR8, c[0x0][0x5d0] ;  /* 0x0001740000087ab9 */ /* 0x000fe20000000a00 */
[----:B------:R-:W-:Y:S02]  /*6750*/  UIMAD.WIDE UR6, UR44, 0x180, URZ ;  /* 0x000001802c0678a5 */ /* 0x000fe4000f8e023f */
[----:B------:R-:W-:Y:S01]  /*6760*/  IMAD.U32 R236, RZ, RZ, UR43 ;  /* 0x0000002bffec7e24 */ /* 0x000fe2000f8e00ff */
[----:B------:R-:W-:Y:S02]  /*6770*/  UIMAD UR4, UR10, UR8, URZ ;  /* 0x000000080a0472a4 */ /* 0x000fe4000f8e023f */
[----:B------:R-:W-:Y:S01]  /*6780*/  IMAD.U32 R6, RZ, RZ, UR8 ;  /* 0x00000008ff067e24 */ /* 0x000fe2000f8e00ff */
[----:B------:R-:W-:-:S02]  /*6790*/  UIMAD UR44, UR44, 0x180, URZ ;  /* 0x000001802c2c78a4 */ /* 0x000fc4000f8e023f */
[----:B------:R-:W-:Y:S01]  /*67a0*/  UIMAD UR4, UR40, UR9, UR4 ;  /* 0x00000009280472a4 */ /* 0x000fe2000f8e0204 */
[----:B------:R-:W-:Y:S01]  /*67b0*/  ULDC UR8, c[0x0][0x284] ;  /* 0x0000a10000087ab9 */ /* 0x000fe20000000800 */
[----:B------:R-:W-:Y:S02]  /*67c0*/  UIADD3 UR37, UR41, UR37, URZ ;  /* 0x0000002529257290 */ /* 0x000fe4000fffe03f */
[----:B------:R-:W-:Y:S02]  /*67d0*/  UISETP.GE.U32.AND UP2, UPT, UR41, 0x3, UPT ;  /* 0x000000032900788c */ /* 0x000fe4000bf46070 */
[----:B------:R-:W-:-:S04]  /*67e0*/  UISETP.GT.U32.AND UP1, UPT, UR37, 0x2, UPT ;  /* 0x000000022500788c */ /* 0x000fc8000bf24070 */
[----:B------:R-:W-:Y:S01]  /*67f0*/  UISETP.LT.U32.AND UP1, UPT, UR41, 0x3, UP1 ;  /* 0x000000032900788c */ /* 0x000fe20008f21070 */
[----:B0-----:R-:W-:Y:S01]  /*6800*/  IMAD.SHL.U32 R237, R5, 0x2, RZ ;  /* 0x0000000205ed7824 */ /* 0x001fe200078e00ff */
[--C-:B------:R-:W-:Y:S02]  /*6810*/  SHF.R.U32.HI R3, RZ, 0x7, R5.reuse ;  /* 0x00000007ff037819 */ /* 0x100fe40000011605 */
[----:B------:R-:W-:Y:S02]  /*6820*/  SHF.R.U32.HI R0, RZ, 0x2, R5 ;  /* 0x00000002ff007819 */ /* 0x000fe40000011605 */
[----:B------:R-:W-:Y:S02]  /*6830*/  LOP3.LUT R236, R236, 0x6, R237, 0xf8, !PT ;  /* 0x00000006ecec7812 */ /* 0x000fe400078ef8ed */
[----:B------:R-:W-:Y:S02]  /*6840*/  LOP3.LUT R3, R3, 0x1, RZ, 0xc0, !PT ;  /* 0x0000000103037812 */ /* 0x000fe400078ec0ff */
[----:B------:R-:W-:-:S02]  /*6850*/  LOP3.LUT R4, R5, 0x60, RZ, 0xc0, !PT ;  /* 0x0000006005047812 */ /* 0x000fc400078ec0ff */
[--C-:B------:R-:W-:Y:S02]  /*6860*/  SHF.R.S32.HI R237, RZ, 0x1f, R236.reuse ;  /* 0x0000001fffed7819 */ /* 0x100fe400000114ec */
[----:B------:R-:W-:Y:S02]  /*6870*/  LOP3.LUT R0, R0, 0x7, RZ, 0xc0, !PT ;  /* 0x0000000700007812 */ /* 0x000fe400078ec0ff */
[----:B------:R-:W-:Y:S01]  /*6880*/  SHF.L.U32 R234, R3, 0x6, RZ ;  /* 0x0000000603ea7819 */ /* 0x000fe200000006ff */
[----:B------:R-:W-:Y:S01]  /*6890*/  IMAD.WIDE.U32 R6, R6, UR40, R236 ;  /* 0x0000002806067c25 */ /* 0x000fe2000f8e00ec */
[----:B------:R-:W-:Y:S02]  /*68a0*/  SHF.R.U32.HI R4, RZ, 0x1, R4 ;  /* 0x00000001ff047819 */ /* 0x000fe40000011604 */
[--C-:B------:R-:W-:Y:S01]  /*68b0*/  LOP3.LUT R234, R234, 0x40, R0.reuse, 0xe2, !PT ;  /* 0x00000040eaea7812 */ /* 0x100fe200078ee200 */
[----:B------:R-:W-:Y:S01]  /*68c0*/  VIADD R7, R7, UR4 ;  /* 0x0000000407077c36 */ /* 0x000fe20008000000 */
[----:B------:R-:W-:Y:S01]  /*68d0*/  IADD3 R0, RZ, -R4, -R0 ;  /* 0x80000004ff007210 */ /* 0x000fe20007ffe800 */
[----:B------:R-:W-:Y:S01]  /*68e0*/  ULDC UR4, c[0x0][0x288] ;  /* 0x0000a20000047ab9 */ /* 0x000fe20000000800 */
[----:B------:R-:W-:Y:S01]  /*68f0*/  LOP3.LUT R234, R234, UR6, R4, 0xfe, !PT ;  /* 0x00000006eaea7c12 */ /* 0x000fe2000f8efe04 */
[----:B------:R-:W-:-:S02]  /*6900*/  UISETP.GE.AND UP0, UPT, UR43, UR4, UPT ;  /* 0x000000042b00728c */ /* 0x000fc4000bf06270 */
[----:B------:R-:W-:Y:S02]  /*6910*/  IMAD R0, R3, -0x40, R0 ;  /* 0xffffffc003007824 */ /* 0x000fe400078e0200 */
[----:B------:R-:W-:Y:S01]  /*6920*/  IMAD.U32 R3, RZ, RZ, UR8 ;  /* 0x00000008ff037e24 */ /* 0x000fe2000f8e00ff */
[----:B------:R-:W-:Y:S02]  /*6930*/  UISETP.GE.OR UP0, UPT, UR44, UR8, UP0 ;  /* 0x000000082c00728c */ /* 0x000fe40008706670 */
[----:B------:R-:W-:Y:S02]  /*6940*/  USEL UR8, URZ, 0x1, !UP1 ;  /* 0x000000013f087887 */ /* 0x000fe4000c800000 */
[----:B------:R-:W-:Y:S01]  /*6950*/  IADD3 R3, R3, -UR44, R0 ;  /* 0x8000002c03037c10 */ /* 0x000fe2000fffe000 */
[----:B------:R-:W-:Y:S01]  /*6960*/  UMOV UR44, 0xffffffff ;  /* 0xffffffff002c7882 */ /* 0x000fe20000000000 */
[----:B------:R-:W-:Y:S01]  /*6970*/  LOP3.LUT R0, R5, 0x3, RZ, 0xc0, !PT ;  /* 0x0000000305007812 */ /* 0x000fe200078ec0ff */
[----:B------:R-:W-:Y:S01]  /*6980*/  ULOP3.LUT UR36, UR36, UR8, URZ, 0x3c, !UPT ;  /* 0x0000000824247292 */ /* 0x000fe2000f8e3c3f */
[----:B------:R-:W-:-:S02]  /*6990*/  MOV R5, 0xfffffffe ;  /* 0xfffffffe00057802 */ /* 0x000fc40000000f00 */
[----:B------:R-:W-:-:S03]  /*69a0*/  PLOP3.LUT P0, PT, PT, PT, UP0, 0x80, 0x0 ;  /* 0x000000000000781c */ /* 0x000fc60003f0f008 */
[----:B------:R-:W-:Y:S01]  /*69b0*/  IMAD R0, R0, R5, UR4 ;  /* 0x0000000400007e24 */ /* 0x000fe2000f8e0205 */
[----:B------:R-:W-:-:S03]  /*69c0*/  UIMAD.WIDE.U32 UR4, UR37, -0x55555555, URZ ;  /* 0xaaaaaaab250478a5 */ /* 0x000fc6000f8e003f */
[----:B------:R-:W-:Y:S01]  /*69d0*/  VIADD R0, R0, -UR43 ;  /* 0x8000002b00007c36 */ /* 0x000fe20008000000 */
[----:B------:R-:W-:-:S04]  /*69e0*/  USHF.R.U32.HI UR4, URZ, 0x1, UR5 ;  /* 0x000000013f047899 */ /* 0x000fc80008011605 */
[----:B------:R-:W-:Y:S02]  /*69f0*/  UIMAD UR37, UR4, -0x3, UR37 ;  /* 0xfffffffd042578a4 */ /* 0x000fe4000f8e0225 */
[----:B------:R-:W-:Y:S01]  /*6a00*/  @UP2 ULOP3.LUT UR36, UR36, 0x1, UR4, 0x78, !UPT ;  /* 0x0000000124242892 */ /* 0x000fe2000f8e7804 */
[----:B------:R-:W-:Y:S11]  /*6a10*/  @P0 BRA `(.L_x_32) ;  /* 0x000000fc008c0947 */ /* 0x000ff60003800000 */
[----:B-----5:R-:W-:Y:S01]  /*6a20*/  FSETP.NEU.AND P2, PT, R16, RZ, PT ;  /* 0x000000ff1000720b */ /* 0x020fe20003f4d000 */
[----:B------:R-:W-:Y:S01]  /*6a30*/  ULDC.64 UR8, c[0x0][0x5c8] ;  /* 0x0001720000087ab9 */ /* 0x000fe20000000a00 */
[----:B------:R-:W-:Y:S01]  /*6a40*/  ISETP.GT.AND P0, PT, R3, RZ, PT ;  /* 0x000000ff0300720c */ /* 0x000fe20003f04270 */
[----:B------:R-:W-:Y:S01]  /*6a50*/  UIMAD UR4, UR7, UR8, URZ ;  /* 0x00000008070472a4 */ /* 0x000fe2000f8e023f */
[----:B------:R-:W-:Y:S01]  /*6a60*/  IMAD.U32 R12, RZ, RZ, UR9 ;  /* 0x00000009ff0c7e24 */ /* 0x000fe2000f8e00ff */
[----:B------:R-:W-:Y:S01]  /*6a70*/  BSSY B0, `(.L_x_32) ;  /* 0x0000fdd000007945 */ /* 0x000fe20003800000 */
[----:B------:R-:W-:Y:S01]  /*6a80*/  IMAD.WIDE.U32 R6, R234, UR8, R6 ;  /* 0x00000008ea067c25 */ /* 0x000fe2000f8e0006 */
[----:B------:R-:W-:-:S03]  /*6a90*/  ISETP.GT.AND P1, PT, R0, RZ, P0 ;  /* 0x000000ff0000720c */ /* 0x000fc60000724270 */
[----:B------:R-:W-:-:S04]  /*6aa0*/  IMAD R12, R234, R12, UR4 ;  /* 0x00000004ea0c7e24 */ /* 0x000fc8000f8e020c */
[----:B------:R-:W-:Y:S01]  /*6ab0*/  IMAD.IADD R12, R7, 0x1, R12 ;  /* 0x00000001070c7824 */ /* 0x000fe200078e020c */
[----:B------:R-:W-:Y:S06]  /*6ac0*/  @!P2 BRA `(.L_x_33) ;  /* 0x000000b4005ca947 */ /* 0x000fec0003800000 */
[----:B------:R-:W0:Y:S01]  /*6ad0*/  LDC.64 R8, c[0x0][0x5b8] ;  /* 0x00016e00ff087b82 */ /* 0x000e220000000a00 */
[----:B------:R-:W2:Y:S01]  /*6ae0*/  LDL.LU R15, [R1+0x40] ;  /* 0x00004000010f7983 */ /* 0x000ea20000300800 */
[----:B------:R-:W-:-:S06]  /*6af0*/  ULDC.64 UR4, c[0x0][0x5c0] ;  /* 0x0001700000047ab9 */ /* 0x000fcc0000000a00 */
[----:B------:R-:W1:Y:S08]  /*6b00*/  LDC.64 R232, c[0x0][0x5b0] ;  /* 0x00016c00ffe87b82 */ /* 0x000e700000000a00 */
[----:B------:R-:W3:Y:S01]  /*6b10*/  LDC.64 R22, c[0x0][0x5a8] ;  /* 0x00016a00ff167b82 */ /* 0x000ee20000000a00 */
[----:B0-----:R-:W-:Y:S01]  /*6b20*/  IMAD.MOV.U32 R14, RZ, RZ, R8 ;  /* 0x000000ffff0e7224 */ /* 0x001fe200078e0008 */
[----:B------:R0:W-:Y:S01]  /*6b30*/  STL [R1+0x88], R8 ;  /* 0x0000880801007387 */ /* 0x0001e20000100800 */
[----:B------:R-:W-:-:S02]  /*6b40*/  IMAD.MOV.U32 R5, RZ, RZ, R9 ;  /* 0x000000ffff057224 */ /* 0x000fc400078e0009 */
[----:B------:R-:W-:-:S04]  /*6b50*/  IMAD R4, R14, UR10, RZ ;  /* 0x0000000a0e047c24 */ /* 0x000fc8000f8e02ff */
[----:B------:R-:W-:Y:S02]  /*6b60*/  IMAD R13, R5, UR40, R4 ;  /* 0x00000028050d7c24 */ /* 0x000fe4000f8e0204 */
[----:B-1----:R-:W-:Y:S02]  /*6b70*/  IMAD R11, R232, UR7, RZ ;  /* 0x00000007e80b7c24 */ /* 0x002fe4000f8e02ff */
[----:B0-----:R-:W-:Y:S01]  /*6b80*/  IMAD.WIDE.U32 R8, R14, UR40, R236 ;  /* 0x000000280e087c25 */ /* 0x001fe2000f8e00ec */
[----:B------:R-:W-:Y:S03]  /*6b90*/  STL [R1+0x8c], R13 ;  /* 0x00008c0d01007387 */ /* 0x000fe60000100800 */
[----:B------:R-:W-:Y:S01]  /*6ba0*/  IMAD.MOV.U32 R18, RZ, RZ, R8 ;  /* 0x000000ffff127224 */ /* 0x000fe200078e0008 */
[----:B------:R-:W-:Y:S01]  /*6bb0*/  IADD3 R19, R9, R13, RZ ;  /* 0x0000000d09137210 */ /* 0x000fe20007ffe0ff */
[C---:B------:R-:W-:Y:S01]  /*6bc0*/  IMAD R11, R234.reuse, R233, R11 ;  /* 0x000000e9ea0b7224 */ /* 0x040fe200078e020b */
[----:B------:R3:W-:Y:S01]  /*6bd0*/  STL.64 [R1+0x98], R8 ;  /* 0x0000980801007387 */ /* 0x0007e20000100a00 */
[----:B------:R-:W-:-:S03]  /*6be0*/  IMAD.WIDE.U32 R4, R234, R232, R18 ;  /* 0x000000e8ea047225 */ /* 0x000fc600078e0012 */
[----:B------:R-:W-:Y:S01]  /*6bf0*/  STL.64 [R1+0x80], R18 ;  /* 0x0000801201007387 */ /* 0x000fe20000100a00 */
[----:B------:R-:W-:Y:S01]  /*6c00*/  IMAD.IADD R5, R5, 0x1, R11 ;  /* 0x0000000105057824 */ /* 0x000fe200078e020b */
[----:B---3--:R-:W-:-:S04]  /*6c10*/  LEA R8, P2, R4, R22, 0x1 ;  /* 0x0000001604087211 */ /* 0x008fc800078408ff */
[----:B------:R-:W-:-:S05]  /*6c20*/  LEA.HI.X R9, R4, R23, R5, 0x1, P2 ;  /* 0x0000001704097211 */ /* 0x000fca00010f0c05 */
[----:B------:R-:W3:Y:S01]  /*6c30*/  @P1 LDG.E.LTC128B.U16 R10, desc[UR46][R8.64] ;  /* 0x0000002e080a1981 */ /* 0x000ee2000c1e1520 */
[----:B------:R-:W-:Y:S01]  /*6c40*/  BSSY B1, `(.L_x_34) ;  /* 0x0000012000017945 */ /* 0x000fe20003800000 */
[C---:B---3--:R-:W-:Y:S01]  /*6c50*/  IMAD.U32 R4, R10.reuse, 0x10000, RZ ;  /* 0x000100000a047824 */ /* 0x048fe200078e00ff */
[----:B------:R-:W-:-:S03]  /*6c60*/  PRMT R8, R10, 0x7610, R8 ;  /* 0x000076100a087816 */ /* 0x000fc60000000008 */
[----:B------:R-:W-:-:S04]  /*6c70*/  FMUL R4, R4, R16 ;  /* 0x0000001004047220 */ /* 0x000fc80000400000 */
[----:B--2---:R-:W-:Y:S01]  /*6c80*/  FFMA R7, R15, R2, R4 ;  /* 0x000000020f077223 */ /* 0x004fe20000000004 */
[----:B------:R-:W-:-:S04]  /*6c90*/  LEA R4, P2, R6, UR4, 0x1 ;  /* 0x0000000406047c11 */ /* 0x000fc8000f8408ff */
[----:B------:R-:W-:Y:S02]  /*6ca0*/  LEA.HI.X R5, R6, UR5, R12, 0x1, P2 ;  /* 0x0000000506057c11 */ /* 0x000fe400090f0c0c */
[----:B------:R-:W-:-:S05]  /*6cb0*/  F2FP.BF16.F32.PACK_AB R6, RZ, R7 ;  /* 0x00000007ff06723e */ /* 0x000fca00000010ff */
[----:B------:R0:W-:Y:S02]  /*6cc0*/  @P1 STG.E.U16 desc[UR46][R4.64], R6 ;  /* 0x0000000604001986 */ /* 0x0001e4000c10152e */
[----:B0-----:R-:W-:-:S04]  /*6cd0*/  IMAD.WIDE.U32 R6, R234, R232, R236 ;  /* 0x000000e8ea067225 */ /* 0x001fc800078e00ec */
[----:B------:R-:W-:Y:S02]  /*6ce0*/  IMAD.IADD R7, R11, 0x1, R7 ;  /* 0x000000010b077824 */ /* 0x000fe400078e0207 */
[----:B------:R-:W-:-:S04]  /*6cf0*/  IMAD.WIDE.U32 R6, R14, UR40, R6 ;  /* 0x000000280e067c25 */ /* 0x000fc8000f8e0006 */
[----:B------:R-:W-:Y:S01]  /*6d00*/  IMAD.IADD R7, R13, 0x1, R7 ;  /* 0x000000010d077824 */ /* 0x000fe200078e0207 */
[----:B------:R-:W-:-:S04]  /*6d10*/  LEA R20, P1, R6, R22, 0x1 ;  /* 0x0000001606147211 */ /* 0x000fc800078208ff */
[----:B------:R-:W-:Y:S02]  /*6d20*/  LEA.HI.X R21, R6, R23, R7, 0x1, P1 ;  /* 0x0000001706157211 */ /* 0x000fe400008f0c07 */
[----:B------:R-:W-:-:S13]  /*6d30*/  ISETP.GT.AND P1, PT, R0, 0x1, P0 ;  /* 0x000000010000780c */ /* 0x000fda0000724270 */
[----:B------:R-:W-:Y:S05]  /*6d40*/  @!P1 BRA `(.L_x_35) ;  /* 0x0000000000049947 */ /* 0x000fea0003800000 */
[----:B------:R0:W5:Y:S02]  /*6d50*/  LDG.E.LTC128B.U16 R8, desc[UR46][R20.64+0x2] ;  /* 0x0000022e14087981 */ /* 0x000164000c1e1520 */
.L_x_35:
[----:B------:R-:W-:Y:S05]  /*6d60*/  BSYNC B1 ;  /* 0x0000000000017941 */ /* 0x000fea0003800000 */
.L_x_34:
[----:B------:R-:W2:Y:S01]  /*6d70*/  LDL.LU R7, [R1+0x44] ;  /* 0x0000440001077983 */ /* 0x000ea20000300800 */
[----:B-----5:R-:W-:-:S03]  /*6d80*/  SHF.L.U32 R6, R8, 0x10, RZ ;  /* 0x0000001008067819 */ /* 0x020fc600000006ff */
[----:B------:R-:W3:Y:S01]  /*6d90*/  LDL.LU R12, [R1+0x48] ;  /* 0x00004800010c7983 */ /* 0x000ee20000300800 */
[----:B------:R-:W-:Y:S01]  /*6da0*/  ISETP.GT.AND P5, PT, R3, 0x8, PT ;  /* 0x000000080300780c */ /* 0x000fe20003fa4270 */
[----:B------:R-:W-:-:S04]  /*6db0*/  FMUL R6, R6, R16 ;  /* 0x0000001006067220 */ /* 0x000fc80000400000 */
[----:B--2---:R-:W-:Y:S01]  /*6dc0*/  FFMA R6, R7, R2, R6 ;  /* 0x0000000207067223 */ /* 0x004fe20000000006 */
[----:B------:R-:W-:-:S04]  /*6dd0*/  SHF.L.U64.HI R7, R232, 0x3, R233 ;  /* 0x00000003e8077819 */ /* 0x000fc800000102e9 */
[----:B------:R-:W-:-:S05]  /*6de0*/  F2FP.BF16.F32.PACK_AB R6, RZ, R6 ;  /* 0x00000006ff06723e */ /* 0x000fca00000010ff */
[----:B------:R1:W-:Y:S01]  /*6df0*/  @P1 STG.E.U16 desc[UR46][R4.64+0x2], R6 ;  /* 0x0000020604001986 */ /* 0x0003e2000c10152e */
[----:B------:R-:W-:Y:S01]  /*6e00*/  ISETP.GT.AND P1, PT, R0, RZ, P5 ;  /* 0x000000ff0000720c */ /* 0x000fe20002f24270 */
[----:B-1----:R-:W-:-:S05]  /*6e10*/  IMAD.SHL.U32 R6, R232, 0x8, RZ ;  /* 0x00000008e8067824 */ /* 0x002fca00078e00ff */
[----:B------:R1:W-:Y:S02]  /*6e20*/  STL.64 [R1+0x40], R6 ;  /* 0x0000400601007387 */ /* 0x0003e40000100a00 */
[----:B-1----:R-:W-:-:S04]  /*6e30*/  IMAD.WIDE.U32 R6, R234, R232, R6 ;  /* 0x000000e8ea067225 */ /* 0x002fc800078e0006 */
[----:B------:R-:W-:Y:S02]  /*6e40*/  IMAD.IADD R9, R11, 0x1, R7 ;  /* 0x000000010b097824 */ /* 0x000fe400078e0207 */
[----:B------:R-:W2:Y:S02]  /*6e50*/  LDL.64 R10, [R1+0x98] ;  /* 0x00009800010a7983 */ /* 0x000ea40000100a00 */
[----:B--2---:R-:W-:-:S05]  /*6e60*/  IADD3 R7, P2, R10, R6, RZ ;  /* 0x000000060a077210 */ /* 0x004fca0007f5e0ff */
[----:B------:R-:W-:Y:S01]  /*6e70*/  IMAD.X R11, R9, 0x1, R19, P2 ;  /* 0x00000001090b7824 */ /* 0x000fe200010e0613 */
[----:B------:R-:W-:-:S04]  /*6e80*/  LEA R10, P2, R7, R22, 0x1 ;  /* 0x00000016070a7211 */ /* 0x000fc800078408ff */
[----:B------:R-:W-:-:S05]  /*6e90*/  LEA.HI.X R11, R7, R23, R11, 0x1, P2 ;  /* 0x00000017070b7211 */ /* 0x000fca00010f0c0b */
[----:B------:R1:W2:Y:S01]  /*6ea0*/  @P1 LDG.E.LTC128B.U16 R8, desc[UR46][R10.64] ;  /* 0x0000002e0a081981 */ /* 0x0002a2000c1e1520 */
[----:B------:R-:W-:Y:S01]  /*6eb0*/  IADD3 R6, P2, R236, R6, RZ ;  /* 0x00000006ec067210 */ /* 0x000fe20007f5e0ff */
[----:B------:R-:W-:Y:S01]  /*6ec0*/  BSSY B1, `(.L_x_36) ;  /* 0x0000017000017945 */ /* 0x000fe20003800000 */
[----:B------:R-:W-:-:S03]  /*6ed0*/  ISETP.GT.AND P3, PT, R0, 0x1, P5 ;  /* 0x000000010000780c */ /* 0x000fc60002f64270 */
[----:B------:R-:W-:Y:S02]  /*6ee0*/  IMAD.X R7, R237, 0x1, R9, P2 ;  /* 0x00000001ed077824 */ /* 0x000fe400010e0609 */
[----:B------:R-:W-:Y:S02]  /*6ef0*/  IMAD.U32 R9, RZ, RZ, UR9 ;  /* 0x00000009ff097e24 */ /* 0x000fe4000f8e00ff */
[----:B------:R-:W-:-:S04]  /*6f00*/  IMAD.WIDE.U32 R6, R14, UR40, R6 ;  /* 0x000000280e067c25 */ /* 0x000fc8000f8e0006 */
[----:B------:R-:W-:Y:S01]  /*6f10*/  IMAD.IADD R7, R13, 0x1, R7 ;  /* 0x000000010d077824 */ /* 0x000fe200078e0207 */
[----:B------:R-:W-:Y:S01]  /*6f20*/  LEA R18, P2, R6, R22, 0x1 ;  /* 0x0000001606127211 */ /* 0x000fe200078408ff */
[----:B-1----:R-:W-:-:S03]  /*6f30*/  IMAD.U32 R10, RZ, RZ, UR8 ;  /* 0x00000008ff0a7e24 */ /* 0x002fc6000f8e00ff */
[----:B------:R-:W-:Y:S02]  /*6f40*/  LEA.HI.X R19, R6, R23, R7, 0x1, P2 ;  /* 0x0000001706137211 */ /* 0x000fe400010f0c07 */
[----:B------:R-:W-:-:S05]  /*6f50*/  SHF.L.U64.HI R11, R10, 0x4, R9 ;  /* 0x000000040a0b7819 */ /* 0x000fca0000010209 */
[----:B------:R1:W-:Y:S01]  /*6f60*/  STL [R1+0x48], R11 ;  /* 0x0000480b01007387 */ /* 0x0003e20000100800 */
[----:B--2---:R-:W-:-:S05]  /*6f70*/  SHF.L.U32 R6, R8, 0x10, RZ ;  /* 0x0000001008067819 */ /* 0x004fca00000006ff */
[----:B------:R-:W-:-:S04]  /*6f80*/  FMUL R6, R6, R16 ;  /* 0x0000001006067220 */ /* 0x000fc80000400000 */
[----:B---3--:R-:W-:Y:S01]  /*6f90*/  FFMA R7, R12, R2, R6 ;  /* 0x000000020c077223 */ /* 0x008fe20000000006 */
[----:B------:R-:W-:-:S04]  /*6fa0*/  IMAD.U32 R6, RZ, RZ, UR8 ;  /* 0x00000008ff067e24 */ /* 0x000fc8000f8e00ff */
[----:B------:R-:W-:Y:S01]  /*6fb0*/  IMAD.SHL.U32 R12, R6, 0x10, RZ ;  /* 0x00000010060c7824 */ /* 0x000fe200078e00ff */
[----:B------:R-:W-:-:S04]  /*6fc0*/  F2FP.BF16.F32.PACK_AB R7, RZ, R7 ;  /* 0x00000007ff07723e */ /* 0x000fc800000010ff */
[----:B------:R-:W-:Y:S02]  /*6fd0*/  IADD3 R6, P2, R12, R4, RZ ;  /* 0x000000040c067210 */ /* 0x000fe40007f5e0ff */
[----:B------:R-:W-:-:S03]  /*6fe0*/  PRMT R9, R7, 0x7610, R9 ;  /* 0x0000761007097816 */ /* 0x000fc60000000009 */
[----:B------:R-:W-:-:S05]  /*6ff0*/  IMAD.X R7, R11, 0x1, R5, P2 ;  /* 0x000000010b077824 */ /* 0x000fca00010e0605 */
[----:B------:R1:W-:Y:S01]  /*7000*/  @P1 STG.E.U16 desc[UR46][R6.64], R9 ;  /* 0x0000000906001986 */ /* 0x0003e2000c10152e */
[----:B------:R-:W-:Y:S05]  /*7010*/  @!P3 BRA `(.L_x_37) ;  /* 0x000000000004b947 */ /* 0x000fea0003800000 */
[----:B------:R2:W5:Y:S02]  /*7020*/  LDG.E.LTC128B.U16 R8, desc[UR46][R18.64+0x2] ;  /* 0x0000022e12087981 */ /* 0x000564000c1e1520 */
.L_x_37:
[----:B------:R-:W-:Y:S05]  /*7030*/  BSYNC B1 ;  /* 0x0000000000017941 */ /* 0x000fea0003800000 */
.L_x_36:
[----:B------:R-:W3:Y:S01]  /*7040*/  LDL.LU R10, [R1+0x4c] ;  /* 0x00004c00010a7983 */ /* 0x000ee20000300800 */
[----:B-1---5:R-:W-:Y:S01]  /*7050*/  SHF.L.U32 R9, R8, 0x10, RZ ;  /* 0x0000001008097819 */ /* 0x022fe200000006ff */
[----:B------:R-:W-:Y:S01]  /*7060*/  BSSY B1, `(.L_x_38) ;  /* 0x0000008000017945 */ /* 0x000fe20003800000 */
[----:B------:R-:W-:-:S03]  /*7070*/  ISETP.GT.AND P1, PT, R0, 0x8, P0 ;  /* 0x000000080000780c */ /* 0x000fc60000724270 */
[----:B------:R-:W-:-:S04]  /*7080*/  FMUL R9, R9, R16 ;  /* 0x0000001009097220 */ /* 0x000fc80000400000 */
[----:B---3--:R-:W-:-:S05]  /*7090*/  FFMA R9, R10, R2, R9 ;  /* 0x000000020a097223 */ /* 0x008fca0000000009 */
[----:B------:R-:W-:-:S05]  /*70a0*/  F2FP.BF16.F32.PACK_AB R9, RZ, R9 ;  /* 0x00000009ff09723e */ /* 0x000fca00000010ff */
[----:B------:R1:W-:Y:S01]  /*70b0*/  @P3 STG.E.U16 desc[UR46][R6.64+0x2], R9 ;  /* 0x0000020906003986 */ /* 0x0003e2000c10152e */
[----:B------:R-:W-:Y:S05]  /*70c0*/  @!P1 BRA `(.L_x_39) ;  /* 0x0000000000049947 */ /* 0x000fea0003800000 */
[----:B------:R3:W5:Y:S02]  /*70d0*/  LDG.E.LTC128B.U16 R8, desc[UR46][R20.64+0x10] ;  /* 0x0000102e14087981 */ /* 0x000764000c1e1520 */
.L_x_39:
[----:B------:R-:W-:Y:S05]  /*70e0*/  BSYNC B1 ;  /* 0x0000000000017941 */ /* 0x000fea0003800000 */
.L_x_38:
[----:B------:R-:W4:Y:S01]  /*70f0*/  LDL.LU R10, [R1+0x50] ;  /* 0x00005000010a7983 */ /* 0x000f220000300800 */
[----:B-1---5:R-:W-:Y:S01]  /*7100*/  IMAD.U32 R9, R8, 0x10000, RZ ;  /* 0x0001000008097824 */ /* 0x022fe200078e00ff */
[----:B------:R-:W-:Y:S01]  /*7110*/  ISETP.GT.AND P2, PT, R0, 0x9, P0 ;  /* 0x000000090000780c */ /* 0x000fe20000744270 */
[----:B------:R-:W-:Y:S02]  /*7120*/  BSSY B1, `(.L_x_40) ;  /* 0x0000007000017945 */ /* 0x000fe40003800000 */
[----:B------:R-:W-:-:S04]  /*7130*/  FMUL R9, R9, R16 ;  /* 0x0000001009097220 */ /* 0x000fc80000400000 */
[----:B----4-:R-:W-:-:S05]  /*7140*/  FFMA R9, R10, R2, R9 ;  /* 0x000000020a097223 */ /* 0x010fca0000000009 */
[----:B------:R-:W-:-:S05]  /*7150*/  F2FP.BF16.F32.PACK_AB R9, RZ, R9 ;  /* 0x00000009ff09723e */ /* 0x000fca00000010ff */
[----:B------:R1:W-:Y:S01]  /*7160*/  @P1 STG.E.U16 desc[UR46][R4.64+0x10], R9 ;  /* 0x0000100904001986 */ /* 0x0003e2000c10152e */
[----:B------:R-:W-:Y:S05]  /*7170*/  @!P2 BRA `(.L_x_41) ;  /* 0x000000000004a947 */ /* 0x000fea0003800000 */
[----:B------:R4:W5:Y:S02]  /*7180*/  LDG.E.LTC128B.U16 R8, desc[UR46][R20.64+0x12] ;  /* 0x0000122e14087981 */ /* 0x000964000c1e1520 */
.L_x_41:
[----:B------:R-:W-:Y:S05]  /*7190*/  BSYNC B1 ;  /* 0x0000000000017941 */ /* 0x000fea0003800000 */
.L_x_40:
[----:B------:R-:W2:Y:S01]  /*71a0*/  LDL.LU R10, [R1+0x54] ;  /* 0x00005400010a7983 */ /* 0x000ea20000300800 */
[----:B-1---5:R-:W-:Y:S01]  /*71b0*/  IMAD.U32 R9, R8, 0x10000, RZ ;  /* 0x0001000008097824 */ /* 0x022fe200078e00ff */
[----:B------:R-:W-:Y:S01]  /*71c0*/  ISETP.GT.AND P1, PT, R0, 0x8, P5 ;  /* 0x000000080000780c */ /* 0x000fe20002f24270 */
[----:B------:R-:W-:Y:S02]  /*71d0*/  BSSY B1, `(.L_x_42) ;  /* 0x0000007000017945 */ /* 0x000fe40003800000 */
[----:B------:R-:W-:-:S04]  /*71e0*/  FMUL R9, R9, R16 ;  /* 0x0000001009097220 */ /* 0x000fc80000400000 */
[----:B--2---:R-:W-:-:S05]  /*71f0*/  FFMA R9, R10, R2, R9 ;  /* 0x000000020a097223 */ /* 0x004fca0000000009 */
[----:B------:R-:W-:-:S05]  /*7200*/  F2FP.BF16.F32.PACK_AB R9, RZ, R9 ;  /* 0x00000009ff09723e */ /* 0x000fca00000010ff */
[----:B------:R1:W-:Y:S01]  /*7210*/  @P2 STG.E.U16 desc[UR46][R4.64+0x12], R9 ;  /* 0x0000120904002986 */ /* 0x0003e2000c10152e */
[----:B------:R-:W-:Y:S05]  /*7220*/  @!P1 BRA `(.L_x_43) ;  /* 0x0000000000049947 */ /* 0x000fea0003800000 */
[----:B------:R2:W5:Y:S02]  /*7230*/  LDG.E.LTC128B.U16 R8, desc[UR46][R18.64+0x10] ;  /* 0x0000102e12087981 */ /* 0x000564000c1e1520 */
.L_x_43:
[----:B------:R-:W-:Y:S05]  /*7240*/  BSYNC B1 ;  /* 0x0000000000017941 */ /* 0x000fea0003800000 */
.L_x_42:
[----:B------:R-:W3:Y:S01]  /*7250*/  LDL.LU R10, [R1+0x58] ;  /* 0x00005800010a7983 */ /* 0x000ee20000300800 */
[----:B-1---5:R-:W-:Y:S01]  /*7260*/  IMAD.U32 R9, R8, 0x10000, RZ ;  /* 0x0001000008097824 */ /* 0x022fe200078e00ff */
[----:B------:R-:W-:Y:S01]  /*7270*/  ISETP.GT.AND P2, PT, R0, 0x9, P5 ;  /* 0x000000090000780c */ /* 0x000fe20002f44270 */
[----:B------:R-:W-:Y:S02]  /*7280*/  BSSY B1, `(.L_x_44) ;  /* 0x0000007000017945 */ /* 0x000fe40003800000 */
[----:B------:R-:W-:-:S04]  /*7290*/  FMUL R9, R9, R16 ;  /* 0x0000001009097220 */ /* 0x000fc80000400000 */
[----:B---3--:R-:W-:-:S05]  /*72a0*/  FFMA R9, R10, R2, R9 ;  /* 0x000000020a097223 */ /* 0x008fca0000000009 */
[----:B------:R-:W-:-:S05]  /*72b0*/  F2FP.BF16.F32.PACK_AB R9, RZ, R9 ;  /* 0x00000009ff09723e */ /* 0x000fca00000010ff */
[----:B------:R1:W-:Y:S01]  /*72c0*/  @P1 STG.E.U16 desc[UR46][R6.64+0x10], R9 ;  /* 0x0000100906001986 */ /* 0x0003e2000c10152e */
[----:B------:R-:W-:Y:S05]  /*72d0*/  @!P2 BRA `(.L_x_45) ;  /* 0x000000000004a947 */ /* 0x000fea0003800000 */
[----:B------:R3:W5:Y:S02]  /*72e0*/  LDG.E.LTC128B.U16 R8, desc[UR46][R18.64+0x12] ;  /* 0x0000122e12087981 */ /* 0x000764000c1e1520 */
.L_x_45:
[----:B------:R-:W-:Y:S05]  /*72f0*/  BSYNC B1 ;  /* 0x0000000000017941 */ /* 0x000fea0003800000 */
.L_x_44:
        /* <DEDUP_REMOVED lines=10> */
.L_x_47:
[----:B------:R-:W-:Y:S05]  /*73a0*/  BSYNC B1 ;  /* 0x0000000000017941 */ /* 0x000fea0003800000 */
.L_x_46:
        /* <DEDUP_REMOVED lines=10> */
.L_x_49:
[----:B------:R-:W-:Y:S05]  /*7450*/  BSYNC B1 ;  /* 0x0000000000017941 */ /* 0x000fea0003800000 */
.L_x_48:
[----:B------:R-:W2:Y:S01]  /*7460*/  LDL.LU R10, [R1+0x64] ;  /* 0x00006400010a7983 */ /* 0x000ea20000300800 */
[----:B-1---5:R-:W-:Y:S01]  /*7470*/  SHF.L.U32 R9, R8, 0x10, RZ ;  /* 0x0000001008097819 */ /* 0x022fe200000006ff */
[----:B------:R-:W-:Y:S01]  /*7480*/  BSSY B1, `(.L_x_50) ;  /* 0x0000008000017945 */ /* 0x000fe20003800000 */
[----:B------:R-:W-:-:S03]  /*7490*/  ISETP.GT.AND P1, PT, R0, 0x10, P5 ;  /* 0x000000100000780c */ /* 0x000fc60002f24270 */
[----:B------:R-:W-:-:S04]  /*74a0*/  FMUL R9, R9, R16 ;  /* 0x0000001009097220 */ /* 0x000fc80000400000 */
[----:B--2---:R-:W-:-:S05]  /*74b0*/  FFMA R9, R10, R2, R9 ;  /* 0x000000020a097223 */ /* 0x004fca0000000009 */
[----:B------:R-:W-:-:S05]  /*74c0*/  F2FP.BF16.F32.PACK_AB R9, RZ, R9 ;  /* 0x00000009ff09723e */ /* 0x000fca00000010ff */
[----:B------:R1:W-:Y:S01]  /*74d0*/  @P2 STG.E.U16 desc[UR46][R4.64+0x22], R9 ;  /* 0x0000220904002986 */ /* 0x0003e2000c10152e */
[----:B------:R-:W-:Y:S05]  /*74e0*/  @!P1 BRA `(.L_x_51) ;  /* 0x0000000000049947 */ /* 0x000fea0003800000 */
[----:B------:R2:W5:Y:S02]  /*74f0*/  LDG.E.LTC128B.U16 R8, desc[UR46][R18.64+0x20] ;  /* 0x0000202e12087981 */ /* 0x000564000c1e1520 */
.L_x_51:
[----:B------:R-:W-:Y:S05]  /*7500*/  BSYNC B1 ;  /* 0x0000000000017941 */ /* 0x000fea0003800000 */
.L_x_50:
        /* <DEDUP_REMOVED lines=10> */
.L_x_53:
[----:B------:R-:W-:Y:S05]  /*75b0*/  BSYNC B1 ;  /* 0x0000000000017941 */ /* 0x000fea0003800000 */
.L_x_52:
        /* <DEDUP_REMOVED lines=10> */
.L_x_55:
[----:B------:R-:W-:Y:S05]  /*7660*/  BSYNC B1 ;  /* 0x0000000000017941 */ /* 0x000fea0003800000 */
.L_x_54:
        /* <DEDUP_REMOVED lines=10> */
.L_x_57:
[----:B------:R-:W-:Y:S05]  /*7710*/  BSYNC B1 ;  /* 0x0000000000017941 */ /* 0x000fea0003800000 */
.L_x_56:
        /* <DEDUP_REMOVED lines=10> */
.L_x_59:
[----:B------:R-:W-:Y:S05]  /*77c0*/  BSYNC B1 ;  /* 0x0000000000017941 */ /* 0x000fea0003800000 */
.L_x_58:
[----:B------:R-:W3:Y:S01]  /*77d0*/  LDL.LU R10, [R1+0x78] ;  /* 0x00007800010a7983 */ /* 0x000ee20000300800 */
[----:B-1---5:R-:W-:Y:S01]  /*77e0*/  IMAD.U32 R9, R8, 0x10000, RZ ;  /* 0x0001000008097824 */ /* 0x022fe200078e00ff */
[----:B------:R-:W-:Y:S01]  /*77f0*/  ISETP.GT.AND P2, PT, R0, 0x19, P5 ;  /* 0x000000190000780c */ /* 0x000fe20002f44270 */
[----:B------:R-:W-:Y:S01]  /*7800*/  BSSY B1, `(.L_x_60) ;  /* 0x0000008000017945 */ /* 0x000fe20003800000 */
[----:B------:R-:W-:Y:S01]  /*7810*/  PRMT R14, R8, 0x7610, R14 ;  /* 0x00007610080e7816 */ /* 0x000fe2000000000e */
[----:B------:R-:W-:-:S04]  /*7820*/  FMUL R9, R9, R16 ;  /* 0x0000001009097220 */ /* 0x000fc80000400000 */
[----:B---3--:R-:W-:-:S05]  /*7830*/  FFMA R9, R10, R2, R9 ;  /* 0x000000020a097223 */ /* 0x008fca0000000009 */
[----:B------:R-:W-:-:S05]  /*7840*/  F2FP.BF16.F32.PACK_AB R9, RZ, R9 ;  /* 0x00000009ff09723e */ /* 0x000fca00000010ff */
[----:B------:R1:W-:Y:S01]  /*7850*/  @P1 STG.E.U16 desc[UR46][R6.64+0x30], R9 ;  /* 0x0000300906001986 */ /* 0x0003e2000c10152e */
[----:B------:R-:W-:Y:S05]  /*7860*/  @!P2 BRA `(.L_x_61) ;  /* 0x000000000004a947 */ /* 0x000fea0003800000 */
[----:B------:R3:W5:Y:S02]  /*7870*/  LDG.E.LTC128B.U16 R14, desc[UR46][R18.64+0x32] ;  /* 0x0000322e120e7981 */ /* 0x000764000c1e1520 */
.L_x_61:
[----:B------:R-:W-:Y:S05]  /*7880*/  BSYNC B1 ;  /* 0x0000000000017941 */ /* 0x000fea0003800000 */
.L_x_60:
[----:B-1----:R-:W2:Y:S04]  /*7890*/  LDL.LU R9, [R1+0x7c] ;  /* 0x00007c0001097983 */ /* 0x002ea80000300800 */
[----:B------:R-:W4:Y:S01]  /*78a0*/  LDL.64 R10, [R1+0x80] ;  /* 0x00008000010a7983 */ /* 0x000f220000100a00 */
[----:B-----5:R-:W-:Y:S02]  /*78b0*/  SHF.L.U32 R8, R14, 0x10, RZ ;  /* 0x000000100e087819 */ /* 0x020fe400000006ff */
[----:B------:R-:W-:Y:S01]  /*78c0*/  IADD3 R15, P1, R234, 0x80, RZ ;  /* 0x00000080ea0f7810 */ /* 0x000fe20007f3e0ff */
[----:B------:R-:W3:Y:S01]  /*78d0*/  LDL.LU R12, [R1] ;  /* 0x00000000010c7983 */ /* 0x000ee20000300800 */
[----:B------:R-:W-:Y:S01]  /*78e0*/  ISETP.GT.AND P4, PT, R3, 0x80, PT ;  /* 0x000000800300780c */ /* 0x000fe20003f84270 */
[----:B------:R-:W-:-:S04]  /*78f0*/  FMUL R8, R8, R16 ;  /* 0x0000001008087220 */ /* 0x000fc80000400000 */
[----:B--2---:R-:W-:-:S05]  /*7900*/  FFMA R8, R9, R2, R8 ;  /* 0x0000000209087223 */ /* 0x004fca0000000008 */
[----:B------:R-:W-:-:S05]  /*7910*/  F2FP.BF16.F32.PACK_AB R8, RZ, R8 ;  /* 0x00000008ff08723e */ /* 0x000fca00000010ff */
[----:B------:R1:W-:Y:S01]  /*7920*/  @P2 STG.E.U16 desc[UR46][R6.64+0x32], R8 ;  /* 0x0000320806002986 */ /* 0x0003e2000c10152e */
[----:B------:R-:W-:Y:S01]  /*7930*/  ISETP.GT.AND P2, PT, R0, RZ, P4 ;  /* 0x000000ff0000720c */ /* 0x000fe20002744270 */
[----:B-1----:R-:W-:-:S04]  /*7940*/  IMAD.X R8, RZ, RZ, UR7, P1 ;  /* 0x00000007ff087e24 */ /* 0x002fc800088e06ff */
[----:B------:R-:W-:-:S04]  /*7950*/  IMAD R8, R8, R232, RZ ;  /* 0x000000e808087224 */ /* 0x000fc800078e02ff */
[C---:B------:R-:W-:Y:S02]  /*7960*/  IMAD R235, R15.reuse, R233, R8 ;  /* 0x000000e90feb7224 */ /* 0x040fe400078e0208 */
[----:B----4-:R-:W-:-:S04]  /*7970*/  IMAD.WIDE.U32 R8, R15, R232, R10 ;  /* 0x000000e80f087225 */ /* 0x010fc800078e000a */
[----:B------:R-:W-:Y:S01]  /*7980*/  IMAD.IADD R9, R9, 0x1, R235 ;  /* 0x0000000109097824 */ /* 0x000fe200078e02eb */
[----:B------:R-:W-:-:S04]  /*7990*/  LEA R10, P1, R8, R22, 0x1 ;  /* 0x00000016080a7211 */ /* 0x000fc800078208ff */
[----:B------:R-:W-:-:S05]  /*79a0*/  LEA.HI.X R11, R8, R23, R9, 0x1, P1 ;  /* 0x00000017080b7211 */ /* 0x000fca00008f0c09 */
[----:B------:R1:W2:Y:S04]  /*79b0*/  @P2 LDG.E.LTC128B.U16 R14, desc[UR46][R10.64] ;  /* 0x0000002e0a0e2981 */ /* 0x0002a8000c1e1520 */
[----:B------:R-:W1:Y:S01]  /*79c0*/  LDL R11, [R1+0x88] ;  /* 0x00008800010b7983 */ /* 0x000e620000100800 */
[----:B------:R-:W-:Y:S01]  /*79d0*/  IMAD.WIDE.U32 R8, R15, R232, R236 ;  /* 0x000000e80f087225 */ /* 0x000fe200078e00ec */
[----:B------:R-:W-:Y:S03]  /*79e0*/  BSSY B1, `(.L_x_62) ;  /* 0x0000018000017945 */ /* 0x000fe60003800000 */
[----:B------:R-:W-:Y:S02]  /*79f0*/  IMAD.IADD R9, R235, 0x1, R9 ;  /* 0x00000001eb097824 */ /* 0x000fe400078e0209 */
[----:B-1----:R-:W-:-:S04]  /*7a00*/  IMAD.WIDE.U32 R10, R11, UR40, R8 ;  /* 0x000000280b0a7c25 */ /* 0x002fc8000f8e0008 */
[----:B------:R-:W-:Y:S01]  /*7a10*/  IMAD.IADD R9, R13, 0x1, R11 ;  /* 0x000000010d097824 */ /* 0x000fe200078e020b */
[C---:B------:R-:W-:Y:S01]  /*7a20*/  LEA R8, P1, R10.reuse, R22, 0x1 ;  /* 0x000000160a087211 */ /* 0x040fe200078208ff */
[----:B------:R-:W-:Y:S01]  /*7a30*/  IMAD.U32 R13, RZ, RZ, UR8 ;  /* 0x00000008ff0d7e24 */ /* 0x000fe2000f8e00ff */
[----:B------:R-:W-:Y:S02]  /*7a40*/  MOV R11, UR8 ;  /* 0x00000008000b7c02 */ /* 0x000fe40008000f00 */
[----:B------:R-:W-:Y:S01]  /*7a50*/  LEA.HI.X R9, R10, R23, R9, 0x1, P1 ;  /* 0x000000170a097211 */ /* 0x000fe200008f0c09 */
[----:B--2---:R-:W-:Y:S01]  /*7a60*/  IMAD.U32 R10, R14, 0x10000, RZ ;  /* 0x000100000e0a7824 */ /* 0x004fe200078e00ff */
[----:B------:R-:W-:Y:S01]  /*7a70*/  ISETP.GT.AND P1, PT, R0, 0x1, P4 ;  /* 0x000000010000780c */ /* 0x000fe20002724270 */
[----:B------:R-:W-:Y:S02]  /*7a80*/  IMAD.SHL.U32 R11, R11, 0x100, RZ ;  /* 0x000001000b0b7824 */ /* 0x000fe400078e00ff */
[----:B------:R-:W-:-:S04]  /*7a90*/  FMUL R10, R10, R16 ;  /* 0x000000100a0a7220 */ /* 0x000fc80000400000 */
[----:B---3--:R-:W-:Y:S01]  /*7aa0*/  FFMA R10, R12, R2, R10 ;  /* 0x000000020c0a7223 */ /* 0x008fe2000000000a */
[----:B------:R-:W-:-:S04]  /*7ab0*/  IMAD.U32 R12, RZ, RZ, UR9 ;  /* 0x00000009ff0c7e24 */ /* 0x000fc8000f8e00ff */
[----:B------:R-:W-:Y:S02]  /*7ac0*/  F2FP.BF16.F32.PACK_AB R10, RZ, R10 ;  /* 0x0000000aff0a723e */ /* 0x000fe400000010ff */
[----:B------:R-:W-:Y:S01]  /*7ad0*/  SHF.L.U64.HI R11, R13, 0x8, R12 ;  /* 0x000000080d0b7819 */ /* 0x000fe2000001020c */
[----:B------:R-:W-:-:S04]  /*7ae0*/  IMAD.U32 R12, RZ, RZ, UR8 ;  /* 0x00000008ff0c7e24 */ /* 0x000fc8000f8e00ff */
[----:B------:R-:W-:Y:S01]  /*7af0*/  IMAD.SHL.U32 R12, R12, 0x100, RZ ;  /* 0x000001000c0c7824 */ /* 0x000fe200078e00ff */
[----:B------:R1:W-:Y:S04]  /*7b00*/  STL [R1+0x54], R11 ;  /* 0x0000540b01007387 */ /* 0x0003e80000100800 */
[----:B------:R-:W-:-:S04]  /*7b10*/  IADD3 R12, P3, R12, R4, RZ ;  /* 0x000000040c0c7210 */ /* 0x000fc80007f7e0ff */
[----:B------:R-:W-:-:S05]  /*7b20*/  IADD3.X R13, R11, R5, RZ, P3, !PT ;  /* 0x000000050b0d7210 */ /* 0x000fca0001ffe4ff */
[----:B------:R1:W-:Y:S01]  /*7b30*/  @P2 STG.E.U16 desc[UR46][R12.64], R10 ;  /* 0x0000000a0c002986 */ /* 0x0003e2000c10152e */
[----:B------:R-:W-:Y:S05]  /*7b40*/  @!P1 BRA `(.L_x_63) ;  /* 0x0000000000049947 */ /* 0x000fea0003800000 */
[----:B------:R2:W5:Y:S02]  /*7b50*/  LDG.E.LTC128B.U16 R14, desc[UR46][R8.64+0x2] ;  /* 0x0000022e080e7981 */ /* 0x000564000c1e1520 */
.L_x_63:
[----:B------:R-:W-:Y:S05]  /*7b60*/  BSYNC B1 ;  /* 0x0000000000017941 */ /* 0x000fea0003800000 */
.L_x_62:
[----:B-1----:R-:W3:Y:S01]  /*7b70*/  LDL.LU R11, [R1+0x4] ;  /* 0x00000400010b7983 */ /* 0x002ee20000300800 */
[----:B-----5:R-:W-:-:S03]  /*7b80*/  IMAD.U32 R10, R14, 0x10000, RZ ;  /* 0x000100000e0a7824 */ /* 0x020fc600078e00ff */
[----:B------:R1:W-:Y:S01]  /*7b90*/  STL.64 [R1+0xc0], R18 ;  /* 0x0000c01201007387 */ /* 0x0003e20000100a00 */
[----:B------:R-:W-:-:S03]  /*7ba0*/  FMUL R10, R10, R16 ;  /* 0x000000100a0a7220 */ /* 0x000fc60000400000 */
[----:B-1----:R-:W4:Y:S04]  /*7bb0*/  LDL.64 R18, [R1+0x98] ;  /* 0x0000980001127983 */ /* 0x002f280000100a00 */
[----:B------:R2:W-:Y:S04]  /*7bc0*/  STL.64 [R1+0xb8], R8 ;  /* 0x0000b80801007387 */ /* 0x0005e80000100a00 */
[----:B--2---:R-:W2:Y:S04]  /*7bd0*/  LDL.64 R8, [R1+0x80] ;  /* 0x0000800001087983 */ /* 0x004ea80000100a00 */
[----:B------:R-:W-:Y:S04]  /*7be0*/  STL.64 [R1+0xb0], R6 ;  /* 0x0000b00601007387 */ /* 0x000fe80000100a00 */
[----:B------:R-:W-:Y:S01]  /*7bf0*/  STL [R1+0xa8], R4 ;  /* 0x0000a80401007387 */ /* 0x000fe20000100800 */
[----:B---3--:R-:W-:-:S05]  /*7c00*/  FFMA R11, R11, R2, R10 ;  /* 0x000000020b0b7223 */ /* 0x008fca000000000a */
[----:B------:R1:W-:Y:S04]  /*7c10*/  STL [R1], R11 ;  /* 0x0000000b01007387 */ /* 0x0003e80000100800 */
[----:B-1----:R-:W3:Y:S02]  /*7c20*/  LDL.64 R10, [R1+0x40] ;  /* 0x00004000010a7983 */ /* 0x002ee40000100a00 */
[----:B---3--:R-:W-:Y:S02]  /*7c30*/  IMAD.WIDE.U32 R10, R15, R232, R10 ;  /* 0x000000e80f0a7225 */ /* 0x008fe400078e000a */
[----:B------:R-:W3:Y:S01]  /*7c40*/  LDL.LU R15, [R1] ;  /* 0x00000000010f7983 */ /* 0x000ee20000300800 */
[----:B------:R-:W-:Y:S02]  /*7c50*/  ISETP.GT.AND P3, PT, R3, 0x88, PT ;  /* 0x000000880300780c */ /* 0x000fe40003f64270 */
[----:B---3--:R-:W-:-:S02]  /*7c60*/  F2FP.BF16.F32.PACK_AB R6, RZ, R15 ;  /* 0x0000000fff06723e */ /* 0x008fc400000010ff */
[----:B----4-:R-:W-:Y:S02]  /*7c70*/  IADD3 R15, P6, R18, R10, RZ ;  /* 0x0000000a120f7210 */ /* 0x010fe40007fde0ff */
[----:B------:R-:W-:Y:S01]  /*7c80*/  PRMT R7, R6, 0x7610, R7 ;  /* 0x0000761006077816 */ /* 0x000fe20000000007 */
[----:B------:R-:W-:Y:S01]  /*7c90*/  IMAD.IADD R6, R235, 0x1, R11 ;  /* 0x00000001eb067824 */ /* 0x000fe200078e020b */
[----:B------:R1:W5:Y:S01]  /*7ca0*/  LDL.LU.64 R18, [R1+0xc0] ;  /* 0x0000c00001127983 */ /* 0x0003620000300a00 */
[----:B------:R-:W-:Y:S02]  /*7cb0*/  ISETP.GT.AND P2, PT, R0, RZ, P3 ;  /* 0x000000ff0000720c */ /* 0x000fe40001f44270 */
[----:B--2---:R-:W-:Y:S01]  /*7cc0*/  IMAD.X R235, R6, 0x1, R9, P6 ;  /* 0x0000000106eb7824 */ /* 0x004fe200030e0609 */
[----:B------:R2:W-:Y:S01]  /*7cd0*/  STL [R1+0x4c], R6 ;  /* 0x00004c0601007387 */ /* 0x0005e20000100800 */
[----:B------:R-:W-:-:S03]  /*7ce0*/  PRMT R4, R7, 0x7610, R4 ;  /* 0x0000761007047816 */ /* 0x000fc60000000004 */
[----:B------:R1:W5:Y:S01]  /*7cf0*/  LDL.LU.64 R8, [R1+0xb8] ;  /* 0x0000b80001087983 */ /* 0x0003620000300a00 */
[----:B--2---:R-:W-:-:S04]  /*7d00*/  LEA R6, P6, R15, R22, 0x1 ;  /* 0x000000160f067211 */ /* 0x004fc800078c08ff */
[--C-:B------:R-:W-:Y:S01]  /*7d10*/  LEA.HI.X R7, R15, R23, R235.reuse, 0x1, P6 ;  /* 0x000000170f077211 */ /* 0x100fe200030f0ceb */
[----:B------:R-:W-:Y:S04]  /*7d20*/  @P1 STG.E.U16 desc[UR46][R12.64+0x2], R4 ;  /* 0x000002040c001986 */ /* 0x000fe8000c10152e */
[----:B------:R2:W-:Y:S04]  /*7d30*/  STL.64 [R1], R6 ;  /* 0x0000000601007387 */ /* 0x0005e80000100a00 */
[----:B--2---:R1:W5:Y:S04]  /*7d40*/  LDL.LU.64 R6, [R1+0xb0] ;  /* 0x0000b00001067983 */ /* 0x0043680000300a00 */
[----:B------:R1:W5:Y:S01]  /*7d50*/  LDL.LU R4, [R1+0xa8] ;  /* 0x0000a80001047983 */ /* 0x0003620000300800 */
[----:B------:R-:W-:Y:S01]  /*7d60*/  BSSY B1, `(.L_x_64) ;  /* 0x0000005000017945 */ /* 0x000fe20003800000 */
[----:B------:R-:W-:-:S03]  /*7d70*/  PRMT R235, R14, 0x7610, R235 ;  /* 0x000076100eeb7816 */ /* 0x000fc600000000eb */
[----:B------:R-:W-:Y:S05]  /*7d80*/  @!P2 BRA `(.L_x_65) ;  /* 0x000000000008a947 */ /* 0x000fea0003800000 */
[----:B------:R-:W2:Y:S04]  /*7d90*/  LDL.LU.64 R14, [R1] ;  /* 0x00000000010e7983 */ /* 0x000ea80000300a00 */
[----:B--2---:R2:W5:Y:S02]  /*7da0*/  LDG.E.LTC128B.U16 R235, desc[UR46][R14.64] ;  /* 0x0000002e0eeb7981 */ /* 0x004564000c1e1520 */
.L_x_65:
[----:B------:R-:W-:Y:S05]  /*7db0*/  BSYNC B1 ;  /* 0x0000000000017941 */ /* 0x000fea0003800000 */
.L_x_64:
[----:B--2---:R-:W2:Y:S01]  /*7dc0*/  LDL.LU R15, [R1+0x8] ;  /* 0x00000800010f7983 */ /* 0x004ea20000300800 */
[----:B-----5:R-:W-:Y:S02]  /*7dd0*/  IMAD.U32 R11, R235, 0x10000, RZ ;  /* 0x00010000eb0b7824 */ /* 0x020fe400078e00ff */
[----:B------:R-:W-:Y:S02]  /*7de0*/  IMAD.U32 R14, RZ, RZ, UR8 ;  /* 0x00000008ff0e7e24 */ /* 0x000fe4000f8e00ff */
[----:B------:R-:W-:-:S03]  /*7df0*/  FMUL R11, R11, R16 ;  /* 0x000000100b0b7220 */ /* 0x000fc60000400000 */
[----:B------:R-:W-:-:S04]  /*7e00*/  SHF.L.U32 R14, R14, 0x4, RZ ;  /* 0x000000040e0e7819 */ /* 0x000fc800000006ff */
[----:B------:R-:W-:Y:S01]  /*7e10*/  IADD3 R14, P1, R12, R14, RZ ;  /* 0x0000000e0c0e7210 */ /* 0x000fe20007f3e0ff */
[----:B--2---:R-:W-:Y:S02]  /*7e20*/  FFMA R11, R15, R2, R11 ;  /* 0x000000020f0b7223 */ /* 0x004fe4000000000b */
[----:B------:R-:W2:Y:S03]  /*7e30*/  LDL R15, [R1+0x48] ;  /* 0x00004800010f7983 */ /* 0x000ea60000100800 */
[----:B------:R-:W-:Y:S01]  /*7e40*/  F2FP.BF16.F32.PACK_AB R11, RZ, R11 ;  /* 0x0000000bff0b723e */ /* 0x000fe200000010ff */
[----:B--2---:R-:W-:-:S05]  /*7e50*/  IMAD.X R15, R13, 0x1, R15, P1 ;  /* 0x000000010d0f7824 */ /* 0x004fca00008e060f */
[----:B------:R2:W-:Y:S04]  /*7e60*/  @P2 STG.E.U16 desc[UR46][R14.64], R11 ;  /* 0x0000000b0e002986 */ /* 0x0005e8000c10152e */
[----:B--2---:R-:W2:Y:S01]  /*7e70*/  LDL.LU R15, [R1+0x4c] ;  /* 0x00004c00010f7983 */ /* 0x004ea20000300800 */
[----:B------:R-:W-:-:S03]  /*7e80*/  IADD3 R14, P1, R236, R10, RZ ;  /* 0x0000000aec0e7210 */ /* 0x000fc60007f3e0ff */
[----:B------:R-:W3:Y:S04]  /*7e90*/  LDL R10, [R1+0x88] ;  /* 0x00008800010a7983 */ /* 0x000ee80000100800 */
[----:B------:R-:W4:Y:S01]  /*7ea0*/  LDL R11, [R1+0x8c] ;  /* 0x00008c00010b7983 */ /* 0x000f220000100800 */
[----:B------:R-:W-:Y:S01]  /*7eb0*/  ISETP.GT.AND P6, PT, R0, 0x1, P3 ;  /* 0x000000010000780c */ /* 0x000fe20001fc4270 */
[----:B------:R-:W-:Y:S01]  /*7ec0*/  BSSY B1, `(.L_x_66) ;  /* 0x0000008000017945 */ /* 0x000fe20003800000 */
[----:B--2---:R-:W-:Y:S02]  /*7ed0*/  IMAD.X R15, R237, 0x1, R15, P1 ;  /* 0x00000001ed0f7824 */ /* 0x004fe400008e060f */
[----:B---3--:R-:W-:-:S04]  /*7ee0*/  IMAD.WIDE.U32 R14, R10, UR40, R14 ;  /* 0x000000280a0e7c25 */ /* 0x008fc8000f8e000e */
[----:B----4-:R-:W-:Y:S01]  /*7ef0*/  IMAD.IADD R11, R11, 0x1, R15 ;  /* 0x000000010b0b7824 */ /* 0x010fe200078e020f */
[----:B------:R-:W-:-:S04]  /*7f00*/  LEA R10, P1, R14, R22, 0x1 ;  /* 0x000000160e0a7211 */ /* 0x000fc800078208ff */
[----:B------:R-:W-:Y:S01]  /*7f10*/  LEA.HI.X R11, R14, R23, R11, 0x1, P1 ;  /* 0x000000170e0b7211 */ /* 0x000fe200008f0c0b */
[----:B------:R-:W-:Y:S08]  /*7f20*/  @!P6 BRA `(.L_x_67) ;  /* 0x000000000004e947 */ /* 0x000ff00003800000 */
[----:B------:R2:W5:Y:S02]  /*7f30*/  LDG.E.LTC128B.U16 R235, desc[UR46][R10.64+0x2] ;  /* 0x0000022e0aeb7981 */ /* 0x000564000c1e1520 */
.L_x_67:
[----:B------:R-:W-:Y:S05]  /*7f40*/  BSYNC B1 ;  /* 0x0000000000017941 */ /* 0x000fea0003800000 */
.L_x_66:
[----:B------:R-:W3:Y:S01]  /*7f50*/  LDL.LU R15, [R1+0xc] ;  /* 0x00000c00010f7983 */ /* 0x000ee20000300800 */
[----:B-----5:R-:W-:-:S03]  /*7f60*/  IMAD.U32 R14, R235, 0x10000, RZ ;  /* 0x00010000eb0e7824 */ /* 0x020fc600078e00ff */
[----:B------:R4:W-:Y:S01]  /*7f70*/  STL [R1+0xac], R4 ;  /* 0x0000ac0401007387 */ /* 0x0009e20000100800 */
[----:B------:R-:W-:-:S03]  /*7f80*/  FMUL R14, R14, R16 ;  /* 0x000000100e0e7220 */ /* 0x000fc60000400000 */
[----:B------:R0:W-:Y:S01]  /*7f90*/  STL [R1+0xa8], R3 ;  /* 0x0000a80301007387 */ /* 0x0001e20000100800 */
[----:B---3--:R-:W-:Y:S01]  /*7fa0*/  FFMA R15, R15, R2, R14 ;  /* 0x000000020f0f7223 */ /* 0x008fe2000000000e */
[----:B------:R-:W-:-:S04]  /*7fb0*/  IMAD.U32 R14, RZ, RZ, UR8 ;  /* 0x00000008ff0e7e24 */ /* 0x000fc8000f8e00ff */
[----:B------:R-:W-:Y:S02]  /*7fc0*/  F2FP.BF16.F32.PACK_AB R15, RZ, R15 ;  /* 0x0000000fff0f723e */ /* 0x000fe400000010ff */
[----:B------:R-:W-:Y:S02]  /*7fd0*/  SHF.L.U32 R14, R14, 0x4, RZ ;  /* 0x000000040e0e7819 */ /* 0x000fe400000006ff */
[----:B----4-:R-:W-:Y:S02]  /*7fe0*/  PRMT R4, R15, 0x7610, R4 ;  /* 0x000076100f047816 */ /* 0x010fe40000000004 */
[----:B------:R-:W3:Y:S01]  /*7ff0*/  LDL R15, [R1+0x48] ;  /* 0x00004800010f7983 */ /* 0x000ee20000100800 */
[----:B------:R-:W-:Y:S02]  /*8000*/  IADD3 R14, P2, R14, R12, RZ ;  /* 0x0000000c0e0e7210 */ /* 0x000fe40007f5e0ff */
[----:B0-----:R-:W-:Y:S02]  /*8010*/  PRMT R3, R4, 0x7610, R3 ;  /* 0x0000761004037816 */ /* 0x001fe40000000003 */
[----:B------:R0:W5:Y:S01]  /*8020*/  LDL.LU R4, [R1+0xac] ;  /* 0x0000ac0001047983 */ /* 0x0001620000300800 */
[----:B------:R-:W-:Y:S01]  /*8030*/  ISETP.GT.AND P1, PT, R0, 0x8, P4 ;  /* 0x000000080000780c */ /* 0x000fe20002724270 */
[----:B---3--:R-:W-:-:S05]  /*8040*/  IMAD.X R15, R15, 0x1, R13, P2 ;  /* 0x000000010f0f7824 */ /* 0x008fca00010e060d */
[----:B------:R3:W-:Y:S04]  /*8050*/  @P6 STG.E.U16 desc[UR46][R14.64+0x2], R3 ;  /* 0x000002030e006986 */ /* 0x0007e8000c10152e */
[----:B---3--:R0:W5:Y:S01]  /*8060*/  LDL.LU R3, [R1+0xa8] ;  /* 0x0000a80001037983 */ /* 0x0081620000300800 */
[----:B------:R-:W-:Y:S01]  /*8070*/  BSSY B1, `(.L_x_68) ;  /* 0x0000004000017945 */ /* 0x000fe20003800000 */
[----:B------:R-:W-:-:S03]  /*8080*/  PRMT R14, R235, 0x7610, R14 ;  /* 0x00007610eb0e7816 */ /* 0x000fc6000000000e */
[----:B------:R-:W-:Y:S05]  /*8090*/  @!P1 BRA `(.L_x_69) ;  /* 0x0000000000049947 */ /* 0x000fea0003800000 */
[----:B------:R3:W5:Y:S02]  /*80a0*/  LDG.E.LTC128B.U16 R14, desc[UR46][R8.64+0x10] ;  /* 0x0000102e080e7981 */ /* 0x000764000c1e1520 */
.L_x_69:
[----:B------:R-:W-:Y:S05]  /*80b0*/  BSYNC B1 ;  /* 0x0000000000017941 */ /* 0x000fea0003800000 */
.L_x_68:
[----:B------:R-:W4:Y:S01]  /*80c0*/  LDL.LU R235, [R1+0x10] ;  /* 0x0000100001eb7983 */ /* 0x000f220000300800 */
[----:B-----5:R-:W-:Y:S01]  /*80d0*/  IMAD.U32 R15, R14, 0x10000, RZ ;  /* 0x000100000e0f7824 */ /* 0x020fe200078e00ff */
        /* <DEDUP_REMOVED lines=8> */
.L_x_71:
[----:B------:R-:W-:Y:S05]  /*8160*/  BSYNC B1 ;  /* 0x0000000000017941 */ /* 0x000fea0003800000 */
.L_x_70:
[----:B------:R1:W-:Y:S04]  /*8170*/  STL [R1+0xa8], R3 ;  /* 0x0000a80301007387 */ /* 0x0003e80000100800 */
[----:B-1----:R-:W2:Y:S01]  /*8180*/  LDL.LU R3, [R1+0x14] ;  /* 0x0000140001037983 */ /* 0x002ea20000300800 */
[----:B----45:R-:W-:-:S04]  /*8190*/  IMAD.U32 R15, R14, 0x10000, RZ ;  /* 0x000100000e0f7824 */ /* 0x030fc800078e00ff */
[----:B------:R-:W-:Y:S01]  /*81a0*/  FMUL R15, R15, R16 ;  /* 0x000000100f0f7220 */ /* 0x000fe20000400000 */
[----:B------:R-:W-:-:S03]  /*81b0*/  ISETP.GT.AND P1, PT, R0, 0x8, P3 ;  /* 0x000000080000780c */ /* 0x000fc60001f24270 */
[----:B--2---:R-:W-:Y:S02]  /*81c0*/  FFMA R15, R3, R2, R15 ;  /* 0x00000002030f7223 */ /* 0x004fe4000000000f */
[----:B------:R1:W5:Y:S01]  /*81d0*/  LDL.LU R3, [R1+0xa8] ;  /* 0x0000a80001037983 */ /* 0x0003620000300800 */
[----:B------:R-:W-:Y:S01]  /*81e0*/  BSSY B1, `(.L_x_72) ;  /* 0x0000006000017945 */ /* 0x000fe20003800000 */
[----:B------:R-:W-:Y:S02]  /*81f0*/  PRMT R235, R14, 0x7610, R235 ;  /* 0x000076100eeb7816 */ /* 0x000fe400000000eb */
[----:B------:R-:W-:-:S05]  /*8200*/  F2FP.BF16.F32.PACK_AB R15, RZ, R15 ;  /* 0x0000000fff0f723e */ /* 0x000fca00000010ff */
[----:B------:R1:W-:Y:S01]  /*8210*/  @P2 STG.E.U16 desc[UR46][R12.64+0x12], R15 ;  /* 0x0000120f0c002986 */ /* 0x0003e2000c10152e */
[----:B------:R-:W-:Y:S05]  /*8220*/  @!P1 BRA `(.L_x_73) ;  /* 0x0000000000049947 */ /* 0x000fea0003800000 */
[----:B------:R2:W5:Y:S02]  /*8230*/  LDG.E.LTC128B.U16 R235, desc[UR46][R10.64+0x10] ;  /* 0x0000102e0aeb7981 */ /* 0x000564000c1e1520 */
.L_x_73:
[----:B------:R-:W-:Y:S05]  /*8240*/  BSYNC B1 ;  /* 0x0000000000017941 */ /* 0x000fea0003800000 */
.L_x_72:
[----:B-1----:R-:W4:Y:S01]  /*8250*/  LDL.LU R15, [R1+0x18] ;  /* 0x00001800010f7983 */ /* 0x002f220000300800 */
[----:B-----5:R-:W-:-:S03]  /*8260*/  IMAD.U32 R14, R235, 0x10000, RZ ;  /* 0x00010000eb0e7824 */ /* 0x020fc600078e00ff */
[----:B------:R0:W-:Y:S01]  /*8270*/  STL [R1+0xb4], R8 ;  /* 0x0000b40801007387 */ /* 0x0001e20000100800 */
[----:B------:R-:W-:-:S03]  /*8280*/  FMUL R14, R14, R16 ;  /* 0x000000100e0e7220 */ /* 0x000fc60000400000 */
[----:B------:R1:W-:Y:S01]  /*8290*/  STL [R1+0xb0], R7 ;  /* 0x0000b00701007387 */ /* 0x0003e20000100800 */
[----:B0--3--:R-:W-:-:S03]  /*82a0*/  IMAD.U32 R8, RZ, RZ, UR8 ;  /* 0x00000008ff087e24 */ /* 0x009fc6000f8e00ff */
[----:B-1----:R-:W3:Y:S02]  /*82b0*/  LDL.LU R7, [R1+0x54] ;  /* 0x0000540001077983 */ /* 0x002ee40000300800 */
[----:B------:R-:W-:Y:S02]  /*82c0*/  SHF.L.U32 R8, R8, 0x8, RZ ;  /* 0x0000000808087819 */ /* 0x000fe400000006ff */
[----:B------:R0:W-:Y:S04]  /*82d0*/  STL [R1+0xac], R6 ;  /* 0x0000ac0601007387 */ /* 0x0001e80000100800 */
[----:B------:R1:W-:Y:S01]  /*82e0*/  STL [R1+0xa8], R3 ;  /* 0x0000a80301007387 */ /* 0x0003e20000100800 */
[----:B----4-:R-:W-:Y:S01]  /*82f0*/  FFMA R15, R15, R2, R14 ;  /* 0x000000020f0f7223 */ /* 0x010fe2000000000e */
[----:B------:R-:W-:-:S04]  /*8300*/  IMAD.U32 R14, RZ, RZ, UR8 ;  /* 0x00000008ff0e7e24 */ /* 0x000fc8000f8e00ff */
[----:B------:R-:W-:Y:S01]  /*8310*/  IMAD.SHL.U32 R14, R14, 0x10, RZ ;  /* 0x000000100e0e7824 */ /* 0x000fe200078e00ff */
[----:B------:R-:W-:-:S04]  /*8320*/  F2FP.BF16.F32.PACK_AB R15, RZ, R15 ;  /* 0x0000000fff0f723e */ /* 0x000fc800000010ff */
[----:B------:R-:W-:Y:S02]  /*8330*/  IADD3 R14, P2, P6, R14, R4, R8 ;  /* 0x000000040e0e7210 */ /* 0x000fe40007e5e008 */
[----:B------:R4:W5:Y:S01]  /*8340*/  LDL.LU R8, [R1+0xb4] ;  /* 0x0000b40001087983 */ /* 0x0009620000300800 */
[----:B0-----:R-:W-:-:S03]  /*8350*/  PRMT R6, R15, 0x7610, R6 ;  /* 0x000076100f067816 */ /* 0x001fc60000000006 */
[----:B------:R-:W3:Y:S01]  /*8360*/  LDL R15, [R1+0x48] ;  /* 0x00004800010f7983 */ /* 0x000ee20000100800 */
[----:B-1----:R-:W-:Y:S02]  /*8370*/  PRMT R3, R6, 0x7610, R3 ;  /* 0x0000761006037816 */ /* 0x002fe40000000003 */
[----:B---3--:R-:W-:Y:S02]  /*8380*/  IADD3.X R15, R15, R5, R7, P2, P6 ;  /* 0x000000050f0f7210 */ /* 0x008fe400017ec407 */
[----:B------:R4:W5:Y:S01]  /*8390*/  LDL.LU R7, [R1+0xb0] ;  /* 0x0000b00001077983 */ /* 0x0009620000300800 */
[----:B------:R-:W-:-:S03]  /*83a0*/  ISETP.GT.AND P2, PT, R0, 0x9, P3 ;  /* 0x000000090000780c */ /* 0x000fc60001f44270 */
[----:B------:R4:W5:Y:S04]  /*83b0*/  LDL.LU R6, [R1+0xac] ;  /* 0x0000ac0001067983 */ /* 0x0009680000300800 */
[----:B------:R0:W-:Y:S04]  /*83c0*/  @P1 STG.E.U16 desc[UR46][R14.64+0x10], R3 ;  /* 0x000010030e001986 */ /* 0x0001e8000c10152e */
[----:B0-----:R4:W5:Y:S01]  /*83d0*/  LDL.LU R3, [R1+0xa8] ;  /* 0x0000a80001037983 */ /* 0x0019620000300800 */
[----:B------:R-:W-:Y:S04]  /*83e0*/  BSSY B1, `(.L_x_74) ;  /* 0x0000003000017945 */ /* 0x000fe80003800000 */
[----:B------:R-:W-:Y:S05]  /*83f0*/  @!P2 BRA `(.L_x_75) ;  /* 0x000000000004a947 */ /* 0x000fea0003800000 */
[----:B------:R0:W5:Y:S02]  /*8400*/  LDG.E.LTC128B.U16 R235, desc[UR46][R10.64+0x12] ;  /* 0x0000122e0aeb7981 */ /* 0x000164000c1e1520 */
.L_x_75:
[----:B------:R-:W-:Y:S05]  /*8410*/  BSYNC B1 ;  /* 0x0000000000017941 */ /* 0x000fea0003800000 */
.L_x_74:
[----:B-----5:R-:W-:Y:S04]  /*8420*/  STL [R1+0xb8], R7 ;  /* 0x0000b80701007387 */ /* 0x020fe80000100800 */
[----:B------:R1:W-:Y:S04]  /*8430*/  STL [R1+0xb4], R6 ;  /* 0x0000b40601007387 */ /* 0x0003e80000100800 */
[----:B-1----:R-:W3:Y:S01]  /*8440*/  LDL.LU R6, [R1+0x1c] ;  /* 0x00001c0001067983 */ /* 0x002ee20000300800 */
[----:B------:R-:W-:-:S03]  /*8450*/  IMAD.U32 R7, R235, 0x10000, RZ ;  /* 0x00010000eb077824 */ /* 0x000fc600078e00ff */
[----:B------:R1:W-:Y:S01]  /*8460*/  STL [R1+0xb0], R5 ;  /* 0x0000b00501007387 */ /* 0x0003e20000100800 */
[----:B------:R-:W-:-:S03]  /*8470*/  FMUL R7, R7, R16 ;  /* 0x0000001007077220 */ /* 0x000fc60000400000 */
[----:B------:R2:W-:Y:S04]  /*8480*/  STL [R1+0xac], R4 ;  /* 0x0000ac0401007387 */ /* 0x0005e80000100800 */
[----:B------:R4:W-:Y:S01]  /*8490*/  STL [R1+0xa8], R3 ;  /* 0x0000a80301007387 */ /* 0x0009e20000100800 */
[----:B---3--:R-:W-:-:S03]  /*84a0*/  FFMA R6, R6, R2, R7 ;  /* 0x0000000206067223 */ /* 0x008fc60000000007 */
[----:B------:R3:W5:Y:S02]  /*84b0*/  LDL.LU R7, [R1+0xb8] ;  /* 0x0000b80001077983 */ /* 0x0007640000300800 */
[----:B-1----:R-:W-:Y:S02]  /*84c0*/  F2FP.BF16.F32.PACK_AB R5, RZ, R6 ;  /* 0x00000006ff05723e */ /* 0x002fe400000010ff */
[----:B------:R3:W5:Y:S02]  /*84d0*/  LDL.LU R6, [R1+0xb4] ;  /* 0x0000b40001067983 */ /* 0x0007640000300800 */
[----:B--2---:R-:W-:Y:S02]  /*84e0*/  PRMT R4, R5, 0x7610, R4 ;  /* 0x0000761005047816 */ /* 0x004fe40000000004 */
[----:B------:R3:W5:Y:S01]  /*84f0*/  LDL.LU R5, [R1+0xb0] ;  /* 0x0000b00001057983 */ /* 0x0007620000300800 */
[----:B------:R-:W-:Y:S02]  /*8500*/  ISETP.GT.AND P1, PT, R0, 0x10, P4 ;  /* 0x000000100000780c */ /* 0x000fe40002724270 */
[----:B----4-:R-:W-:-:S02]  /*8510*/  PRMT R3, R4, 0x7610, R3 ;  /* 0x0000761004037816 */ /* 0x010fc40000000003 */
[----:B------:R3:W5:Y:S04]  /*8520*/  LDL.LU R4, [R1+0xac] ;  /* 0x0000ac0001047983 */ /* 0x0007680000300800 */
[----:B------:R1:W-:Y:S04]  /*8530*/  @P2 STG.E.U16 desc[UR46][R14.64+0x12], R3 ;  /* 0x000012030e002986 */ /* 0x0003e8000c10152e */
[----:B-1----:R3:W5:Y:S01]  /*8540*/  LDL.LU R3, [R1+0xa8] ;  /* 0x0000a80001037983 */ /* 0x0027620000300800 */
[----:B------:R-:W-:Y:S04]  /*8550*/  BSSY B1, `(.L_x_76) ;  /* 0x0000003000017945 */ /* 0x000fe80003800000 */
[----:B------:R-:W-:Y:S05]  /*8560*/  @!P1 BRA `(.L_x_77) ;  /* 0x0000000000049947 */ /* 0x000fea0003800000 */
[----:B------:R1:W5:Y:S02]  /*8570*/  LDG.E.LTC128B.U16 R235, desc[UR46][R8.64+0x20] ;  /* 0x0000202e08eb7981 */ /* 0x000364000c1e1520 */
.L_x_77:
[----:B------:R-:W-:Y:S05]  /*8580*/  BSYNC B1 ;  /* 0x0000000000017941 */ /* 0x000fea0003800000 */
.L_x_76:
[----:B-----5:R-:W-:Y:S04]  /*8590*/  STL [R1+0xb8], R7 ;  /* 0x0000b80701007387 */ /* 0x020fe80000100800 */
[----:B------:R2:W-:Y:S04]  /*85a0*/  STL [R1+0xb4], R6 ;  /* 0x0000b40601007387 */ /* 0x0005e80000100800 */
[----:B--2---:R-:W2:Y:S01]  /*85b0*/  LDL.LU R6, [R1+0x20] ;  /* 0x0000200001067983 */ /* 0x004ea20000300800 */
[----:B------:R-:W-:-:S03]  /*85c0*/  IMAD.U32 R7, R235, 0x10000, RZ ;  /* 0x00010000eb077824 */ /* 0x000fc600078e00ff */
[----:B------:R4:W-:Y:S01]  /*85d0*/  STL [R1+0xb0], R5 ;  /* 0x0000b00501007387 */ /* 0x0009e20000100800 */
[----:B------:R-:W-:-:S03]  /*85e0*/  FMUL R7, R7, R16 ;  /* 0x0000001007077220 */ /* 0x000fc60000400000 */
[----:B------:R0:W-:Y:S04]  /*85f0*/  STL [R1+0xac], R4 ;  /* 0x0000ac0401007387 */ /* 0x0001e80000100800 */
[----:B------:R3:W-:Y:S01]  /*8600*/  STL [R1+0xa8], R3 ;  /* 0x0000a80301007387 */ /* 0x0007e20000100800 */
[----:B--2---:R-:W-:-:S03]  /*8610*/  FFMA R6, R6, R2, R7 ;  /* 0x0000000206067223 */ /* 0x004fc60000000007 */
[----:B------:R2:W5:Y:S02]  /*8620*/  LDL.LU R7, [R1+0xb8] ;  /* 0x0000b80001077983 */ /* 0x0005640000300800 */
[----:B----4-:R-:W-:Y:S02]  /*8630*/  F2FP.BF16.F32.PACK_AB R5, RZ, R6 ;  /* 0x00000006ff05723e */ /* 0x010fe400000010ff */
[----:B------:R2:W5:Y:S02]  /*8640*/  LDL.LU R6, [R1+0xb4] ;  /* 0x0000b40001067983 */ /* 0x0005640000300800 */
[----:B0-----:R-:W-:Y:S02]  /*8650*/  PRMT R4, R5, 0x7610, R4 ;  /* 0x0000761005047816 */ /* 0x001fe40000000004 */
[----:B------:R2:W5:Y:S01]  /*8660*/  LDL.LU R5, [R1+0xb0] ;  /* 0x0000b00001057983 */ /* 0x0005620000300800 */
[----:B------:R-:W-:Y:S02]  /*8670*/  ISETP.GT.AND P2, PT, R0, 0x11, P4 ;  /* 0x000000110000780c */ /* 0x000fe40002744270 */
[----:B---3--:R-:W-:-:S02]  /*8680*/  PRMT R3, R4, 0x7610, R3 ;  /* 0x0000761004037816 */ /* 0x008fc40000000003 */
[----:B------:R2:W5:Y:S04]  /*8690*/  LDL.LU R4, [R1+0xac] ;  /* 0x0000ac0001047983 */ /* 0x0005680000300800 */
[----:B------:R0:W-:Y:S04]  /*86a0*/  @P1 STG.E.U16 desc[UR46][R12.64+0x20], R3 ;  /* 0x000020030c001986 */ /* 0x0001e8000c10152e */
[----:B0-----:R2:W5:Y:S01]  /*86b0*/  LDL.LU R3, [R1+0xa8] ;  /* 0x0000a80001037983 */ /* 0x0015620000300800 */
[----:B------:R-:W-:Y:S04]  /*86c0*/  BSSY B1, `(.L_x_78) ;  /* 0x0000003000017945 */ /* 0x000fe80003800000 */
[----:B------:R-:W-:Y:S05]  /*86d0*/  @!P2 BRA `(.L_x_79) ;  /* 0x000000000004a947 */ /* 0x000fea0003800000 */
[----:B------:R0:W5:Y:S02]  /*86e0*/  LDG.E.LTC128B.U16 R235, desc[UR46][R8.64+0x22] ;  /* 0x0000222e08eb7981 */ /* 0x000164000c1e1520 */
.L_x_79:
[----:B------:R-:W-:Y:S05]  /*86f0*/  BSYNC B1 ;  /* 0x0000000000017941 */ /* 0x000fea0003800000 */
.L_x_78:
[----:B-----5:R-:W-:Y:S04]  /*8700*/  STL [R1+0xb8], R7 ;  /* 0x0000b80701007387 */ /* 0x020fe80000100800 */
[----:B------:R3:W-:Y:S04]  /*8710*/  STL [R1+0xb4], R6 ;  /* 0x0000b40601007387 */ /* 0x0007e80000100800 */
[----:B---3--:R-:W3:Y:S01]  /*8720*/  LDL.LU R6, [R1+0x24] ;  /* 0x0000240001067983 */ /* 0x008ee20000300800 */
[----:B------:R-:W-:-:S03]  /*8730*/  IMAD.U32 R7, R235, 0x10000, RZ ;  /* 0x00010000eb077824 */ /* 0x000fc600078e00ff */
[----:B------:R4:W-:Y:S01]  /*8740*/  STL [R1+0xb0], R5 ;  /* 0x0000b00501007387 */ /* 0x0009e20000100800 */
[----:B------:R-:W-:-:S03]  /*8750*/  FMUL R7, R7, R16 ;  /* 0x0000001007077220 */ /* 0x000fc60000400000 */
[----:B------:R1:W-:Y:S04]  /*8760*/  STL [R1+0xac], R4 ;  /* 0x0000ac0401007387 */ /* 0x0003e80000100800 */
[----:B------:R2:W-:Y:S01]  /*8770*/  STL [R1+0xa8], R3 ;  /* 0x0000a80301007387 */ /* 0x0005e20000100800 */
[----:B---3--:R-:W-:-:S03]  /*8780*/  FFMA R6, R6, R2, R7 ;  /* 0x0000000206067223 */ /* 0x008fc60000000007 */
[----:B------:R3:W5:Y:S02]  /*8790*/  LDL.LU R7, [R1+0xb8] ;  /* 0x0000b80001077983 */ /* 0x0007640000300800 */
[----:B----4-:R-:W-:Y:S02]  /*87a0*/  F2FP.BF16.F32.PACK_AB R5, RZ, R6 ;  /* 0x00000006ff05723e */ /* 0x010fe400000010ff */
[----:B------:R3:W5:Y:S02]  /*87b0*/  LDL.LU R6, [R1+0xb4] ;  /* 0x0000b40001067983 */ /* 0x0007640000300800 */
[----:B-1----:R-:W-:Y:S02]  /*87c0*/  PRMT R4, R5, 0x7610, R4 ;  /* 0x0000761005047816 */ /* 0x002fe40000000004 */
[----:B------:R3:W5:Y:S01]  /*87d0*/  LDL.LU R5, [R1+0xb0] ;  /* 0x0000b00001057983 */ /* 0x0007620000300800 */
[----:B------:R-:W-:Y:S02]  /*87e0*/  ISETP.GT.AND P1, PT, R0, 0x10, P3 ;  /* 0x000000100000780c */ /* 0x000fe40001f24270 */
[----:B--2---:R-:W-:-:S02]  /*87f0*/  PRMT R3, R4, 0x7610, R3 ;  /* 0x0000761004037816 */ /* 0x004fc40000000003 */
[----:B------:R3:W5:Y:S04]  /*8800*/  LDL.LU R4, [R1+0xac] ;  /* 0x0000ac0001047983 */ /* 0x0007680000300800 */
[----:B------:R1:W-:Y:S04]  /*8810*/  @P2 STG.E.U16 desc[UR46][R12.64+0x22], R3 ;  /* 0x000022030c002986 */ /* 0x0003e8000c10152e */
[----:B-1----:R3:W5:Y:S01]  /*8820*/  LDL.LU R3, [R1+0xa8] ;  /* 0x0000a80001037983 */ /* 0x0027620000300800 */
[----:B------:R-:W-:Y:S04]  /*8830*/  BSSY B1, `(.L_x_80) ;  /* 0x0000003000017945 */ /* 0x000fe80003800000 */
[----:B------:R-:W-:Y:S05]  /*8840*/  @!P1 BRA `(.L_x_81) ;  /* 0x0000000000049947 */ /* 0x000fea0003800000 */
[----:B------:R1:W5:Y:S02]  /*8850*/  LDG.E.LTC128B.U16 R235, desc[UR46][R10.64+0x20] ;  /* 0x0000202e0aeb7981 */ /* 0x000364000c1e1520 */
.L_x_81:
[----:B------:R-:W-:Y:S05]  /*8860*/  BSYNC B1 ;  /* 0x0000000000017941 */ /* 0x000fea0003800000 */
.L_x_80:
[----:B-----5:R-:W-:Y:S04]  /*8870*/  STL [R1+0xb8], R7 ;  /* 0x0000b80701007387 */ /* 0x020fe80000100800 */
[----:B------:R2:W-:Y:S04]  /*8880*/  STL [R1+0xb4], R6 ;  /* 0x0000b40601007387 */ /* 0x0005e80000100800 */
[----:B--2---:R-:W2:Y:S01]  /*8890*/  LDL.LU R6, [R1+0x28] ;  /* 0x0000280001067983 */ /* 0x004ea20000300800 */
[----:B------:R-:W-:-:S03]  /*88a0*/  SHF.L.U32 R7, R235, 0x10, RZ ;  /* 0x00000010eb077819 */ /* 0x000fc600000006ff */
[----:B------:R4:W-:Y:S02]  /*88b0*/  STL [R1+0xb0], R5 ;  /* 0x0000b00501007387 */ /* 0x0009e40000100800 */
[----:B------:R-:W-:Y:S02]  /*88c0*/  FMUL R7, R7, R16 ;  /* 0x0000001007077220 */ /* 0x000fe40000400000 */
        /* <DEDUP_REMOVED lines=16> */
.L_x_83:
[----:B------:R-:W-:Y:S05]  /*89d0*/  BSYNC B1 ;  /* 0x0000000000017941 */ /* 0x000fea0003800000 */
.L_x_82:
        /* <DEDUP_REMOVED lines=22> */
.L_x_85:
[----:B------:R-:W-:Y:S05]  /*8b40*/  BSYNC B1 ;  /* 0x0000000000017941 */ /* 0x000fea0003800000 */
.L_x_84:
        /* <DEDUP_REMOVED lines=22> */
.L_x_87:
[----:B------:R-:W-:Y:S05]  /*8cb0*/  BSYNC B1 ;  /* 0x0000000000017941 */ /* 0x000fea0003800000 */
.L_x_86:
        /* <DEDUP_REMOVED lines=8> */
[----:B------:R-:W-:Y:S01]  /*8d40*/  ISETP.GT.AND P1, PT, R0, 0x18, P3 ;  /* 0x000000180000780c */ /* 0x000fe20001f24270 */
[----:B------:R-:W-:Y:S01]  /*8d50*/  BSSY B1, `(.L_x_88) ;  /* 0x000000f000017945 */ /* 0x000fe20003800000 */
[----:B---3--:R-:W-:Y:S02]  /*8d60*/  FFMA R6, R6, R2, R7 ;  /* 0x0000000206067223 */ /* 0x008fe40000000007 */
[----:B------:R3:W5:Y:S03]  /*8d70*/  LDL.LU R7, [R1+0xb8] ;  /* 0x0000b80001077983 */ /* 0x0007660000300800 */
[----:B----4-:R-:W-:-:S02]  /*8d80*/  F2FP.BF16.F32.PACK_AB R5, RZ, R6 ;  /* 0x00000006ff05723e */ /* 0x010fc400000010ff */
[----:B------:R3:W5:Y:S02]  /*8d90*/  LDL.LU R6, [R1+0xb4] ;  /* 0x0000b40001067983 */ /* 0x0007640000300800 */
[----:B-1----:R-:W-:Y:S02]  /*8da0*/  PRMT R4, R5, 0x7610, R4 ;  /* 0x0000761005047816 */ /* 0x002fe40000000004 */
[----:B------:R3:W5:Y:S02]  /*8db0*/  LDL.LU R5, [R1+0xb0] ;  /* 0x0000b00001057983 */ /* 0x0007640000300800 */
[----:B--2---:R-:W-:Y:S02]  /*8dc0*/  PRMT R3, R4, 0x7610, R3 ;  /* 0x0000761004037816 */ /* 0x004fe40000000003 */
[----:B------:R3:W5:Y:S04]  /*8dd0*/  LDL.LU R4, [R1+0xac] ;  /* 0x0000ac0001047983 */ /* 0x0007680000300800 */
[----:B------:R1:W-:Y:S04]  /*8de0*/  @P2 STG.E.U16 desc[UR46][R12.64+0x32], R3 ;  /* 0x000032030c002986 */ /* 0x0003e8000c10152e */
[----:B-1----:R3:W5:Y:S04]  /*8df0*/  LDL.LU R3, [R1+0xa8] ;  /* 0x0000a80001037983 */ /* 0x0027680000300800 */
[----:B------:R3:W-:Y:S01]  /*8e00*/  STL.S16 [R1], R235 ;  /* 0x000000eb01007387 */ /* 0x0007e20000100600 */
[----:B------:R-:W-:Y:S05]  /*8e10*/  @!P1 BRA `(.L_x_89) ;  /* 0x0000000000089947 */ /* 0x000fea0003800000 */
[----:B---3--:R-:W2:Y:S04]  /*8e20*/  LDG.E.LTC128B.U16 R235, desc[UR46][R10.64+0x30] ;  /* 0x0000302e0aeb7981 */ /* 0x008ea8000c1e1520 */
[----:B--2---:R1:W-:Y:S02]  /*8e30*/  STL [R1], R235 ;  /* 0x000000eb01007387 */ /* 0x0043e40000100800 */
.L_x_89:
[----:B------:R-:W-:Y:S05]  /*8e40*/  BSYNC B1 ;  /* 0x0000000000017941 */ /* 0x000fea0003800000 */
.L_x_88:
[----:B-----5:R-:W-:Y:S04]  /*8e50*/  STL [R1+0xac], R4 ;  /* 0x0000ac0401007387 */ /* 0x020fe80000100800 */
[----:B------:R2:W-:Y:S04]  /*8e60*/  STL [R1+0xa8], R3 ;  /* 0x0000a80301007387 */ /* 0x0005e80000100800 */
[----:B--2---:R-:W1:Y:S01]  /*8e70*/  LDL.LU R3, [R1] ;  /* 0x0000000001037983 */ /* 0x004e620000300800 */
[----:B------:R-:W-:-:S03]  /*8e80*/  IADD3 R4, P2, R234, 0x100, RZ ;  /* 0x00000100ea047810 */ /* 0x000fc60007f5e0ff */
[----:B------:R-:W2:Y:S04]  /*8e90*/  LDL.LU R234, [R1+0x38] ;  /* 0x0000380001ea7983 */ /* 0x000ea80000300800 */
[----:B------:R-:W-:Y:S01]  /*8ea0*/  STL [R1+0xc], R4 ;  /* 0x00000c0401007387 */ /* 0x000fe20000100800 */
[----:B-1-3--:R-:W-:-:S04]  /*8eb0*/  IMAD.U32 R235, R3, 0x10000, RZ ;  /* 0x0001000003eb7824 */ /* 0x00afc800078e00ff */
[----:B------:R-:W-:-:S04]  /*8ec0*/  FMUL R235, R235, R16 ;  /* 0x00000010ebeb7220 */ /* 0x000fc80000400000 */
[----:B--2---:R-:W-:Y:S01]  /*8ed0*/  FFMA R234, R234, R2, R235 ;  /* 0x00000002eaea7223 */ /* 0x004fe200000000eb */
[----:B------:R-:W-:-:S04]  /*8ee0*/  IMAD.X R235, RZ, RZ, UR7, P2 ;  /* 0x00000007ffeb7e24 */ /* 0x000fc800090e06ff */
[----:B------:R-:W-:Y:S01]  /*8ef0*/  IMAD R235, R235, R232, RZ ;  /* 0x000000e8ebeb7224 */ /* 0x000fe200078e02ff */
[----:B------:R-:W-:-:S03]  /*8f00*/  F2FP.BF16.F32.PACK_AB R234, RZ, R234 ;  /* 0x000000eaffea723e */ /* 0x000fc600000010ff */
[----:B------:R-:W-:Y:S02]  /*8f10*/  IMAD R235, R4, R233, R235 ;  /* 0x000000e904eb7224 */ /* 0x000fe400078e02eb */
[----:B------:R-:W-:Y:S04]  /*8f20*/  @P1 STG.E.U16 desc[UR46][R14.64+0x30], R234 ;  /* 0x000030ea0e001986 */ /* 0x000fe8000c10152e */
[----:B------:R1:W-:Y:S04]  /*8f30*/  STL [R1+0x10], R235 ;  /* 0x000010eb01007387 */ /* 0x0003e80000100800 */
[----:B-1----:R-:W2:Y:S01]  /*8f40*/  LDL.64 R234, [R1+0x80] ;  /* 0x0000800001ea7983 */ /* 0x002ea20000100a00 */
[----:B------:R-:W-:-:S02]  /*8f50*/  PRMT R233, R3, 0x7610, R233 ;  /* 0x0000761003e97816 */ /* 0x000fc400000000e9 */
[----:B------:R-:W-:Y:S01]  /*8f60*/  ISETP.GT.AND P6, PT, R0, 0x19, P3 ;  /* 0x000000190000780c */ /* 0x000fe20001fc4270 */
[----:B------:R-:W-:Y:S01]  /*8f70*/  BSSY B1, `(.L_x_90) ;  /* 0x0000006000017945 */ /* 0x000fe20003800000 */
[----:B--2---:R-:W-:Y:S02]  /*8f80*/  IMAD.WIDE.U32 R234, R4, R232, R234 ;  /* 0x000000e804ea7225 */ /* 0x004fe400078e00ea */
[----:B------:R1:W5:Y:S04]  /*8f90*/  LDL.LU R4, [R1+0xac] ;  /* 0x0000ac0001047983 */ /* 0x0003680000300800 */
[----:B------:R1:W5:Y:S05]  /*8fa0*/  LDL.LU R3, [R1+0xa8] ;  /* 0x0000a80001037983 */ /* 0x00036a0000300800 */
[----:B------:R-:W-:Y:S05]  /*8fb0*/  @!P6 BRA `(.L_x_91) ;  /* 0x000000000004e947 */ /* 0x000fea0003800000 */
[----:B------:R2:W5:Y:S02]  /*8fc0*/  LDG.E.LTC128B.U16 R233, desc[UR46][R10.64+0x32] ;  /* 0x0000322e0ae97981 */ /* 0x000564000c1e1520 */
.L_x_91:
[----:B------:R-:W-:Y:S05]  /*8fd0*/  BSYNC B1 ;  /* 0x0000000000017941 */ /* 0x000fea0003800000 */
.L_x_90:
[----:B------:R-:W-:Y:S04]  /*8fe0*/  STL.64 [R1+0xe8], R24 ;  /* 0x0000e81801007387 */ /* 0x000fe80000100a00 */
[----:B------:R3:W-:Y:S04]  /*8ff0*/  STL.64 [R1+0xe0], R20 ;  /* 0x0000e01401007387 */ /* 0x0007e80000100a00 */
[----:B---3--:R-:W3:Y:S04]  /*9000*/  LDL.LU R20, [R1+0x3c] ;  /* 0x00003c0001147983 */ /* 0x008ee80000300800 */
[----:B------:R-:W4:Y:S04]  /*9010*/  LDL R21, [R1+0x88] ;  /* 0x0000880001157983 */ /* 0x000f280000100800 */
[----:B------:R0:W-:Y:S04]  /*9020*/  STL.64 [R1+0xd8], R18 ;  /* 0x0000d81201007387 */ /* 0x0001e80000100a00 */
[----:B0-----:R-:W4:Y:S04]  /*9030*/  LDL.LU.64 R18, [R1+0x40] ;  /* 0x0000400001127983 */ /* 0x001f280000300a00 */
[----:B------:R0:W-:Y:S04]  /*9040*/  STL [R1+0xd0], R17 ;  /* 0x0000d01101007387 */ /* 0x0001e80000100800 */
[----:B0-----:R-:W4:Y:S04]  /*9050*/  LDL.LU R17, [R1+0xc] ;  /* 0x00000c0001117983 */ /* 0x001f280000300800 */
[----:B------:R-:W-:Y:S04]  /*9060*/  STL.64 [R1+0xc8], R12 ;  /* 0x0000c80c01007387 */ /* 0x000fe80000100a00 */
[----:B------:R0:W-:Y:S04]  /*9070*/  STL [R1+0xc0], R7 ;  /* 0x0000c00701007387 */ /* 0x0001e80000100800 */
[----:B0-----:R-:W3:Y:S01]  /*9080*/  LDL.LU R7, [R1+0x10] ;  /* 0x0000100001077983 */ /* 0x001ee20000300800 */
[----:B-----5:R-:W-:-:S03]  /*9090*/  SHF.L.U32 R13, R233, 0x10, RZ ;  /* 0x00000010e90d7819 */ /* 0x020fc600000006ff */
[----:B------:R2:W-:Y:S01]  /*90a0*/  STL.64 [R1+0xb8], R10 ;  /* 0x0000b80a01007387 */ /* 0x0005e20000100a00 */
[----:B------:R-:W-:Y:S02]  /*90b0*/  LEA R24, P1, R234, R22, 0x1 ;  /* 0x00000016ea187211 */ /* 0x000fe400078208ff */
[----:B------:R-:W-:Y:S01]  /*90c0*/  ISETP.GT.AND P2, PT, R3, 0x100, PT ;  /* 0x000001000300780c */ /* 0x000fe20003f44270 */
[----:B--2---:R-:W2:Y:S04]  /*90d0*/  LDL R10, [R1+0x8c] ;  /* 0x00008c00010a7983 */ /* 0x004ea80000100800 */
[----:B------:R3:W-:Y:S01]  /*90e0*/  STL.64 [R1+0xb0], R8 ;  /* 0x0000b00801007387 */ /* 0x0007e20000100a00 */
[----:B------:R-:W-:-:S03]  /*90f0*/  PRMT R11, R233, 0x7610, R11 ;  /* 0x00007610e90b7816 */ /* 0x000fc6000000000b */
[----:B------:R-:W-:Y:S01]  /*9100*/  STL [R1+0xa8], R6 ;  /* 0x0000a80601007387 */ /* 0x000fe20000100800 */
[----:B---3--:R-:W-:Y:S02]  /*9110*/  IMAD.IADD R9, R235, 0x1, R7 ;  /* 0x00000001eb097824 */ /* 0x008fe400078e0207 */
[----:B------:R-:W-:Y:S02]  /*9120*/  FMUL R235, R13, R16 ;  /* 0x000000100deb7220 */ /* 0x000fe40000400000 */
[----:B------:R-:W3:Y:S01]  /*9130*/  LDL.LU.64 R12, [R1+0x98] ;  /* 0x00009800010c7983 */ /* 0x000ee20000300a00 */
[----:B------:R-:W-:Y:S01]  /*9140*/  LEA.HI.X R25, R234, R23, R9, 0x1, P1 ;  /* 0x00000017ea197211 */ /* 0x000fe200008f0c09 */
[----:B------:R-:W-:Y:S01]  /*9150*/  FFMA R234, R20, R2, R235 ;  /* 0x0000000214ea7223 */ /* 0x000fe200000000eb */
[----:B------:R-:W-:Y:S01]  /*9160*/  ISETP.GT.AND P1, PT, R0, RZ, P2 ;  /* 0x000000ff0000720c */ /* 0x000fe20001724270 */
[----:B------:R-:W3:Y:S03]  /*9170*/  LDL.LU.64 R8, [R1+0x80] ;  /* 0x0000800001087983 */ /* 0x000ee60000300a00 */
[----:B------:R-:W-:-:S05]  /*9180*/  F2FP.BF16.F32.PACK_AB R234, RZ, R234 ;  /* 0x000000eaffea723e */ /* 0x000fca00000010ff */
[----:B------:R4:W-:Y:S04]  /*9190*/  @P6 STG.E.U16 desc[UR46][R14.64+0x32], R234 ;  /* 0x000032ea0e006986 */ /* 0x0009e8000c10152e */
[----:B------:R-:W2:Y:S01]  /*91a0*/  @P1 LDG.E.LTC128B.U16 R11, desc[UR46][R24.64] ;  /* 0x0000002e180b1981 */ /* 0x000ea2000c1e1520 */
[----:B----4-:R-:W-:-:S03]  /*91b0*/  IMAD.WIDE.U32 R234, R17, R232, R236 ;  /* 0x000000e811ea7225 */ /* 0x010fc600078e00ec */
[----:B------:R0:W5:Y:S01]  /*91c0*/  LDL.LU.64 R24, [R1+0xe8] ;  /* 0x0000e80001187983 */ /* 0x0001620000300a00 */
[----:B------:R-:W-:Y:S02]  /*91d0*/  IMAD.IADD R235, R7, 0x1, R235 ;  /* 0x0000000107eb7824 */ /* 0x000fe400078e02eb */
[----:B------:R-:W-:-:S04]  /*91e0*/  IMAD.WIDE.U32 R20, R21, UR40, R234 ;  /* 0x0000002815147c25 */ /* 0x000fc8000f8e00ea */
[----:B------:R-:W-:Y:S01]  /*91f0*/  IMAD.U32 R235, RZ, RZ, UR8 ;  /* 0x00000008ffeb7e24 */ /* 0x000fe2000f8e00ff */
[----:B------:R-:W-:Y:S01]  /*9200*/  LEA R234, P6, R20, R22, 0x1 ;  /* 0x0000001614ea7211 */ /* 0x000fe200078c08ff */
[----:B--2---:R-:W-:Y:S01]  /*9210*/  IMAD.U32 R233, R11, 0x10000, RZ ;  /* 0x000100000be97824 */ /* 0x004fe200078e00ff */
[----:B------:R2:W-:Y:S03]  /*9220*/  STL [R1+0x8], R11 ;  /* 0x0000080b01007387 */ /* 0x0005e60000100800 */
[----:B------:R-:W-:-:S04]  /*9230*/  FMUL R233, R233, R16 ;  /* 0x00000010e9e97220 */ /* 0x000fc80000400000 */
[----:B------:R-:W-:Y:S01]  /*9240*/  FFMA R233, R216, R2, R233 ;  /* 0x00000002d8e97223 */ /* 0x000fe200000000e9 */
[----:B------:R-:W-:Y:S01]  /*9250*/  IADD3 R216, R10, R21, RZ ;  /* 0x000000150ad87210 */ /* 0x000fe20007ffe0ff */
[----:B------:R-:W-:Y:S02]  /*9260*/  IMAD.SHL.U32 R10, R235, 0x200, RZ ;  /* 0x00000200eb0a7824 */ /* 0x000fe400078e00ff */
[----:B--2---:R-:W-:Y:S02]  /*9270*/  IMAD.U32 R11, RZ, RZ, UR8 ;  /* 0x00000008ff0b7e24 */ /* 0x004fe4000f8e00ff */
[----:B------:R-:W-:-:S05]  /*9280*/  IMAD.U32 R235, RZ, RZ, UR9 ;  /* 0x00000009ffeb7e24 */ /* 0x000fca000f8e00ff */
[----:B------:R-:W-:Y:S02]  /*9290*/  SHF.L.U64.HI R11, R11, 0x9, R235 ;  /* 0x000000090b0b7819 */ /* 0x000fe400000102eb */
[----:B------:R-:W-:Y:S02]  /*92a0*/  LEA.HI.X R235, R20, R23, R216, 0x1, P6 ;  /* 0x0000001714eb7211 */ /* 0x000fe400030f0cd8 */
[----:B------:R0:W5:Y:S01]  /*92b0*/  LDL.LU.64 R20, [R1+0xe0] ;  /* 0x0000e00001147983 */ /* 0x0001620000300a00 */
[----:B------:R-:W-:-:S03]  /*92c0*/  IADD3 R10, P6, R10, R4, RZ ;  /* 0x000000040a0a7210 */ /* 0x000fc60007fde0ff */
[----:B------:R2:W-:Y:S04]  /*92d0*/  STL [R1+0x18], R11 ;  /* 0x0000180b01007387 */ /* 0x0005e80000100800 */
[----:B--2---:R-:W2:Y:S01]  /*92e0*/  LDL R11, [R1+0x18] ;  /* 0x00001800010b7983 */ /* 0x004ea20000100800 */
[----:B------:R-:W-:Y:S01]  /*92f0*/  F2FP.BF16.F32.PACK_AB R216, RZ, R233 ;  /* 0x000000e9ffd8723e */ /* 0x000fe200000010ff */
[----:B------:R-:W-:Y:S02]  /*9300*/  IMAD.WIDE.U32 R232, R17, R232, R18 ;  /* 0x000000e811e87225 */ /* 0x000fe400078e0012 */
[----:B------:R0:W5:Y:S01]  /*9310*/  LDL.LU.64 R18, [R1+0xd8] ;  /* 0x0000d80001127983 */ /* 0x0001620000300a00 */
[----:B------:R-:W-:-:S03]  /*9320*/  PRMT R6, R216, 0x7610, R6 ;  /* 0x00007610d8067816 */ /* 0x000fc60000000006 */
[----:B------:R0:W5:Y:S01]  /*9330*/  LDL.LU R17, [R1+0xd0] ;  /* 0x0000d00001117983 */ /* 0x0001620000300800 */
[----:B--2---:R-:W-:Y:S01]  /*9340*/  IMAD.X R11, R11, 0x1, R5, P6 ;  /* 0x000000010b0b7824 */ /* 0x004fe200030e0605 */
[----:B---3--:R-:W-:Y:S02]  /*9350*/  IADD3 R216, P6, R12, R232, RZ ;  /* 0x000000e80cd87210 */ /* 0x008fe40007fde0ff */
[----:B------:R0:W5:Y:S04]  /*9360*/  LDL.LU.64 R12, [R1+0xc8] ;  /* 0x0000c800010c7983 */ /* 0x0001680000300a00 */
[----:B------:R2:W-:Y:S04]  /*9370*/  STL [R1+0xc], R216 ;  /* 0x00000cd801007387 */ /* 0x0005e80000100800 */
[----:B------:R3:W-:Y:S01]  /*9380*/  @P1 STG.E.U16 desc[UR46][R10.64], R6 ;  /* 0x000000060a001986 */ /* 0x0007e2000c10152e */
[----:B--2---:R-:W-:-:S03]  /*9390*/  IMAD.IADD R216, R7, 0x1, R233 ;  /* 0x0000000107d87824 */ /* 0x004fc600078e02e9 */
[----:B------:R0:W5:Y:S01]  /*93a0*/  LDL.LU R7, [R1+0xc0] ;  /* 0x0000c00001077983 */ /* 0x0001620000300800 */
[----:B---3--:R-:W-:-:S03]  /*93b0*/  IMAD.X R6, R216, 0x1, R9, P6 ;  /* 0x00000001d8067824 */ /* 0x008fc600030e0609 */
[----:B------:R2:W-:Y:S04]  /*93c0*/  STL.64 [R1], R10 ;  /* 0x0000000a01007387 */ /* 0x0005e80000100a00 */
[----:B--2---:R0:W5:Y:S01]  /*93d0*/  LDL.LU.64 R10, [R1+0xb8] ;  /* 0x0000b800010a7983 */ /* 0x0041620000300a00 */
[----:B------:R-:W-:-:S03]  /*93e0*/  ISETP.GT.AND P1, PT, R0, 0x1, P2 ;  /* 0x000000010000780c */ /* 0x000fc60001724270 */
[----:B------:R0:W5:Y:S04]  /*93f0*/  LDL.LU.64 R8, [R1+0xb0] ;  /* 0x0000b00001087983 */ /* 0x0001680000300a00 */
[----:B------:R2:W-:Y:S04]  /*9400*/  STL [R1+0x10], R6 ;  /* 0x0000100601007387 */ /* 0x0005e80000100800 */
[----:B--2---:R0:W5:Y:S01]  /*9410*/  LDL.LU R6, [R1+0xa8] ;  /* 0x0000a80001067983 */ /* 0x0041620000300800 */
[----:B------:R-:W-:Y:S01]  /*9420*/  BSSY B1, `(.L_x_92) ;  /* 0x0000007000017945 */ /* 0x000fe20003800000 */
[----:B------:R-:W-:-:S03]  /*9430*/  IADD3 R232, P6, R236, R232, RZ ;  /* 0x000000e8ece87210 */ /* 0x000fc60007fde0ff */
[----:B------:R-:W-:Y:S10]  /*9440*/  @!P1 BRA `(.L_x_93) ;  /* 0x0000000000109947 */ /* 0x000ff40003800000 */
[----:B------:R2:W-:Y:S04]  /*9450*/  STL [R1+0xa8], R0 ;  /* 0x0000a80001007387 */ /* 0x0005e80000100800 */
[----:B--2---:R-:W2:Y:S04]  /*9460*/  LDG.E.LTC128B.U16 R0, desc[UR46][R234.64+0x2] ;  /* 0x0000022eea007981 */ /* 0x004ea8000c1e1520 */
[----:B--2---:R2:W-:Y:S04]  /*9470*/  STL [R1+0x8], R0 ;  /* 0x0000080001007387 */ /* 0x0045e80000100800 */
[----:B--2---:R2:W5:Y:S02]  /*9480*/  LDL.LU R0, [R1+0xa8] ;  /* 0x0000a80001007983 */ /* 0x0045640000300800 */
.L_x_93:
[----:B------:R-:W-:Y:S05]  /*9490*/  BSYNC B1 ;  /* 0x0000000000017941 */ /* 0x000fea0003800000 */
.L_x_92:
[----:B-----5:R3:W-:Y:S04]  /*94a0*/  STL [R1+0xbc], R10 ;  /* 0x0000bc0a01007387 */ /* 0x0207e80000100800 */
[----:B---3--:R-:W3:Y:S04]  /*94b0*/  LDL.LU R10, [R1+0x10] ;  /* 0x00001000010a7983 */ /* 0x008ee80000300800 */
[----:B------:R4:W-:Y:S04]  /*94c0*/  STL [R1+0xb8], R7 ;  /* 0x0000b80701007387 */ /* 0x0009e80000100800 */
[----:B----4-:R-:W4:Y:S04]  /*94d0*/  LDL.LU R7, [R1+0xc] ;  /* 0x00000c0001077983 */ /* 0x010f280000300800 */
[----:B------:R0:W-:Y:S04]  /*94e0*/  STL.64 [R1+0xb0], R8 ;  /* 0x0000b00801007387 */ /* 0x0001e80000100a00 */
[----:B0-----:R-:W2:Y:S04]  /*94f0*/  LDL.64 R8, [R1] ;  /* 0x0000000001087983 */ /* 0x001ea80000100a00 */
[----:B------:R0:W-:Y:S04]  /*9500*/  STL [R1+0xa8], R6 ;  /* 0x0000a80601007387 */ /* 0x0001e80000100800 */
[----:B0-----:R-:W3:Y:S01]  /*9510*/  LDL.LU R6, [R1+0x8] ;  /* 0x0000080001067983 */ /* 0x001ee20000300800 */
[----:B------:R-:W-:Y:S01]  /*9520*/  IMAD.X R233, R237, 0x1, R216, P6 ;  /* 0x00000001ede97824 */ /* 0x000fe200030e06d8 */
[----:B---3--:R-:W-:-:S05]  /*9530*/  SHF.L.U32 R236, R6, 0x10, RZ ;  /* 0x0000001006ec7819 */ /* 0x008fca00000006ff */
[----:B------:R-:W-:-:S04]  /*9540*/  FMUL R216, R236, R16 ;  /* 0x00000010ecd87220 */ /* 0x000fc80000400000 */
[----:B------:R-:W-:Y:S02]  /*9550*/  FFMA R237, R217, R2, R216 ;  /* 0x00000002d9ed7223 */ /* 0x000fe400000000d8 */
[----:B------:R-:W3:Y:S01]  /*9560*/  LDL.LU R216, [R1+0x88] ;  /* 0x0000880001d87983 */ /* 0x000ee20000300800 */
[CC--:B----4-:R-:W-:Y:S01]  /*9570*/  LEA R236, P6, R7.reuse, R22.reuse, 0x1 ;  /* 0x0000001607ec7211 */ /* 0x0d0fe200078c08ff */
[----:B---3--:R-:W-:Y:S02]  /*9580*/  IMAD.WIDE.U32 R216, R216, UR40, R232 ;  /* 0x00000028d8d87c25 */ /* 0x008fe4000f8e00e8 */
[----:B------:R-:W3:Y:S01]  /*9590*/  LDL.LU R233, [R1+0x8c] ;  /* 0x00008c0001e97983 */ /* 0x000ee20000300800 */
[----:B------:R-:W-:Y:S02]  /*95a0*/  F2FP.BF16.F32.PACK_AB R232, RZ, R237 ;  /* 0x000000edffe8723e */ /* 0x000fe400000010ff */
[----:B------:R-:W-:Y:S02]  /*95b0*/  LEA.HI.X R237, R7, R23, R10, 0x1, P6 ;  /* 0x0000001707ed7211 */ /* 0x000fe400030f0c0a */
[----:B------:R-:W-:Y:S01]  /*95c0*/  LEA R22, P6, R216, R22, 0x1 ;  /* 0x00000016d8167211 */ /* 0x000fe200078c08ff */
[----:B------:R0:W5:Y:S04]  /*95d0*/  LDL.LU R10, [R1+0xbc] ;  /* 0x0000bc00010a7983 */ /* 0x0001680000300800 */
[----:B------:R0:W5:Y:S01]  /*95e0*/  LDL.LU R7, [R1+0xb8] ;  /* 0x0000b80001077983 */ /* 0x0001620000300800 */
[----:B---3--:R-:W-:-:S02]  /*95f0*/  IMAD.IADD R217, R233, 0x1, R217 ;  /* 0x00000001e9d97824 */ /* 0x008fc400078e02d9 */
[----:B------:R-:W-:-:S03]  /*9600*/  IMAD.U32 R233, RZ, RZ, UR8 ;  /* 0x00000008ffe97e24 */ /* 0x000fc6000f8e00ff */
[----:B------:R-:W-:Y:S01]  /*9610*/  LEA.HI.X R23, R216, R23, R217, 0x1, P6 ;  /* 0x00000017d8177211 */ /* 0x000fe200030f0cd9 */
[----:B--2---:R-:W-:Y:S01]  /*9620*/  @P1 IMAD.MOV.U32 R216, RZ, RZ, R8 ;  /* 0x000000ffffd81224 */ /* 0x004fe200078e0008 */
[----:B------:R-:W-:Y:S01]  /*9630*/  @P1 MOV R217, R9 ;  /* 0x0000000900d91202 */ /* 0x000fe20000000f00 */
[----:B------:R-:W-:-:S04]  /*9640*/  IMAD.SHL.U32 R233, R233, 0x10, RZ ;  /* 0x00000010e9e97824 */ /* 0x000fc800078e00ff */
[----:B------:R2:W-:Y:S02]  /*9650*/  @P1 STG.E.U16 desc[UR46][R216.64+0x2], R232 ;  /* 0x000002e8d8001986 */ /* 0x0005e4000c10152e */
[----:B--2---:R-:W-:Y:S02]  /*9660*/  IMAD.U32 R217, RZ, RZ, UR8 ;  /* 0x00000008ffd97e24 */ /* 0x004fe4000f8e00ff */
[----:B------:R-:W2:Y:S02]  /*9670*/  LDL R232, [R1+0x48] ;  /* 0x0000480001e87983 */ /* 0x000ea40000100800 */
[----:B------:R-:W-:-:S05]  /*9680*/  IMAD.SHL.U32 R217, R217, 0x200, RZ ;  /* 0x00000200d9d97824 */ /* 0x000fca00078e00ff */
[----:B------:R-:W-:Y:S02]  /*9690*/  IADD3 R216, P1, P6, R233, R4, R217 ;  /* 0x00000004e9d87210 */ /* 0x000fe40007e3e0d9 */
[----:B------:R-:W2:Y:S02]  /*96a0*/  LDL.LU R217, [R1+0x18] ;  /* 0x0000180001d97983 */ /* 0x000ea40000300800 */
[----:B--2---:R-:W-:Y:S02]  /*96b0*/  IADD3.X R217, R232, R5, R217, P1, P6 ;  /* 0x00000005e8d97210 */ /* 0x004fe40000fec4d9 */
[----:B------:R-:W-:Y:S02]  /*96c0*/  IADD3 R232, P6, R8, R233, RZ ;  /* 0x000000e908e87210 */ /* 0x000fe40007fde0ff */
[----:B------:R-:W2:Y:S01]  /*96d0*/  LDL R233, [R1+0x48] ;  /* 0x0000480001e97983 */ /* 0x000ea20000100800 */
[----:B------:R-:W-:Y:S02]  /*96e0*/  ISETP.GT.AND P1, PT, R3, 0x108, PT ;  /* 0x000001080300780c */ /* 0x000fe40003f24270 */
[----:B------:R-:W-:Y:S01]  /*96f0*/  PRMT R3, R6, 0x7610, R3 ;  /* 0x0000761006037816 */ /* 0x000fe20000000003 */
[----:B------:R-:W-:Y:S01]  /*9700*/  BSSY B1, `(.L_x_94) ;  /* 0x0000007000017945 */ /* 0x000fe20003800000 */
[----:B--2---:R-:W-:-:S02]  /*9710*/  IMAD.X R233, R9, 0x1, R233, P6 ;  /* 0x0000000109e97824 */ /* 0x004fc400030e06e9 */
[----:B------:R0:W5:Y:S04]  /*9720*/  LDL.LU.64 R8, [R1+0xb0] ;  /* 0x0000b00001087983 */ /* 0x0001680000300a00 */
[----:B------:R0:W5:Y:S01]  /*9730*/  LDL.LU R6, [R1+0xa8] ;  /* 0x0000a80001067983 */ /* 0x0001620000300800 */
[----:B------:R-:W-:-:S13]  /*9740*/  ISETP.GT.AND P6, PT, R0, RZ, P1 ;  /* 0x000000ff0000720c */ /* 0x000fda0000fc4270 */
[----:B0-----:R-:W-:Y:S05]  /*9750*/  @!P6 BRA `(.L_x_95) ;  /* 0x000000000004e947 */ /* 0x001fea0003800000 */
[----:B------:R0:W5:Y:S02]  /*9760*/  LDG.E.LTC128B.U16 R3, desc[UR46][R236.64] ;  /* 0x0000002eec037981 */ /* 0x000164000c1e1520 */
.L_x_95:
[----:B------:R-:W-:Y:S05]  /*9770*/  BSYNC B1 ;  /* 0x0000000000017941 */ /* 0x000fea0003800000 */
.L_x_94:
[----:B0----5:R-:W-:Y:S01]  /*9780*/  IMAD.U32 R236, R3, 0x10000, RZ ;  /* 0x0001000003ec7824 */ /* 0x021fe200078e00ff */
[----:B------:R-:W-:Y:S03]  /*9790*/  BSSY B1, `(.L_x_96) ;  /* 0x0000008000017945 */ /* 0x000fe60003800000 */
[----:B------:R-:W-:-:S04]  /*97a0*/  FMUL R236, R236, R16 ;  /* 0x00000010ecec7220 */ /* 0x000fc80000400000 */
[----:B------:R-:W-:-:S05]  /*97b0*/  FFMA R218, R218, R2, R236 ;  /* 0x00000002dada7223 */ /* 0x000fca00000000ec */
[----:B------:R-:W-:-:S05]  /*97c0*/  F2FP.BF16.F32.PACK_AB R218, RZ, R218 ;  /* 0x000000daffda723e */ /* 0x000fca00000010ff */
[----:B------:R0:W-:Y:S01]  /*97d0*/  @P6 STG.E.U16 desc[UR46][R232.64], R218 ;  /* 0x000000dae8006986 */ /* 0x0001e2000c10152e */
[----:B------:R-:W-:-:S13]  /*97e0*/  ISETP.GT.AND P6, PT, R0, 0x1, P1 ;  /* 0x000000010000780c */ /* 0x000fda0000fc4270 */
[----:B0-----:R-:W-:Y:S05]  /*97f0*/  @!P6 BRA `(.L_x_97) ;  /* 0x000000000004e947 */ /* 0x001fea0003800000 */
[----:B------:R0:W5:Y:S02]  /*9800*/  LDG.E.LTC128B.U16 R3, desc[UR46][R22.64+0x2] ;  /* 0x0000022e16037981 */ /* 0x000164000c1e1520 */
.L_x_97:
[----:B------:R-:W-:Y:S05]  /*9810*/  BSYNC B1 ;  /* 0x0000000000017941 */ /* 0x000fea0003800000 */
.L_x_96:
[----:B-----5:R-:W-:Y:S01]  /*9820*/  IMAD.U32 R218, R3, 0x10000, RZ ;  /* 0x0001000003da7824 */ /* 0x020fe200078e00ff */
[----:B------:R-:W-:Y:S03]  /*9830*/  BSSY B1, `(.L_x_98) ;  /* 0x0000008000017945 */ /* 0x000fe60003800000 */
[----:B------:R-:W-:-:S04]  /*9840*/  FMUL R218, R218, R16 ;  /* 0x00000010dada7220 */ /* 0x000fc80000400000 */
[----:B------:R-:W-:-:S05]  /*9850*/  FFMA R218, R219, R2, R218 ;  /* 0x00000002dbda7223 */ /* 0x000fca00000000da */
[----:B------:R-:W-:-:S05]  /*9860*/  F2FP.BF16.F32.PACK_AB R218, RZ, R218 ;  /* 0x000000daffda723e */ /* 0x000fca00000010ff */
[----:B------:R2:W-:Y:S01]  /*9870*/  @P6 STG.E.U16 desc[UR46][R232.64+0x2], R218 ;  /* 0x000002dae8006986 */ /* 0x0005e2000c10152e */
[----:B------:R-:W-:-:S13]  /*9880*/  ISETP.GT.AND P6, PT, R0, 0x8, P2 ;  /* 0x000000080000780c */ /* 0x000fda00017c4270 */
[----:B--2---:R-:W-:Y:S05]  /*9890*/  @!P6 BRA `(.L_x_99) ;  /* 0x000000000004e947 */ /* 0x004fea0003800000 */
[----:B------:R2:W5:Y:S02]  /*98a0*/  LDG.E.LTC128B.U16 R3, desc[UR46][R234.64+0x10] ;  /* 0x0000102eea037981 */ /* 0x000564000c1e1520 */
.L_x_99:
[----:B------:R-:W-:Y:S05]  /*98b0*/  BSYNC B1 ;  /* 0x0000000000017941 */ /* 0x000fea0003800000 */
.L_x_98:
[----:B------:R-:W3:Y:S01]  /*98c0*/  LDL.64 R232, [R1] ;  /* 0x0000000001e87983 */ /* 0x000ee20000100a00 */
[----:B-----5:R-:W-:Y:S01]  /*98d0*/  SHF.L.U32 R218, R3, 0x10, RZ ;  /* 0x0000001003da7819 */ /* 0x020fe200000006ff */
[----:B------:R-:W-:Y:S04]  /*98e0*/  BSSY B1, `(.L_x_100) ;  /* 0x000000b000017945 */ /* 0x000fe80003800000 */
[----:B------:R-:W-:-:S04]  /*98f0*/  FMUL R218, R218, R16 ;  /* 0x00000010dada7220 */ /* 0x000fc80000400000 */
[----:B------:R-:W-:-:S05]  /*9900*/  FFMA R218, R220, R2, R218 ;  /* 0x00000002dcda7223 */ /* 0x000fca00000000da */
[----:B------:R-:W-:-:S04]  /*9910*/  F2FP.BF16.F32.PACK_AB R218, RZ, R218 ;  /* 0x000000daffda723e */ /* 0x000fc800000010ff */
[----:B------:R-:W-:Y:S01]  /*9920*/  PRMT R220, R218, 0x7610, R220 ;  /* 0x00007610dadc7816 */ /* 0x000fe200000000dc */
[----:B---3--:R-:W-:Y:S02]  /*9930*/  IMAD.MOV.U32 R218, RZ, RZ, R232 ;  /* 0x000000ffffda7224 */ /* 0x008fe400078e00e8 */
[----:B------:R-:W-:-:S05]  /*9940*/  IMAD.MOV.U32 R219, RZ, RZ, R233 ;  /* 0x000000ffffdb7224 */ /* 0x000fca00078e00e9 */
[----:B------:R3:W-:Y:S01]  /*9950*/  @P6 STG.E.U16 desc[UR46][R218.64+0x10], R220 ;  /* 0x000010dcda006986 */ /* 0x0007e2000c10152e */
[----:B------:R-:W-:-:S13]  /*9960*/  ISETP.GT.AND P6, PT, R0, 0x9, P2 ;  /* 0x000000090000780c */ /* 0x000fda00017c4270 */
[----:B---3--:R-:W-:Y:S05]  /*9970*/  @!P6 BRA `(.L_x_101) ;  /* 0x000000000004e947 */ /* 0x008fea0003800000 */
[----:B------:R3:W5:Y:S02]  /*9980*/  LDG.E.LTC128B.U16 R3, desc[UR46][R234.64+0x12] ;  /* 0x0000122eea037981 */ /* 0x000764000c1e1520 */
.L_x_101:
[----:B------:R-:W-:Y:S05]  /*9990*/  BSYNC B1 ;  /* 0x0000000000017941 */ /* 0x000fea0003800000 */
.L_x_100:
[----:B------:R4:W-:Y:S04]  /*99a0*/  STL.64 [R1+0xa8], R4 ;  /* 0x0000a80401007387 */ /* 0x0009e80000100a00 */
[----:B----4-:R-:W4:Y:S01]  /*99b0*/  LDL.LU.64 R4, [R1] ;  /* 0x0000000001047983 */ /* 0x010f220000300a00 */
[----:B-----5:R-:W-:Y:S02]  /*99c0*/  IMAD.U32 R220, R3, 0x10000, RZ ;  /* 0x0001000003dc7824 */ /* 0x020fe400078e00ff */
[----:B------:R-:W-:Y:S02]  /*99d0*/  IMAD.U32 R233, RZ, RZ, UR9 ;  /* 0x00000009ffe97e24 */ /* 0x000fe4000f8e00ff */
[----:B------:R-:W-:Y:S01]  /*99e0*/  FMUL R220, R220, R16 ;  /* 0x00000010dcdc7220 */ /* 0x000fe20000400000 */
[----:B------:R-:W-:-:S03]  /*99f0*/  IMAD.U32 R232, RZ, RZ, UR8 ;  /* 0x00000008ffe87e24 */ /* 0x000fc6000f8e00ff */
[----:B------:R-:W-:Y:S01]  /*9a00*/  FFMA R220, R221, R2, R220 ;  /* 0x00000002dddc7223 */ /* 0x000fe200000000dc */
[----:B------:R-:W-:Y:S02]  /*9a10*/  MOV R221, UR8 ;  /* 0x0000000800dd7c02 */ /* 0x000fe40008000f00 */
[----:B------:R-:W-:Y:S02]  /*9a20*/  SHF.L.U64.HI R232, R232, 0x4, R233 ;  /* 0x00000004e8e87819 */ /* 0x000fe400000102e9 */
[----:B------:R-:W-:Y:S01]  /*9a30*/  F2FP.BF16.F32.PACK_AB R220, RZ, R220 ;  /* 0x000000dcffdc723e */ /* 0x000fe200000010ff */
[----:B------:R-:W-:-:S04]  /*9a40*/  IMAD.SHL.U32 R221, R221, 0x10, RZ ;  /* 0x00000010dddd7824 */ /* 0x000fc800078e00ff */
[----:B------:R4:W-:Y:S02]  /*9a50*/  @P6 STG.E.U16 desc[UR46][R218.64+0x12], R220 ;  /* 0x000012dcda006986 */ /* 0x0009e4000c10152e */
[----:B----4-:R-:W-:-:S05]  /*9a60*/  IADD3 R220, P6, R221, R4, RZ ;  /* 0x00000004dddc7210 */ /* 0x010fca0007fde0ff */
[----:B------:R-:W-:Y:S02]  /*9a70*/  IMAD.X R221, R232, 0x1, R5, P6 ;  /* 0x00000001e8dd7824 */ /* 0x000fe400030e0605 */
[----:B------:R4:W5:Y:S01]  /*9a80*/  LDL.LU.64 R4, [R1+0xa8] ;  /* 0x0000a80001047983 */ /* 0x0009620000300a00 */
[----:B------:R-:W-:Y:S01]  /*9a90*/  ISETP.GT.AND P6, PT, R0, 0x8, P1 ;  /* 0x000000080000780c */ /* 0x000fe20000fc4270 */
[----:B------:R-:W-:-:S12]  /*9aa0*/  BSSY B1, `(.L_x_102) ;  /* 0x0000003000017945 */ /* 0x000fd80003800000 */
[----:B----4-:R-:W-:Y:S05]  /*9ab0*/  @!P6 BRA `(.L_x_103) ;  /* 0x000000000004e947 */ /* 0x010fea0003800000 */
[----:B------:R4:W5:Y:S02]  /*9ac0*/  LDG.E.LTC128B.U16 R3, desc[UR46][R22.64+0x10] ;  /* 0x0000102e16037981 */ /* 0x000964000c1e1520 */
.L_x_103:
[----:B------:R-:W-:Y:S05]  /*9ad0*/  BSYNC B1 ;  /* 0x0000000000017941 */ /* 0x000fea0003800000 */
.L_x_102:
[----:B-----5:R-:W-:Y:S01]  /*9ae0*/  IMAD.U32 R232, R3, 0x10000, RZ ;  /* 0x0001000003e87824 */ /* 0x020fe200078e00ff */
        /* <DEDUP_REMOVED lines=8> */
.L_x_105:
[----:B------:R-:W-:Y:S05]  /*9b70*/  BSYNC B1 ;  /* 0x0000000000017941 */ /* 0x000fea0003800000 */
.L_x_104:
        /* <DEDUP_REMOVED lines=9> */
.L_x_107:
[----:B------:R-:W-:Y:S05]  /*9c10*/  BSYNC B1 ;  /* 0x0000000000017941 */ /* 0x000fea0003800000 */
.L_x_106:
        /* <DEDUP_REMOVED lines=9> */
.L_x_109:
[----:B------:R-:W-:Y:S05]  /*9cb0*/  BSYNC B1 ;  /* 0x0000000000017941 */ /* 0x000fea0003800000 */
.L_x_108:
[----:B-----5:R-:W-:Y:S01]  /*9cc0*/  SHF.L.U32 R221, R3, 0x10, RZ ;  /* 0x0000001003dd7819 */ /* 0x020fe200000006ff */
[----:B------:R-:W-:Y:S04]  /*9cd0*/  BSSY B1, `(.L_x_110) ;  /* 0x0000008000017945 */ /* 0x000fe80003800000 */
[----:B------:R-:W-:-:S04]  /*9ce0*/  FMUL R220, R221, R16 ;  /* 0x00000010dddc7220 */ /* 0x000fc80000400000 */
[----:B------:R-:W-:-:S05]  /*9cf0*/  FFMA R220, R225, R2, R220 ;  /* 0x00000002e1dc7223 */ /* 0x000fca00000000dc */
[----:B------:R-:W-:-:S05]  /*9d00*/  F2FP.BF16.F32.PACK_AB R220, RZ, R220 ;  /* 0x000000dcffdc723e */ /* 0x000fca00000010ff */
[----:B------:R0:W-:Y:S01]  /*9d10*/  @P6 STG.E.U16 desc[UR46][R218.64+0x22], R220 ;  /* 0x000022dcda006986 */ /* 0x0001e2000c10152e */
[----:B------:R-:W-:-:S13]  /*9d20*/  ISETP.GT.AND P6, PT, R0, 0x10, P1 ;  /* 0x000000100000780c */ /* 0x000fda0000fc4270 */
[----:B0-----:R-:W-:Y:S05]  /*9d30*/  @!P6 BRA `(.L_x_111) ;  /* 0x000000000004e947 */ /* 0x001fea0003800000 */
[----:B------:R0:W5:Y:S02]  /*9d40*/  LDG.E.LTC128B.U16 R3, desc[UR46][R22.64+0x20] ;  /* 0x0000202e16037981 */ /* 0x000164000c1e1520 */
.L_x_111:
[----:B------:R-:W-:Y:S05]  /*9d50*/  BSYNC B1 ;  /* 0x0000000000017941 */ /* 0x000fea0003800000 */
.L_x_110:
        /* <DEDUP_REMOVED lines=9> */
.L_x_113:
[----:B------:R-:W-:Y:S05]  /*9df0*/  BSYNC B1 ;  /* 0x0000000000017941 */ /* 0x000fea0003800000 */
.L_x_112:
        /* <DEDUP_REMOVED lines=9> */
.L_x_115:
[----:B------:R-:W-:Y:S05]  /*9e90*/  BSYNC B1 ;  /* 0x0000000000017941 */ /* 0x000fea0003800000 */
.L_x_114:
        /* <DEDUP_REMOVED lines=9> */
.L_x_117:
[----:B------:R-:W-:Y:S05]  /*9f30*/  BSYNC B1 ;  /* 0x0000000000017941 */ /* 0x000fea0003800000 */
.L_x_116:
        /* <DEDUP_REMOVED lines=9> */
.L_x_119:
[----:B------:R-:W-:Y:S05]  /*9fd0*/  BSYNC B1 ;  /* 0x0000000000017941 */ /* 0x000fea0003800000 */
.L_x_118:
        /* <DEDUP_REMOVED lines=9> */
.L_x_121:
[----:B------:R-:W-:Y:S05]  /*a070*/  BSYNC B1 ;  /* 0x0000000000017941 */ /* 0x000fea0003800000 */
.L_x_120:
        /* <DEDUP_REMOVED lines=9> */
.L_x_123:
[----:B------:R-:W-:Y:S05]  /*a110*/  BSYNC B1 ;  /* 0x0000000000017941 */ /* 0x000fea0003800000 */
.L_x_122:
        /* <DEDUP_REMOVED lines=9> */
.L_x_125:
[----:B------:R-:W-:Y:S05]  /*a1b0*/  BSYNC B1 ;  /* 0x0000000000017941 */ /* 0x000fea0003800000 */
.L_x_124:
        /* <DEDUP_REMOVED lines=9> */
.L_x_127:
[----:B------:R-:W-:Y:S05]  /*a250*/  BSYNC B1 ;  /* 0x0000000000017941 */ /* 0x000fea0003800000 */
.L_x_126:
        /* <DEDUP_REMOVED lines=9> */
.L_x_129:
[----:B------:R-:W-:Y:S05]  /*a2f0*/  BSYNC B1 ;  /* 0x0000000000017941 */ /* 0x000fea0003800000 */
.L_x_128:
        /* <DEDUP_REMOVED lines=9> */
.L_x_131:
[----:B------:R-:W-:Y:S05]  /*a390*/  BSYNC B1 ;  /* 0x0000000000017941 */ /* 0x000fea0003800000 */
.L_x_130:
        /* <DEDUP_REMOVED lines=9> */
.L_x_133:
[----:B------:R-:W-:Y:S05]  /*a430*/  BSYNC B1 ;  /* 0x0000000000017941 */ /* 0x000fea0003800000 */
.L_x_132:
        /* <DEDUP_REMOVED lines=9> */
.L_x_135:
[----:B------:R-:W-:Y:S05]  /*a4d0*/  BSYNC B1 ;  /* 0x0000000000017941 */ /* 0x000fea0003800000 */
.L_x_134:
        /* <DEDUP_REMOVED lines=9> */
.L_x_137:
[----:B------:R-:W-:Y:S05]  /*a570*/  BSYNC B1 ;  /* 0x0000000000017941 */ /* 0x000fea0003800000 */
.L_x_136:
        /* <DEDUP_REMOVED lines=9> */
.L_x_139:
[----:B------:R-:W-:Y:S05]  /*a610*/  BSYNC B1 ;  /* 0x0000000000017941 */ /* 0x000fea0003800000 */
.L_x_138:
        /* <DEDUP_REMOVED lines=9> */
.L_x_141:
[----:B------:R-:W-:Y:S05]  /*a6b0*/  BSYNC B1 ;  /* 0x0000000000017941 */ /* 0x000fea0003800000 */
.L_x_140:
        /* <DEDUP_REMOVED lines=9> */
.L_x_143:
[----:B------:R-:W-:Y:S05]  /*a750*/  BSYNC B1 ;  /* 0x0000000000017941 */ /* 0x000fea0003800000 */
.L_x_142:
        /* <DEDUP_REMOVED lines=9> */
.L_x_145:
[----:B------:R-:W-:Y:S05]  /*a7f0*/  BSYNC B1 ;  /* 0x0000000000017941 */ /* 0x000fea0003800000 */
.L_x_144:
        /* <DEDUP_REMOVED lines=9> */
.L_x_147:
[----:B------:R-:W-:Y:S05]  /*a890*/  BSYNC B1 ;  /* 0x0000000000017941 */ /* 0x000fea0003800000 */
.L_x_146:
        /* <DEDUP_REMOVED lines=9> */
.L_x_149:
[----:B------:R-:W-:Y:S05]  /*a930*/  BSYNC B1 ;  /* 0x0000000000017941 */ /* 0x000fea0003800000 */
.L_x_148:
        /* <DEDUP_REMOVED lines=9> */
.L_x_151:
[----:B------:R-:W-:Y:S05]  /*a9d0*/  BSYNC B1 ;  /* 0x0000000000017941 */ /* 0x000fea0003800000 */
.L_x_150:
        /* <DEDUP_REMOVED lines=9> */
.L_x_153:
[----:B------:R-:W-:Y:S05]  /*aa70*/  BSYNC B1 ;  /* 0x0000000000017941 */ /* 0x000fea0003800000 */
.L_x_152:
        /* <DEDUP_REMOVED lines=9> */
.L_x_155:
[----:B------:R-:W-:Y:S05]  /*ab10*/  BSYNC B1 ;  /* 0x0000000000017941 */ /* 0x000fea0003800000 */
.L_x_154:
        /* <DEDUP_REMOVED lines=9> */
.L_x_157:
[----:B------:R-:W-:Y:S05]  /*abb0*/  BSYNC B1 ;  /* 0x0000000000017941 */ /* 0x000fea0003800000 */
.L_x_156:
        /* <DEDUP_REMOVED lines=9> */
.L_x_159:
[----:B------:R-:W-:Y:S05]  /*ac50*/  BSYNC B1 ;  /* 0x0000000000017941 */ /* 0x000fea0003800000 */
.L_x_158:
        /* <DEDUP_REMOVED lines=9> */
.L_x_161:
[----:B------:R-:W-:Y:S05]  /*acf0*/  BSYNC B1 ;  /* 0x0000000000017941 */ /* 0x000fea0003800000 */
.L_x_160:
        /* <DEDUP_REMOVED lines=9> */
.L_x_163:
[----:B------:R-:W-:Y:S05]  /*ad90*/  BSYNC B1 ;  /* 0x0000000000017941 */ /* 0x000fea0003800000 */
.L_x_162:
        /* <DEDUP_REMOVED lines=9> */
.L_x_165:
[----:B------:R-:W-:Y:S05]  /*ae30*/  BSYNC B1 ;  /* 0x0000000000017941 */ /* 0x000fea0003800000 */
.L_x_164:
        /* <DEDUP_REMOVED lines=9> */
.L_x_167:
[----:B------:R-:W-:Y:S05]  /*aed0*/  BSYNC B1 ;  /* 0x0000000000017941 */ /* 0x000fea0003800000 */
.L_x_166:
        /* <DEDUP_REMOVED lines=9> */
.L_x_169:
[----:B------:R-:W-:Y:S05]  /*af70*/  BSYNC B1 ;  /* 0x0000000000017941 */ /* 0x000fea0003800000 */
.L_x_168:
        /* <DEDUP_REMOVED lines=9> */
.L_x_171:
[----:B------:R-:W-:Y:S05]  /*b010*/  BSYNC B1 ;  /* 0x0000000000017941 */ /* 0x000fea0003800000 */
.L_x_170:
        /* <DEDUP_REMOVED lines=9> */
.L_x_173:
[----:B------:R-:W-:Y:S05]  /*b0b0*/  BSYNC B1 ;  /* 0x0000000000017941 */ /* 0x000fea0003800000 */
.L_x_172:
        /* <DEDUP_REMOVED lines=9> */
.L_x_175:
[----:B------:R-:W-:Y:S05]  /*b150*/  BSYNC B1 ;  /* 0x0000000000017941 */ /* 0x000fea0003800000 */
.L_x_174:
        /* <DEDUP_REMOVED lines=9> */
.L_x_177:
[----:B------:R-:W-:Y:S05]  /*b1f0*/  BSYNC B1 ;  /* 0x0000000000017941 */ /* 0x000fea0003800000 */
.L_x_176:
        /* <DEDUP_REMOVED lines=9> */
.L_x_179:
[----:B------:R-:W-:Y:S05]  /*b290*/  BSYNC B1 ;  /* 0x0000000000017941 */ /* 0x000fea0003800000 */
.L_x_178:
        /* <DEDUP_REMOVED lines=9> */
.L_x_181:
[----:B------:R-:W-:Y:S05]  /*b330*/  BSYNC B1 ;  /* 0x0000000000017941 */ /* 0x000fea0003800000 */
.L_x_180:
        /* <DEDUP_REMOVED lines=9> */
.L_x_183:
[----:B------:R-:W-:Y:S05]  /*b3d0*/  BSYNC B1 ;  /* 0x0000000000017941 */ /* 0x000fea0003800000 */
.L_x_182:
        /* <DEDUP_REMOVED lines=9> */
.L_x_185:
[----:B------:R-:W-:Y:S05]  /*b470*/  BSYNC B1 ;  /* 0x0000000000017941 */ /* 0x000fea0003800000 */
.L_x_184:
        /* <DEDUP_REMOVED lines=9> */
.L_x_187:
[----:B------:R-:W-:Y:S05]  /*b510*/  BSYNC B1 ;  /* 0x0000000000017941 */ /* 0x000fea0003800000 */
.L_x_186:
        /* <DEDUP_REMOVED lines=9> */
.L_x_189:
[----:B------:R-:W-:Y:S05]  /*b5b0*/  BSYNC B1 ;  /* 0x0000000000017941 */ /* 0x000fea0003800000 */
.L_x_188:
        /* <DEDUP_REMOVED lines=9> */
.L_x_191:
[----:B------:R-:W-:Y:S05]  /*b650*/  BSYNC B1 ;  /* 0x0000000000017941 */ /* 0x000fea0003800000 */
.L_x_190:
[----:B-----5:R-:W-:Y:S01]  /*b660*/  IMAD.U32 R169, R3, 0x10000, RZ ;  /* 0x0001000003a97824 */ /* 0x020fe200078e00ff */
[----:B------:R-:W-:Y:S01]  /*b670*/  @P6 MOV R168, R216 ;  /* 0x000000d800a86202 */ /* 0x000fe20000000f00 */
[----:B------:R-:W-:Y:S02]  /*b680*/  BSSY B1, `(.L_x_192) ;  /* 0x000000a000017945 */ /* 0x000fe40003800000 */
[----:B------:R-:W-:-:S04]  /*b690*/  FMUL R169, R169, R16 ;  /* 0x00000010a9a97220 */ /* 0x000fc80000400000 */
[----:B------:R-:W-:-:S05]  /*b6a0*/  FFMA R169, R170, R2, R169 ;  /* 0x00000002aaa97223 */ /* 0x000fca00000000a9 */
[----:B------:R-:W-:-:S04]  /*b6b0*/  F2FP.BF16.F32.PACK_AB R169, RZ, R169 ;  /* 0x000000a9ffa9723e */ /* 0x000fc800000010ff */
[----:B------:R-:W-:Y:S01]  /*b6c0*/  PRMT R170, R169, 0x7610, R170 ;  /* 0x00007610a9aa7816 */ /* 0x000fe200000000aa */
[----:B------:R-:W-:-:S05]  /*b6d0*/  @P6 IMAD.MOV.U32 R169, RZ, RZ, R217 ;  /* 0x000000ffffa96224 */ /* 0x000fca00078e00d9 */
[----:B------:R0:W-:Y:S01]  /*b6e0*/  @P6 STG.E.U16 desc[UR46][R168.64+0x40], R170 ;  /* 0x000040aaa8006986 */ /* 0x0001e2000c10152e */
[----:B------:R-:W-:-:S13]  /*b6f0*/  ISETP.GT.AND P6, PT, R0, 0x21, P1 ;  /* 0x000000210000780c */ /* 0x000fda0000fc4270 */
[----:B0-----:R-:W-:Y:S05]  /*b700*/  @!P6 BRA `(.L_x_193) ;  /* 0x000000000004e947 */ /* 0x001fea0003800000 */
[----:B------:R0:W5:Y:S02]  /*b710*/  LDG.E.LTC128B.U16 R3, desc[UR46][R22.64+0x42] ;  /* 0x0000422e16037981 */ /* 0x000164000c1e1520 */
.L_x_193:
[----:B------:R-:W-:Y:S05]  /*b720*/  BSYNC B1 ;  /* 0x0000000000017941 */ /* 0x000fea0003800000 */
.L_x_192:
[----:B-----5:R-:W-:Y:S01]  /*b730*/  IMAD.U32 R169, R3, 0x10000, RZ ;  /* 0x0001000003a97824 */ /* 0x020fe200078e00ff */
[----:B------:R-:W-:Y:S03]  /*b740*/  BSSY B1, `(.L_x_194) ;  /* 0x000000b000017945 */ /* 0x000fe60003800000 */
[----:B------:R-:W-:Y:S01]  /*b750*/  FMUL R168, R169, R16 ;  /* 0x00000010a9a87220 */ /* 0x000fe20000400000 */
[----:B------:R-:W-:-:S03]  /*b760*/  @P6 IMAD.MOV.U32 R169, RZ, RZ, R217 ;  /* 0x000000ffffa96224 */ /* 0x000fc600078e00d9 */
        /* <DEDUP_REMOVED lines=8> */
.L_x_195:
[----:B------:R-:W-:Y:S05]  /*b7f0*/  BSYNC B1 ;  /* 0x0000000000017941 */ /* 0x000fea0003800000 */
.L_x_194:
        /* <DEDUP_REMOVED lines=9> */
.L_x_197:
[----:B------:R-:W-:Y:S05]  /*b890*/  BSYNC B1 ;  /* 0x0000000000017941 */ /* 0x000fea0003800000 */
.L_x_196:
        /* <DEDUP_REMOVED lines=9> */
.L_x_199:
[----:B------:R-:W-:Y:S05]  /*b930*/  BSYNC B1 ;  /* 0x0000000000017941 */ /* 0x000fea0003800000 */
.L_x_198:
[----:B-----5:R-:W-:Y:S01]  /*b940*/  IMAD.U32 R169, R3, 0x10000, RZ ;  /* 0x0001000003a97824 */ /* 0x020fe200078e00ff */
[----:B------:R-:W-:Y:S01]  /*b950*/  BSSY B1, `(.L_x_200) ;  /* 0x000000b000017945 */ /* 0x000fe20003800000 */
[----:B------:R-:W-:Y:S02]  /*b960*/  @P6 IMAD.MOV.U32 R168, RZ, RZ, R216 ;  /* 0x000000ffffa86224 */ /* 0x000fe400078e00d8 */
        /* <DEDUP_REMOVED lines=9> */
.L_x_201:
[----:B------:R-:W-:Y:S05]  /*ba00*/  BSYNC B1 ;  /* 0x0000000000017941 */ /* 0x000fea0003800000 */
.L_x_200:
[----:B-----5:R-:W-:Y:S01]  /*ba10*/  IMAD.U32 R169, R3, 0x10000, RZ ;  /* 0x0001000003a97824 */ /* 0x020fe200078e00ff */
[----:B------:R-:W-:Y:S03]  /*ba20*/  BSSY B1, `(.L_x_202) ;  /* 0x000000b000017945 */ /* 0x000fe60003800000 */
[----:B------:R-:W-:Y:S01]  /*ba30*/  FMUL R168, R169, R16 ;  /* 0x00000010a9a87220 */ /* 0x000fe20000400000 */
[----:B------:R-:W-:-:S03]  /*ba40*/  @P6 MOV R169, R217 ;  /* 0x000000d900a96202 */ /* 0x000fc60000000f00 */
        /* <DEDUP_REMOVED lines=8> */
.L_x_203:
[----:B------:R-:W-:Y:S05]  /*bad0*/  BSYNC B1 ;  /* 0x0000000000017941 */ /* 0x000fea0003800000 */
.L_x_202:
        /* <DEDUP_REMOVED lines=9> */
.L_x_205:
[----:B------:R-:W-:Y:S05]  /*bb70*/  BSYNC B1 ;  /* 0x0000000000017941 */ /* 0x000fea0003800000 */
.L_x_204:
        /* <DEDUP_REMOVED lines=9> */
.L_x_207:
[----:B------:R-:W-:Y:S05]  /*bc10*/  BSYNC B1 ;  /* 0x0000000000017941 */ /* 0x000fea0003800000 */
.L_x_206:
        /* <DEDUP_REMOVED lines=12> */
.L_x_209:
[----:B------:R-:W-:Y:S05]  /*bce0*/  BSYNC B1 ;  /* 0x0000000000017941 */ /* 0x000fea0003800000 */
.L_x_208:
[----:B-----5:R-:W-:Y:S01]  /*bcf0*/  SHF.L.U32 R169, R3, 0x10, RZ ;  /* 0x0000001003a97819 */ /* 0x020fe200000006ff */
[----:B------:R-:W-:Y:S04]  /*bd00*/  BSSY B1, `(.L_x_210) ;  /* 0x000000b000017945 */ /* 0x000fe80003800000 */
        /* <DEDUP_REMOVED lines=10> */
.L_x_211:
[----:B------:R-:W-:Y:S05]  /*bdb0*/  BSYNC B1 ;  /* 0x0000000000017941 */ /* 0x000fea0003800000 */
.L_x_210:
        /* <DEDUP_REMOVED lines=9> */
.L_x_213:
[----:B------:R-:W-:Y:S05]  /*be50*/  BSYNC B1 ;  /* 0x0000000000017941 */ /* 0x000fea0003800000 */
.L_x_212:
        /* <DEDUP_REMOVED lines=9> */
.L_x_215:
[----:B------:R-:W-:Y:S05]  /*bef0*/  BSYNC B1 ;  /* 0x0000000000017941 */ /* 0x000fea0003800000 */
.L_x_214:
        /* <DEDUP_REMOVED lines=12> */
.L_x_217:
[----:B------:R-:W-:Y:S05]  /*bfc0*/  BSYNC B1 ;  /* 0x0000000000017941 */ /* 0x000fea0003800000 */
.L_x_216:
        /* <DEDUP_REMOVED lines=12> */
.L_x_219:
[----:B------:R-:W-:Y:S05]  /*c090*/  BSYNC B1 ;  /* 0x0000000000017941 */ /* 0x000fea0003800000 */
.L_x_218:
        /* <DEDUP_REMOVED lines=9> */
.L_x_221:
[----:B------:R-:W-:Y:S05]  /*c130*/  BSYNC B1 ;  /* 0x0000000000017941 */ /* 0x000fea0003800000 */
.L_x_220:
        /* <DEDUP_REMOVED lines=9> */
.L_x_223:
[----:B------:R-:W-:Y:S05]  /*c1d0*/  BSYNC B1 ;  /* 0x0000000000017941 */ /* 0x000fea0003800000 */
.L_x_222:
        /* <DEDUP_REMOVED lines=9> */
.L_x_225:
[----:B------:R-:W-:Y:S05]  /*c270*/  BSYNC B1 ;  /* 0x0000000000017941 */ /* 0x000fea0003800000 */
.L_x_224:
        /* <DEDUP_REMOVED lines=9> */
.L_x_227:
[----:B------:R-:W-:Y:S05]  /*c310*/  BSYNC B1 ;  /* 0x0000000000017941 */ /* 0x000fea0003800000 */
.L_x_226:
        /* <DEDUP_REMOVED lines=9> */
.L_x_229:
[----:B------:R-:W-:Y:S05]  /*c3b0*/  BSYNC B1 ;  /* 0x0000000000017941 */ /* 0x000fea0003800000 */
.L_x_228:
        /* <DEDUP_REMOVED lines=9> */
.L_x_231:
[----:B------:R-:W-:Y:S05]  /*c450*/  BSYNC B1 ;  /* 0x0000000000017941 */ /* 0x000fea0003800000 */
.L_x_230:
        /* <DEDUP_REMOVED lines=9> */
.L_x_233:
[----:B------:R-:W-:Y:S05]  /*c4f0*/  BSYNC B1 ;  /* 0x0000000000017941 */ /* 0x000fea0003800000 */
.L_x_232:
        /* <DEDUP_REMOVED lines=9> */
.L_x_235:
[----:B------:R-:W-:Y:S05]  /*c590*/  BSYNC B1 ;  /* 0x0000000000017941 */ /* 0x000fea0003800000 */
.L_x_234:
        /* <DEDUP_REMOVED lines=9> */
.L_x_237:
[----:B------:R-:W-:Y:S05]  /*c630*/  BSYNC B1 ;  /* 0x0000000000017941 */ /* 0x000fea0003800000 */
.L_x_236:
        /* <DEDUP_REMOVED lines=9> */
.L_x_239:
[----:B------:R-:W-:Y:S05]  /*c6d0*/  BSYNC B1 ;  /* 0x0000000000017941 */ /* 0x000fea0003800000 */
.L_x_238:
        /* <DEDUP_REMOVED lines=9> */
.L_x_241:
[----:B------:R-:W-:Y:S05]  /*c770*/  BSYNC B1 ;  /* 0x0000000000017941 */ /* 0x000fea0003800000 */
.L_x_240:
        /* <DEDUP_REMOVED lines=9> */
.L_x_243:
[----:B------:R-:W-:Y:S05]  /*c810*/  BSYNC B1 ;  /* 0x0000000000017941 */ /* 0x000fea0003800000 */
.L_x_242:
        /* <DEDUP_REMOVED lines=9> */
.L_x_245:
[----:B------:R-:W-:Y:S05]  /*c8b0*/  BSYNC B1 ;  /* 0x0000000000017941 */ /* 0x000fea0003800000 */
.L_x_244:
        /* <DEDUP_REMOVED lines=9> */
.L_x_247:
[----:B------:R-:W-:Y:S05]  /*c950*/  BSYNC B1 ;  /* 0x0000000000017941 */ /* 0x000fea0003800000 */
.L_x_246:
        /* <DEDUP_REMOVED lines=9> */
.L_x_249:
[----:B------:R-:W-:Y:S05]  /*c9f0*/  BSYNC B1 ;  /* 0x0000000000017941 */ /* 0x000fea0003800000 */
.L_x_248:
        /* <DEDUP_REMOVED lines=9> */
.L_x_251:
[----:B------:R-:W-:Y:S05]  /*ca90*/  BSYNC B1 ;  /* 0x0000000000017941 */ /* 0x000fea0003800000 */
.L_x_250:
        /* <DEDUP_REMOVED lines=9> */
.L_x_253:
[----:B------:R-:W-:Y:S05]  /*cb30*/  BSYNC B1 ;  /* 0x0000000000017941 */ /* 0x000fea0003800000 */
.L_x_252:
        /* <DEDUP_REMOVED lines=9> */
.L_x_255:
[----:B------:R-:W-:Y:S05]  /*cbd0*/  BSYNC B1 ;  /* 0x0000000000017941 */ /* 0x000fea0003800000 */
.L_x_254:
        /* <DEDUP_REMOVED lines=9> */
.L_x_257:
[----:B------:R-:W-:Y:S05]  /*cc70*/  BSYNC B1 ;  /* 0x0000000000017941 */ /* 0x000fea0003800000 */
.L_x_256:
        /* <DEDUP_REMOVED lines=9> */
.L_x_259:
[----:B------:R-:W-:Y:S05]  /*cd10*/  BSYNC B1 ;  /* 0x0000000000017941 */ /* 0x000fea0003800000 */
.L_x_258:
        /* <DEDUP_REMOVED lines=9> */
.L_x_261:
[----:B------:R-:W-:Y:S05]  /*cdb0*/  BSYNC B1 ;  /* 0x0000000000017941 */ /* 0x000fea0003800000 */
.L_x_260:
        /* <DEDUP_REMOVED lines=9> */
.L_x_263:
[----:B------:R-:W-:Y:S05]  /*ce50*/  BSYNC B1 ;  /* 0x0000000000017941 */ /* 0x000fea0003800000 */
.L_x_262:
        /* <DEDUP_REMOVED lines=9> */
.L_x_265:
[----:B------:R-:W-:Y:S05]  /*cef0*/  BSYNC B1 ;  /* 0x0000000000017941 */ /* 0x000fea0003800000 */
.L_x_264:
        /* <DEDUP_REMOVED lines=9> */
.L_x_267:
[----:B------:R-:W-:Y:S05]  /*cf90*/  BSYNC B1 ;  /* 0x0000000000017941 */ /* 0x000fea0003800000 */
.L_x_266:
        /* <DEDUP_REMOVED lines=9> */
.L_x_269:
[----:B------:R-:W-:Y:S05]  /*d030*/  BSYNC B1 ;  /* 0x0000000000017941 */ /* 0x000fea0003800000 */
.L_x_268:
        /* <DEDUP_REMOVED lines=9> */
.L_x_271:
[----:B------:R-:W-:Y:S05]  /*d0d0*/  BSYNC B1 ;  /* 0x0000000000017941 */ /* 0x000fea0003800000 */
.L_x_270:
        /* <DEDUP_REMOVED lines=9> */
.L_x_273:
[----:B------:R-:W-:Y:S05]  /*d170*/  BSYNC B1 ;  /* 0x0000000000017941 */ /* 0x000fea0003800000 */
.L_x_272:
        /* <DEDUP_REMOVED lines=9> */
.L_x_275:
[----:B------:R-:W-:Y:S05]  /*d210*/  BSYNC B1 ;  /* 0x0000000000017941 */ /* 0x000fea0003800000 */
.L_x_274:
        /* <DEDUP_REMOVED lines=9> */
.L_x_277:
[----:B------:R-:W-:Y:S05]  /*d2b0*/  BSYNC B1 ;  /* 0x0000000000017941 */ /* 0x000fea0003800000 */
.L_x_276:
        /* <DEDUP_REMOVED lines=9> */
.L_x_279:
[----:B------:R-:W-:Y:S05]  /*d350*/  BSYNC B1 ;  /* 0x0000000000017941 */ /* 0x000fea0003800000 */
.L_x_278:
        /* <DEDUP_REMOVED lines=9> */
.L_x_281:
[----:B------:R-:W-:Y:S05]  /*d3f0*/  BSYNC B1 ;  /* 0x0000000000017941 */ /* 0x000fea0003800000 */
.L_x_280:
        /* <DEDUP_REMOVED lines=9> */
.L_x_283:
[----:B------:R-:W-:Y:S05]  /*d490*/  BSYNC B1 ;  /* 0x0000000000017941 */ /* 0x000fea0003800000 */
.L_x_282:
        /* <DEDUP_REMOVED lines=9> */
.L_x_285:
[----:B------:R-:W-:Y:S05]  /*d530*/  BSYNC B1 ;  /* 0x0000000000017941 */ /* 0x000fea0003800000 */
.L_x_284:
        /* <DEDUP_REMOVED lines=9> */
.L_x_287:
[----:B------:R-:W-:Y:S05]  /*d5d0*/  BSYNC B1 ;  /* 0x0000000000017941 */ /* 0x000fea0003800000 */
.L_x_286:
        /* <DEDUP_REMOVED lines=12> */
.L_x_289:
[----:B------:R-:W-:Y:S05]  /*d6a0*/  BSYNC B1 ;  /* 0x0000000000017941 */ /* 0x000fea0003800000 */
.L_x_288:
        /* <DEDUP_REMOVED lines=12> */
.L_x_291:
[----:B------:R-:W-:Y:S05]  /*d770*/  BSYNC B1 ;  /* 0x0000000000017941 */ /* 0x000fea0003800000 */
.L_x_290:
        /* <DEDUP_REMOVED lines=9> */
.L_x_293:
[----:B------:R-:W-:Y:S05]  /*d810*/  BSYNC B1 ;  /* 0x0000000000017941 */ /* 0x000fea0003800000 */
.L_x_292:
        /* <DEDUP_REMOVED lines=9> */
.L_x_295:
[----:B------:R-:W-:Y:S05]  /*d8b0*/  BSYNC B1 ;  /* 0x0000000000017941 */ /* 0x000fea0003800000 */
.L_x_294:
        /* <DEDUP_REMOVED lines=12> */
.L_x_297:
[----:B------:R-:W-:Y:S05]  /*d980*/  BSYNC B1 ;  /* 0x0000000000017941 */ /* 0x000fea0003800000 */
.L_x_296:
        /* <DEDUP_REMOVED lines=12> */
.L_x_299:
[----:B------:R-:W-:Y:S05]  /*da50*/  BSYNC B1 ;  /* 0x0000000000017941 */ /* 0x000fea0003800000 */
.L_x_298:
        /* <DEDUP_REMOVED lines=9> */
.L_x_301:
[----:B------:R-:W-:Y:S05]  /*daf0*/  BSYNC B1 ;  /* 0x0000000000017941 */ /* 0x000fea0003800000 */
.L_x_300:
        /* <DEDUP_REMOVED lines=9> */
.L_x_303:
[----:B------:R-:W-:Y:S05]  /*db90*/  BSYNC B1 ;  /* 0x0000000000017941 */ /* 0x000fea0003800000 */
.L_x_302:
        /* <DEDUP_REMOVED lines=12> */
.L_x_305:
[----:B------:R-:W-:Y:S05]  /*dc60*/  BSYNC B1 ;  /* 0x0000000000017941 */ /* 0x000fea0003800000 */
.L_x_304:
        /* <DEDUP_REMOVED lines=12> */
.L_x_307:
[----:B------:R-:W-:Y:S05]  /*dd30*/  BSYNC B1 ;  /* 0x0000000000017941 */ /* 0x000fea0003800000 */
.L_x_306:
        /* <DEDUP_REMOVED lines=9> */
.L_x_309:
[----:B------:R-:W-:Y:S05]  /*ddd0*/  BSYNC B1 ;  /* 0x0000000000017941 */ /* 0x000fea0003800000 */
.L_x_308:
        /* <DEDUP_REMOVED lines=9> */
.L_x_311:
[----:B------:R-:W-:Y:S05]  /*de70*/  BSYNC B1 ;  /* 0x0000000000017941 */ /* 0x000fea0003800000 */
.L_x_310:
        /* <DEDUP_REMOVED lines=12> */
.L_x_313:
[----:B------:R-:W-:Y:S05]  /*df40*/  BSYNC B1 ;  /* 0x0000000000017941 */ /* 0x000fea0003800000 */
.L_x_312:
        /* <DEDUP_REMOVED lines=12> */
.L_x_315:
[----:B------:R-:W-:Y:S05]  /*e010*/  BSYNC B1 ;  /* 0x0000000000017941 */ /* 0x000fea0003800000 */
.L_x_314:
        /* <DEDUP_REMOVED lines=9> */
.L_x_317:
[----:B------:R-:W-:Y:S05]  /*e0b0*/  BSYNC B1 ;  /* 0x0000000000017941 */ /* 0x000fea0003800000 */
.L_x_316:
        /* <DEDUP_REMOVED lines=9> */
.L_x_319:
[----:B------:R-:W-:Y:S05]  /*e150*/  BSYNC B1 ;  /* 0x0000000000017941 */ /* 0x000fea0003800000 */
.L_x_318:
        /* <DEDUP_REMOVED lines=9> */
.L_x_321:
[----:B------:R-:W-:Y:S05]  /*e1f0*/  BSYNC B1 ;  /* 0x0000000000017941 */ /* 0x000fea0003800000 */
.L_x_320:
        /* <DEDUP_REMOVED lines=9> */
.L_x_323:
[----:B------:R-:W-:Y:S05]  /*e290*/  BSYNC B1 ;  /* 0x0000000000017941 */ /* 0x000fea0003800000 */
.L_x_322:
        /* <DEDUP_REMOVED lines=9> */
.L_x_325:
[----:B------:R-:W-:Y:S05]  /*e330*/  BSYNC B1 ;  /* 0x0000000000017941 */ /* 0x000fea0003800000 */
.L_x_324:
        /* <DEDUP_REMOVED lines=9> */
.L_x_327:
[----:B------:R-:W-:Y:S05]  /*e3d0*/  BSYNC B1 ;  /* 0x0000000000017941 */ /* 0x000fea0003800000 */
.L_x_326:
        /* <DEDUP_REMOVED lines=9> */
.L_x_329:
[----:B------:R-:W-:Y:S05]  /*e470*/  BSYNC B1 ;  /* 0x0000000000017941 */ /* 0x000fea0003800000 */
.L_x_328:
        /* <DEDUP_REMOVED lines=9> */
.L_x_331:
[----:B------:R-:W-:Y:S05]  /*e510*/  BSYNC B1 ;  /* 0x0000000000017941 */ /* 0x000fea0003800000 */
.L_x_330:
        /* <DEDUP_REMOVED lines=9> */
.L_x_333:
[----:B------:R-:W-:Y:S05]  /*e5b0*/  BSYNC B1 ;  /* 0x0000000000017941 */ /* 0x000fea0003800000 */
.L_x_332:
        /* <DEDUP_REMOVED lines=9> */
.L_x_335:
[----:B------:R-:W-:Y:S05]  /*e650*/  BSYNC B1 ;  /* 0x0000000000017941 */ /* 0x000fea0003800000 */
.L_x_334:
        /* <DEDUP_REMOVED lines=9> */
.L_x_337:
[----:B------:R-:W-:Y:S05]  /*e6f0*/  BSYNC B1 ;  /* 0x0000000000017941 */ /* 0x000fea0003800000 */
.L_x_336:
        /* <DEDUP_REMOVED lines=9> */
.L_x_339:
[----:B------:R-:W-:Y:S05]  /*e790*/  BSYNC B1 ;  /* 0x0000000000017941 */ /* 0x000fea0003800000 */
.L_x_338:
        /* <DEDUP_REMOVED lines=9> */
.L_x_341:
[----:B------:R-:W-:Y:S05]  /*e830*/  BSYNC B1 ;  /* 0x0000000000017941 */ /* 0x000fea0003800000 */
.L_x_340:
        /* <DEDUP_REMOVED lines=9> */
.L_x_343:
[----:B------:R-:W-:Y:S05]  /*e8d0*/  BSYNC B1 ;  /* 0x0000000000017941 */ /* 0x000fea0003800000 */
.L_x_342:
        /* <DEDUP_REMOVED lines=9> */
.L_x_345:
[----:B------:R-:W-:Y:S05]  /*e970*/  BSYNC B1 ;  /* 0x0000000000017941 */ /* 0x000fea0003800000 */
.L_x_344:
        /* <DEDUP_REMOVED lines=9> */
.L_x_347:
[----:B------:R-:W-:Y:S05]  /*ea10*/  BSYNC B1 ;  /* 0x0000000000017941 */ /* 0x000fea0003800000 */
.L_x_346:
        /* <DEDUP_REMOVED lines=9> */
.L_x_349:
[----:B------:R-:W-:Y:S05]  /*eab0*/  BSYNC B1 ;  /* 0x0000000000017941 */ /* 0x000fea0003800000 */
.L_x_348:
        /* <DEDUP_REMOVED lines=9> */
.L_x_351:
[----:B------:R-:W-:Y:S05]  /*eb50*/  BSYNC B1 ;  /* 0x0000000000017941 */ /* 0x000fea0003800000 */
.L_x_350:
        /* <DEDUP_REMOVED lines=9> */
.L_x_353:
[----:B------:R-:W-:Y:S05]  /*ebf0*/  BSYNC B1 ;  /* 0x0000000000017941 */ /* 0x000fea0003800000 */
.L_x_352:
        /* <DEDUP_REMOVED lines=9> */
.L_x_355:
[----:B------:R-:W-:Y:S05]  /*ec90*/  BSYNC B1 ;  /* 0x0000000000017941 */ /* 0x000fea0003800000 */
.L_x_354:
        /* <DEDUP_REMOVED lines=9> */
.L_x_357:
[----:B------:R-:W-:Y:S05]  /*ed30*/  BSYNC B1 ;  /* 0x0000000000017941 */ /* 0x000fea0003800000 */
.L_x_356:
        /* <DEDUP_REMOVED lines=9> */
.L_x_359:
[----:B------:R-:W-:Y:S05]  /*edd0*/  BSYNC B1 ;  /* 0x0000000000017941 */ /* 0x000fea0003800000 */
.L_x_358:
        /* <DEDUP_REMOVED lines=9> */
.L_x_361:
[----:B------:R-:W-:Y:S05]  /*ee70*/  BSYNC B1 ;  /* 0x0000000000017941 */ /* 0x000fea0003800000 */
.L_x_360:
        /* <DEDUP_REMOVED lines=9> */
.L_x_363:
[----:B------:R-:W-:Y:S05]  /*ef10*/  BSYNC B1 ;  /* 0x0000000000017941 */ /* 0x000fea0003800000 */
.L_x_362:
        /* <DEDUP_REMOVED lines=9> */
.L_x_365:
[----:B------:R-:W-:Y:S05]  /*efb0*/  BSYNC B1 ;  /* 0x0000000000017941 */ /* 0x000fea0003800000 */
.L_x_364:
        /* <DEDUP_REMOVED lines=9> */
.L_x_367:
[----:B------:R-:W-:Y:S05]  /*f050*/  BSYNC B1 ;  /* 0x0000000000017941 */ /* 0x000fea0003800000 */
.L_x_366:
        /* <DEDUP_REMOVED lines=9> */
.L_x_369:
[----:B------:R-:W-:Y:S05]  /*f0f0*/  BSYNC B1 ;  /* 0x0000000000017941 */ /* 0x000fea0003800000 */
.L_x_368:
        /* <DEDUP_REMOVED lines=9> */
.L_x_371:
[----:B------:R-:W-:Y:S05]  /*f190*/  BSYNC B1 ;  /* 0x0000000000017941 */ /* 0x000fea0003800000 */
.L_x_370:
        /* <DEDUP_REMOVED lines=9> */
.L_x_373:
[----:B------:R-:W-:Y:S05]  /*f230*/  BSYNC B1 ;  /* 0x0000000000017941 */ /* 0x000fea0003800000 */
.L_x_372:
        /* <DEDUP_REMOVED lines=9> */
.L_x_375:
[----:B------:R-:W-:Y:S05]  /*f2d0*/  BSYNC B1 ;  /* 0x0000000000017941 */ /* 0x000fea0003800000 */
.L_x_374:
        /* <DEDUP_REMOVED lines=9> */
.L_x_377:
[----:B------:R-:W-:Y:S05]  /*f370*/  BSYNC B1 ;  /* 0x0000000000017941 */ /* 0x000fea0003800000 */
.L_x_376:
        /* <DEDUP_REMOVED lines=9> */
.L_x_379:
[----:B------:R-:W-:Y:S05]  /*f410*/  BSYNC B1 ;  /* 0x0000000000017941 */ /* 0x000fea0003800000 */
.L_x_378:
        /* <DEDUP_REMOVED lines=9> */
.L_x_381:
[----:B------:R-:W-:Y:S05]  /*f4b0*/  BSYNC B1 ;  /* 0x0000000000017941 */ /* 0x000fea0003800000 */
.L_x_380:
        /* <DEDUP_REMOVED lines=9> */
.L_x_383:
[----:B------:R-:W-:Y:S05]  /*f550*/  BSYNC B1 ;  /* 0x0000000000017941 */ /* 0x000fea0003800000 */
.L_x_382:
        /* <DEDUP_REMOVED lines=12> */
.L_x_385:
[----:B------:R-:W-:Y:S05]  /*f620*/  BSYNC B1 ;  /* 0x0000000000017941 */ /* 0x000fea0003800000 */
.L_x_384:
        /* <DEDUP_REMOVED lines=12> */
.L_x_387:
[----:B------:R-:W-:Y:S05]  /*f6f0*/  BSYNC B1 ;  /* 0x0000000000017941 */ /* 0x000fea0003800000 */
.L_x_386:
        /* <DEDUP_REMOVED lines=9> */
.L_x_389:
[----:B------:R-:W-:Y:S05]  /*f790*/  BSYNC B1 ;  /* 0x0000000000017941 */ /* 0x000fea0003800000 */
.L_x_388:
        /* <DEDUP_REMOVED lines=9> */
.L_x_391:
[----:B------:R-:W-:Y:S05]  /*f830*/  BSYNC B1 ;  /* 0x0000000000017941 */ /* 0x000fea0003800000 */
.L_x_390:
        /* <DEDUP_REMOVED lines=12> */
.L_x_393:
[----:B------:R-:W-:Y:S05]  /*f900*/  BSYNC B1 ;  /* 0x0000000000017941 */ /* 0x000fea0003800000 */
.L_x_392:
        /* <DEDUP_REMOVED lines=12> */
.L_x_395:
[----:B------:R-:W-:Y:S05]  /*f9d0*/  BSYNC B1 ;  /* 0x0000000000017941 */ /* 0x000fea0003800000 */
.L_x_394:
        /* <DEDUP_REMOVED lines=9> */
.L_x_397:
[----:B------:R-:W-:Y:S05]  /*fa70*/  BSYNC B1 ;  /* 0x0000000000017941 */ /* 0x000fea0003800000 */
.L_x_396:
        /* <DEDUP_REMOVED lines=9> */
.L_x_399:
[----:B------:R-:W-:Y:S05]  /*fb10*/  BSYNC B1 ;  /* 0x0000000000017941 */ /* 0x000fea0003800000 */
.L_x_398:
        /* <DEDUP_REMOVED lines=12> */
.L_x_401:
[----:B------:R-:W-:Y:S05]  /*fbe0*/  BSYNC B1 ;  /* 0x0000000000017941 */ /* 0x000fea0003800000 */
.L_x_400:
        /* <DEDUP_REMOVED lines=12> */
.L_x_403:
[----:B------:R-:W-:Y:S05]  /*fcb0*/  BSYNC B1 ;  /* 0x0000000000017941 */ /* 0x000fea0003800000 */
.L_x_402:
        /* <DEDUP_REMOVED lines=9> */
.L_x_405:
[----:B------:R-:W-:Y:S05]  /*fd50*/  BSYNC B1 ;  /* 0x0000000000017941 */ /* 0x000fea0003800000 */
.L_x_404:
        /* <DEDUP_REMOVED lines=9> */
.L_x_407:
[----:B------:R-:W-:Y:S05]  /*fdf0*/  BSYNC B1 ;  /* 0x0000000000017941 */ /* 0x000fea0003800000 */
.L_x_406:
        /* <DEDUP_REMOVED lines=12> */
.L_x_409:
[----:B------:R-:W-:Y:S05]  /*fec0*/  BSYNC B1 ;  /* 0x0000000000017941 */ /* 0x000fea0003800000 */
.L_x_408:
        /* <DEDUP_REMOVED lines=12> */
.L_x_411:
[----:B------:R-:W-:Y:S05]  /*ff90*/  BSYNC B1 ;  /* 0x0000000000017941 */ /* 0x000fea0003800000 */
.L_x_410:
        /* <DEDUP_REMOVED lines=9> */
.L_x_413:
[----:B------:R-:W-:Y:S05]  /*10030*/  BSYNC B1 ;  /* 0x0000000000017941 */ /* 0x000fea0003800000 */
.L_x_412:
        /* <DEDUP_REMOVED lines=9> */
.L_x_415:
[----:B------:R-:W-:Y:S05]  /*100d0*/  BSYNC B1 ;  /* 0x0000000000017941 */ /* 0x000fea0003800000 */
.L_x_414:
        /* <DEDUP_REMOVED lines=9> */
.L_x_417:
[----:B------:R-:W-:Y:S05]  /*10170*/  BSYNC B1 ;  /* 0x0000000000017941 */ /* 0x000fea0003800000 */
.L_x_416:
        /* <DEDUP_REMOVED lines=9> */
.L_x_419:
[----:B------:R-:W-:Y:S05]  /*10210*/  BSYNC B1 ;  /* 0x0000000000017941 */ /* 0x000fea0003800000 */
.L_x_418:
        /* <DEDUP_REMOVED lines=9> */
.L_x_421:
[----:B------:R-:W-:Y:S05]  /*102b0*/  BSYNC B1 ;  /* 0x0000000000017941 */ /* 0x000fea0003800000 */
.L_x_420:
        /* <DEDUP_REMOVED lines=9> */
.L_x_423:
[----:B------:R-:W-:Y:S05]  /*10350*/  BSYNC B1 ;  /* 0x0000000000017941 */ /* 0x000fea0003800000 */
.L_x_422:
        /* <DEDUP_REMOVED lines=9> */
.L_x_425:
[----:B------:R-:W-:Y:S05]  /*103f0*/  BSYNC B1 ;  /* 0x0000000000017941 */ /* 0x000fea0003800000 */
.L_x_424:
        /* <DEDUP_REMOVED lines=9> */
.L_x_427:
[----:B------:R-:W-:Y:S05]  /*10490*/  BSYNC B1 ;  /* 0x0000000000017941 */ /* 0x000fea0003800000 */
.L_x_426:
        /* <DEDUP_REMOVED lines=9> */
.L_x_429:
[----:B------:R-:W-:Y:S05]  /*10530*/  BSYNC B1 ;  /* 0x0000000000017941 */ /* 0x000fea0003800000 */
.L_x_428:
        /* <DEDUP_REMOVED lines=9> */
.L_x_431:
[----:B------:R-:W-:Y:S05]  /*105d0*/  BSYNC B1 ;  /* 0x0000000000017941 */ /* 0x000fea0003800000 */
.L_x_430:
        /* <DEDUP_REMOVED lines=9> */
.L_x_433:
[----:B------:R-:W-:Y:S05]  /*10670*/  BSYNC B1 ;  /* 0x0000000000017941 */ /* 0x000fea0003800000 */
.L_x_432:
        /* <DEDUP_REMOVED lines=9> */
.L_x_435:
[----:B------:R-:W-:Y:S05]  /*10710*/  BSYNC B1 ;  /* 0x0000000000017941 */ /* 0x000fea0003800000 */
.L_x_434:
[----:B-----5:R-:W-:Y:S01]  /*10720*/  IMAD.U32 R57, R3, 0x10000, RZ ;  /* 0x0001000003397824 */ /* 0x020fe200078e00ff */
[----:B------:R-:W-:Y:S01]  /*10730*/  ISETP.GT.AND P0, PT, R0, 0x99, P0 ;  /* 0x000000990000780c */ /* 0x000fe20000704270 */
[----:B------:R-:W-:Y:S02]  /*10740*/  BSSY B1, `(.L_x_436) ;  /* 0x0000007000017945 */ /* 0x000fe40003800000 */
[----:B------:R-:W-:-:S04]  /*10750*/  FMUL R57, R57, R16 ;  /* 0x0000001039397220 */ /* 0x000fc80000400000 */
[----:B------:R-:W-:-:S05]  /*10760*/  FFMA R57, R68, R2, R57 ;  /* 0x0000000244397223 */ /* 0x000fca0000000039 */
[----:B------:R-:W-:-:S05]  /*10770*/  F2FP.BF16.F32.PACK_AB R57, RZ, R57 ;  /* 0x00000039ff39723e */ /* 0x000fca00000010ff */
[----:B------:R0:W-:Y:S01]  /*10780*/  @P6 STG.E.U16 desc[UR46][R4.64+0x130], R57 ;  /* 0x0001303904006986 */ /* 0x0001e2000c10152e */
[----:B------:R-:W-:Y:S05]  /*10790*/  @!P0 BRA `(.L_x_437) ;  /* 0x0000000000048947 */ /* 0x000fea0003800000 */
[----:B------:R0:W5:Y:S02]  /*107a0*/  LDG.E.LTC128B.U16 R3, desc[UR46][R20.64+0x132] ;  /* 0x0001322e14037981 */ /* 0x000164000c1e1520 */
.L_x_437:
[----:B------:R-:W-:Y:S05]  /*107b0*/  BSYNC B1 ;  /* 0x0000000000017941 */ /* 0x000fea0003800000 */
.L_x_436:
[----:B0----5:R-:W-:Y:S01]  /*107c0*/  IMAD.U32 R21, R3, 0x10000, RZ ;  /* 0x0001000003157824 */ /* 0x021fe200078e00ff */
        /* <DEDUP_REMOVED lines=8> */
.L_x_439:
[----:B------:R-:W-:Y:S05]  /*10850*/  BSYNC B1 ;  /* 0x0000000000017941 */ /* 0x000fea0003800000 */
.L_x_438:
[----:B0----5:R-:W-:Y:S01]  /*10860*/  IMAD.U32 R5, R3, 0x10000, RZ ;  /* 0x0001000003057824 */ /* 0x021fe200078e00ff */
[----:B------:R-:W-:Y:S01]  /*10870*/  ISETP.GT.AND P5, PT, R0, 0x99, P5 ;  /* 0x000000990000780c */ /* 0x000fe20002fa4270 */
[----:B------:R-:W-:Y:S01]  /*10880*/  @P6 IMAD.MOV.U32 R4, RZ, RZ, R6 ;  /* 0x000000ffff046224 */ /* 0x000fe200078e0006 */
[----:B------:R-:W-:Y:S01]  /*10890*/  BSSY B1, `(.L_x_440) ;  /* 0x0000009000017945 */ /* 0x000fe20003800000 */
[----:B------:R-:W-:-:S04]  /*108a0*/  FMUL R5, R5, R16 ;  /* 0x0000001005057220 */ /* 0x000fc80000400000 */
[----:B------:R-:W-:-:S05]  /*108b0*/  FFMA R5, R70, R2, R5 ;  /* 0x0000000246057223 */ /* 0x000fca0000000005 */
[----:B------:R-:W-:-:S04]  /*108c0*/  F2FP.BF16.F32.PACK_AB R5, RZ, R5 ;  /* 0x00000005ff05723e */ /* 0x000fc800000010ff */
[----:B------:R-:W-:Y:S01]  /*108d0*/  PRMT R20, R5, 0x7610, R20 ;  /* 0x0000761005147816 */ /* 0x000fe20000000014 */
[----:B------:R-:W-:-:S05]  /*108e0*/  @P6 IMAD.MOV.U32 R5, RZ, RZ, R7 ;  /* 0x000000ffff056224 */ /* 0x000fca00078e0007 */
[----:B------:R0:W-:Y:S01]  /*108f0*/  @P6 STG.E.U16 desc[UR46][R4.64+0x130], R20 ;  /* 0x0001301404006986 */ /* 0x0001e2000c10152e */
[----:B------:R-:W-:Y:S05]  /*10900*/  @!P5 BRA `(.L_x_441) ;  /* 0x000000000004d947 */ /* 0x000fea0003800000 */
[----:B------:R0:W5:Y:S02]  /*10910*/  LDG.E.LTC128B.U16 R3, desc[UR46][R18.64+0x132] ;  /* 0x0001322e12037981 */ /* 0x000164000c1e1520 */
.L_x_441:
[----:B------:R-:W-:Y:S05]  /*10920*/  BSYNC B1 ;  /* 0x0000000000017941 */ /* 0x000fea0003800000 */
.L_x_440:
[----:B0----5:R-:W-:Y:S01]  /*10930*/  SHF.L.U32 R5, R3, 0x10, RZ ;  /* 0x0000001003057819 */ /* 0x021fe200000006ff */
[----:B------:R-:W-:Y:S01]  /*10940*/  BSSY B1, `(.L_x_442) ;  /* 0x0000008000017945 */ /* 0x000fe20003800000 */
[----:B------:R-:W-:-:S03]  /*10950*/  ISETP.GT.AND P0, PT, R0, 0x80, P4 ;  /* 0x000000800000780c */ /* 0x000fc60002704270 */
[----:B------:R-:W-:-:S04]  /*10960*/  FMUL R4, R5, R16 ;  /* 0x0000001005047220 */ /* 0x000fc80000400000 */
[----:B------:R-:W-:-:S05]  /*10970*/  FFMA R4, R71, R2, R4 ;  /* 0x0000000247047223 */ /* 0x000fca0000000004 */
[----:B------:R-:W-:-:S05]  /*10980*/  F2FP.BF16.F32.PACK_AB R4, RZ, R4 ;  /* 0x00000004ff04723e */ /* 0x000fca00000010ff */
[----:B------:R0:W-:Y:S01]  /*10990*/  @P5 STG.E.U16 desc[UR46][R6.64+0x132], R4 ;  /* 0x0001320406005986 */ /* 0x0001e2000c10152e */
[----:B------:R-:W-:Y:S05]  /*109a0*/  @!P0 BRA `(.L_x_443) ;  /* 0x0000000000048947 */ /* 0x000fea0003800000 */
[----:B------:R0:W5:Y:S02]  /*109b0*/  LDG.E.LTC128B.U16 R3, desc[UR46][R8.64+0x100] ;  /* 0x0001002e08037981 */ /* 0x000164000c1e1520 */
.L_x_443:
[----:B------:R-:W-:Y:S05]  /*109c0*/  BSYNC B1 ;  /* 0x0000000000017941 */ /* 0x000fea0003800000 */
.L_x_442:
        /* <DEDUP_REMOVED lines=9> */
.L_x_445:
[----:B------:R-:W-:Y:S05]  /*10a60*/  BSYNC B1 ;  /* 0x0000000000017941 */ /* 0x000fea0003800000 */
.L_x_444:
        /* <DEDUP_REMOVED lines=9> */
.L_x_447:
[----:B------:R-:W-:Y:S05]  /*10b00*/  BSYNC B1 ;  /* 0x0000000000017941 */ /* 0x000fea0003800000 */
.L_x_446:
[----:B-----5:R-:W-:Y:S01]  /*10b10*/  IMAD.U32 R5, R3, 0x10000, RZ ;  /* 0x0001000003057824 */ /* 0x020fe200078e00ff */
[----:B------:R-:W-:Y:S01]  /*10b20*/  ISETP.GT.AND P5, PT, R0, 0x81, P3 ;  /* 0x000000810000780c */ /* 0x000fe20001fa4270 */
[----:B0-----:R-:W-:Y:S01]  /*10b30*/  @P0 IMAD.MOV.U32 R4, RZ, RZ, R14 ;  /* 0x000000ffff040224 */ /* 0x001fe200078e000e */
        /* <DEDUP_REMOVED lines=9> */
.L_x_449:
[----:B------:R-:W-:Y:S05]  /*10bd0*/  BSYNC B1 ;  /* 0x0000000000017941 */ /* 0x000fea0003800000 */
.L_x_448:
[----:B0----5:R-:W-:Y:S01]  /*10be0*/  SHF.L.U32 R5, R3, 0x10, RZ ;  /* 0x0000001003057819 */ /* 0x021fe200000006ff */
[----:B------:R-:W-:Y:S01]  /*10bf0*/  BSSY B1, `(.L_x_450) ;  /* 0x000000b000017945 */ /* 0x000fe20003800000 */
[----:B------:R-:W-:-:S03]  /*10c00*/  ISETP.GT.AND P0, PT, R0, 0x88, P4 ;  /* 0x000000880000780c */ /* 0x000fc60002704270 */
[----:B------:R-:W-:Y:S01]  /*10c10*/  FMUL R4, R5, R16 ;  /* 0x0000001005047220 */ /* 0x000fe20000400000 */
[----:B------:R-:W-:-:S03]  /*10c20*/  @P5 IMAD.MOV.U32 R5, RZ, RZ, R15 ;  /* 0x000000ffff055224 */ /* 0x000fc600078e000f */
[----:B------:R-:W-:-:S05]  /*10c30*/  FFMA R4, R43, R2, R4 ;  /* 0x000000022b047223 */ /* 0x000fca0000000004 */
[----:B------:R-:W-:-:S04]  /*10c40*/  F2FP.BF16.F32.PACK_AB R4, RZ, R4 ;  /* 0x00000004ff04723e */ /* 0x000fc800000010ff */
[----:B------:R-:W-:Y:S01]  /*10c50*/  PRMT R6, R4, 0x7610, R6 ;  /* 0x0000761004067816 */ /* 0x000fe20000000006 */
[----:B------:R-:W-:-:S05]  /*10c60*/  @P5 IMAD.MOV.U32 R4, RZ, RZ, R14 ;  /* 0x000000ffff045224 */ /* 0x000fca00078e000e */
[----:B------:R0:W-:Y:S01]  /*10c70*/  @P5 STG.E.U16 desc[UR46][R4.64+0x102], R6 ;  /* 0x0001020604005986 */ /* 0x0001e2000c10152e */
[----:B------:R-:W-:Y:S05]  /*10c80*/  @!P0 BRA `(.L_x_451) ;  /* 0x0000000000048947 */ /* 0x000fea0003800000 */
[----:B------:R0:W5:Y:S02]  /*10c90*/  LDG.E.LTC128B.U16 R3, desc[UR46][R8.64+0x110] ;  /* 0x0001102e08037981 */ /* 0x000164000c1e1520 */
.L_x_451:
[----:B------:R-:W-:Y:S05]  /*10ca0*/  BSYNC B1 ;  /* 0x0000000000017941 */ /* 0x000fea0003800000 */
.L_x_450:
        /* <DEDUP_REMOVED lines=9> */
.L_x_453:
[----:B------:R-:W-:Y:S05]  /*10d40*/  BSYNC B1 ;  /* 0x0000000000017941 */ /* 0x000fea0003800000 */
.L_x_452:
        /* <DEDUP_REMOVED lines=9> */
.L_x_455:
[----:B------:R-:W-:Y:S05]  /*10de0*/  BSYNC B1 ;  /* 0x0000000000017941 */ /* 0x000fea0003800000 */
.L_x_454:
[----:B-----5:R-:W-:Y:S01]  /*10df0*/  IMAD.U32 R5, R3, 0x10000, RZ ;  /* 0x0001000003057824 */ /* 0x020fe200078e00ff */
[----:B0-----:R-:W-:Y:S01]  /*10e00*/  @P0 MOV R4, R14 ;  /* 0x0000000e00040202 */ /* 0x001fe20000000f00 */
[----:B------:R-:W-:Y:S01]  /*10e10*/  BSSY B1, `(.L_x_456) ;  /* 0x000000a000017945 */ /* 0x000fe20003800000 */
[----:B------:R-:W-:Y:S01]  /*10e20*/  ISETP.GT.AND P5, PT, R0, 0x89, P3 ;  /* 0x000000890000780c */ /* 0x000fe20001fa4270 */
        /* <DEDUP_REMOVED lines=8> */
.L_x_457:
[----:B------:R-:W-:Y:S05]  /*10eb0*/  BSYNC B1 ;  /* 0x0000000000017941 */ /* 0x000fea0003800000 */
.L_x_456:
[----:B0----5:R-:W-:Y:S01]  /*10ec0*/  IMAD.U32 R5, R3, 0x10000, RZ ;  /* 0x0001000003057824 */ /* 0x021fe200078e00ff */
[----:B------:R-:W-:Y:S01]  /*10ed0*/  ISETP.GT.AND P0, PT, R0, 0x90, P4 ;  /* 0x000000900000780c */ /* 0x000fe20002704270 */
[----:B------:R-:W-:Y:S02]  /*10ee0*/  BSSY B1, `(.L_x_458) ;  /* 0x000000a000017945 */ /* 0x000fe40003800000 */
        /* <DEDUP_REMOVED lines=9> */
.L_x_459:
[----:B------:R-:W-:Y:S05]  /*10f80*/  BSYNC B1 ;  /* 0x0000000000017941 */ /* 0x000fea0003800000 */
.L_x_458:
        /* <DEDUP_REMOVED lines=9> */
.L_x_461:
[----:B------:R-:W-:Y:S05]  /*11020*/  BSYNC B1 ;  /* 0x0000000000017941 */ /* 0x000fea0003800000 */
.L_x_460:
        /* <DEDUP_REMOVED lines=9> */
.L_x_463:
[----:B------:R-:W-:Y:S05]  /*110c0*/  BSYNC B1 ;  /* 0x0000000000017941 */ /* 0x000fea0003800000 */
.L_x_462:
        /* <DEDUP_REMOVED lines=12> */
.L_x_465:
[----:B------:R-:W-:Y:S05]  /*11190*/  BSYNC B1 ;  /* 0x0000000000017941 */ /* 0x000fea0003800000 */
.L_x_464:
[----:B0----5:R-:W-:Y:S01]  /*111a0*/  IMAD.U32 R5, R3, 0x10000, RZ ;  /* 0x0001000003057824 */ /* 0x021fe200078e00ff */
[----:B------:R-:W-:Y:S01]  /*111b0*/  ISETP.GT.AND P0, PT, R0, 0x98, P4 ;  /* 0x000000980000780c */ /* 0x000fe20002704270 */
[----:B------:R-:W-:Y:S02]  /*111c0*/  BSSY B1, `(.L_x_466) ;  /* 0x000000a000017945 */ /* 0x000fe40003800000 */
[----:B------:R-:W-:Y:S01]  /*111d0*/  FMUL R4, R5, R16 ;  /* 0x0000001005047220 */ /* 0x000fe20000400000 */
[----:B------:R-:W-:-:S03]  /*111e0*/  @P5 MOV R5, R15 ;  /* 0x0000000f00055202 */ /* 0x000fc60000000f00 */
[----:B------:R-:W-:-:S05]  /*111f0*/  FFMA R4, R51, R2, R4 ;  /* 0x0000000233047223 */ /* 0x000fca0000000004 */
[----:B------:R-:W-:-:S04]  /*11200*/  F2FP.BF16.F32.PACK_AB R4, RZ, R4 ;  /* 0x00000004ff04723e */ /* 0x000fc800000010ff */
[----:B------:R-:W-:Y:S01]  /*11210*/  PRMT R6, R4, 0x7610, R6 ;  /* 0x0000761004067816 */ /* 0x000fe20000000006 */
[----:B------:R-:W-:-:S05]  /*11220*/  @P5 IMAD.MOV.U32 R4, RZ, RZ, R14 ;  /* 0x000000ffff045224 */ /* 0x000fca00078e000e */
[----:B------:R0:W-:Y:S01]  /*11230*/  @P5 STG.E.U16 desc[UR46][R4.64+0x122], R6 ;  /* 0x0001220604005986 */ /* 0x0001e2000c10152e */
[----:B------:R-:W-:Y:S05]  /*11240*/  @!P0 BRA `(.L_x_467) ;  /* 0x0000000000048947 */ /* 0x000fea0003800000 */
[----:B------:R0:W5:Y:S02]  /*11250*/  LDG.E.LTC128B.U16 R3, desc[UR46][R8.64+0x130] ;  /* 0x0001302e08037981 */ /* 0x000164000c1e1520 */
.L_x_467:
[----:B------:R-:W-:Y:S05]  /*11260*/  BSYNC B1 ;  /* 0x0000000000017941 */ /* 0x000fea0003800000 */
.L_x_466:
        /* <DEDUP_REMOVED lines=9> */
.L_x_469:
[----:B------:R-:W-:Y:S05]  /*11300*/  BSYNC B1 ;  /* 0x0000000000017941 */ /* 0x000fea0003800000 */
.L_x_468:
        /* <DEDUP_REMOVED lines=9> */
.L_x_471:
[----:B------:R-:W-:Y:S05]  /*113a0*/  BSYNC B1 ;  /* 0x0000000000017941 */ /* 0x000fea0003800000 */
.L_x_470:
        /* <DEDUP_REMOVED lines=12> */
.L_x_473:
[----:B------:R-:W-:Y:S05]  /*11470*/  BSYNC B1 ;  /* 0x0000000000017941 */ /* 0x000fea0003800000 */
.L_x_472:
        /* <DEDUP_REMOVED lines=9> */
.L_x_475:
[----:B------:R-:W-:Y:S05]  /*11510*/  BSYNC B1 ;  /* 0x0000000000017941 */ /* 0x000fea0003800000 */
.L_x_474:
        /* <DEDUP_REMOVED lines=9> */
.L_x_477:
[----:B------:R-:W-:Y:S05]  /*115b0*/  BSYNC B1 ;  /* 0x0000000000017941 */ /* 0x000fea0003800000 */
.L_x_476:
        /* <DEDUP_REMOVED lines=9> */
.L_x_479:
[----:B------:R-:W-:Y:S05]  /*11650*/  BSYNC B1 ;  /* 0x0000000000017941 */ /* 0x000fea0003800000 */
.L_x_478:
        /* <DEDUP_REMOVED lines=12> */
.L_x_481:
[----:B------:R-:W-:Y:S05]  /*11720*/  BSYNC B1 ;  /* 0x0000000000017941 */ /* 0x000fea0003800000 */
.L_x_480:
        /* <DEDUP_REMOVED lines=12> */
.L_x_483:
[----:B------:R-:W-:Y:S05]  /*117f0*/  BSYNC B1 ;  /* 0x0000000000017941 */ /* 0x000fea0003800000 */
.L_x_482:
        /* <DEDUP_REMOVED lines=9> */
.L_x_485:
[----:B------:R-:W-:Y:S05]  /*11890*/  BSYNC B1 ;  /* 0x0000000000017941 */ /* 0x000fea0003800000 */
.L_x_484:
        /* <DEDUP_REMOVED lines=9> */
.L_x_487:
[----:B------:R-:W-:Y:S05]  /*11930*/  BSYNC B1 ;  /* 0x0000000000017941 */ /* 0x000fea0003800000 */
.L_x_486:
        /* <DEDUP_REMOVED lines=12> */
.L_x_489:
[----:B------:R-:W-:Y:S05]  /*11a00*/  BSYNC B1 ;  /* 0x0000000000017941 */ /* 0x000fea0003800000 */
.L_x_488:
        /* <DEDUP_REMOVED lines=12> */
.L_x_491:
[----:B------:R-:W-:Y:S05]  /*11ad0*/  BSYNC B1 ;  /* 0x0000000000017941 */ /* 0x000fea0003800000 */
.L_x_490:
        /* <DEDUP_REMOVED lines=9> */
.L_x_493:
[----:B------:R-:W-:Y:S05]  /*11b70*/  BSYNC B1 ;  /* 0x0000000000017941 */ /* 0x000fea0003800000 */
.L_x_492:
        /* <DEDUP_REMOVED lines=9> */
.L_x_495:
[----:B------:R-:W-:Y:S05]  /*11c10*/  BSYNC B1 ;  /* 0x0000000000017941 */ /* 0x000fea0003800000 */
.L_x_494:
        /* <DEDUP_REMOVED lines=12> */
.L_x_497:
[----:B------:R-:W-:Y:S05]  /*11ce0*/  BSYNC B1 ;  /* 0x0000000000017941 */ /* 0x000fea0003800000 */
.L_x_496:
        /* <DEDUP_REMOVED lines=12> */
.L_x_499:
[----:B------:R-:W-:Y:S05]  /*11db0*/  BSYNC B1 ;  /* 0x0000000000017941 */ /* 0x000fea0003800000 */
.L_x_498:
        /* <DEDUP_REMOVED lines=9> */
.L_x_501:
[----:B------:R-:W-:Y:S05]  /*11e50*/  BSYNC B1 ;  /* 0x0000000000017941 */ /* 0x000fea0003800000 */
.L_x_500:
        /* <DEDUP_REMOVED lines=9> */
.L_x_503:
[----:B------:R-:W-:Y:S05]  /*11ef0*/  BSYNC B1 ;  /* 0x0000000000017941 */ /* 0x000fea0003800000 */
.L_x_502:
        /* <DEDUP_REMOVED lines=12> */
.L_x_505:
[----:B------:R-:W-:Y:S05]  /*11fc0*/  BSYNC B1 ;  /* 0x0000000000017941 */ /* 0x000fea0003800000 */
.L_x_504:
[----:B------:R-:W-:Y:S05]  /*11fd0*/  @!P1 BRA `(.L_x_506) ;  /* 0x0000004800189947 */ /* 0x000fea0003800000 */
[----:B-----5:R-:W-:-:S05]  /*11fe0*/  SHF.L.U32 R3, R3, 0x10, RZ ;  /* 0x0000001003037819 */ /* 0x020fca00000006ff */
[----:B------:R-:W-:-:S04]  /*11ff0*/  FMUL R0, R3, R16 ;  /* 0x0000001003007220 */ /* 0x000fc80000400000 */
[----:B------:R-:W-:-:S05]  /*12000*/  FFMA R0, R39, R2, R0 ;  /* 0x0000000227007223 */ /* 0x000fca0000000000 */
[----:B------:R-:W-:-:S05]  /*12010*/  F2FP.BF16.F32.PACK_AB R0, RZ, R0 ;  /* 0x00000000ff00723e */ /* 0x000fca00000010ff */
[----:B------:R0:W-:Y:S01]  /*12020*/  STG.E.U16 desc[UR46][R216.64+0x132], R0 ;  /* 0x00013200d8007986 */ /* 0x0001e2000c10152e */
[----:B------:R-:W-:Y:S05]  /*12030*/  BRA `(.L_x_506) ;  /* 0x0000004800007947 */ /* 0x000fea0003800000 */
.L_x_33:
[----:B------:R-:W2:Y:S01]  /*12040*/  LDL.LU R10, [R1+0x48] ;  /* 0x00004800010a7983 */ /* 0x000ea20000300800 */
[----:B------:R-:W-:-:S03]  /*12050*/  ULDC.64 UR4, c[0x0][0x5c0] ;  /* 0x0001700000047ab9 */ /* 0x000fc60000000a00 */
[----:B------:R-:W3:Y:S04]  /*12060*/  LDL.LU R9, [R1+0x4c] ;  /* 0x00004c0001097983 */ /* 0x000ee80000300800 */
[----:B------:R-:W4:Y:S04]  /*12070*/  LDL.LU R8, [R1+0x50] ;  /* 0x0000500001087983 */ /* 0x000f280000300800 */
[----:B------:R-:W5:Y:S01]  /*12080*/  LDL.LU R235, [R1+0x5c] ;  /* 0x00005c0001eb7983 */ /* 0x000f620000300800 */
[----:B------:R-:W-:-:S03]  /*12090*/  LEA R4, P2, R6, UR4, 0x1 ;  /* 0x0000000406047c11 */ /* 0x000fc6000f8408ff */
[----:B------:R-:W5:Y:S04]  /*120a0*/  LDL.LU R234, [R1+0x60] ;  /* 0x0000600001ea7983 */ /* 0x000f680000300800 */
[----:B------:R-:W5:Y:S04]  /*120b0*/  LDL.LU R233, [R1+0x64] ;  /* 0x0000640001e97983 */ /* 0x000f680000300800 */
[----:B------:R-:W5:Y:S04]  /*120c0*/  LDL.LU R232, [R1+0x68] ;  /* 0x0000680001e87983 */ /* 0x000f680000300800 */
[----:B------:R-:W5:Y:S01]  /*120d0*/  LDL.LU R23, [R1+0x6c] ;  /* 0x00006c0001177983 */ /* 0x000f620000300800 */
[----:B------:R-:W-:-:S03]  /*120e0*/  LEA.HI.X R5, R6, UR5, R12, 0x1, P2 ;  /* 0x0000000506057c11 */ /* 0x000fc600090f0c0c */
[----:B------:R-:W5:Y:S04]  /*120f0*/  LDL.LU R21, [R1+0x70] ;  /* 0x0000700001157983 */ /* 0x000f680000300800 */
[----:B------:R-:W5:Y:S04]  /*12100*/  LDL.LU R20, [R1+0x74] ;  /* 0x0000740001147983 */ /* 0x000f680000300800 */
[----:B------:R-:W5:Y:S04]  /*12110*/  LDL.LU R19, [R1+0x78] ;  /* 0x0000780001137983 */ /* 0x000f680000300800 */
[----:B------:R-:W5:Y:S04]  /*12120*/  LDL.LU R14, [R1+0x7c] ;  /* 0x00007c00010e7983 */ /* 0x000f680000300800 */
[----:B------:R-:W5:Y:S04]  /*12130*/  LDL.LU R6, [R1+0x44] ;  /* 0x0000440001067983 */ /* 0x000f680000300800 */
[----:B------:R-:W5:Y:S01]  /*12140*/  LDL.LU R7, [R1+0x40] ;  /* 0x0000400001077983 */ /* 0x000f620000300800 */
[----:B------:R-:W-:Y:S01]  /*12150*/  ISETP.GT.AND P2, PT, R0, 0x1, P0 ;  /* 0x000000010000780c */ /* 0x000fe20000744270 */
[----:B------:R-:W-:Y:S01]  /*12160*/  USHF.L.U32 UR11, UR8, 0x4, URZ ;  /* 0x00000004080b7899 */ /* 0x000fe2000800063f */
[----:B------:R-:W-:Y:S01]  /*12170*/  ISETP.GT.AND P5, PT, R3, 0x8, PT ;  /* 0x000000080300780c */ /* 0x000fe20003fa4270 */
[----:B------:R-:W-:Y:S01]  /*12180*/  USHF.L.U64.HI UR5, UR8, 0x4, UR9 ;  /* 0x0000000408057899 */ /* 0x000fe20008010209 */
[-C--:B--2---:R-:W-:Y:S01]  /*12190*/  FMUL R10, R10, R2.reuse ;  /* 0x000000020a0a7220 */ /* 0x084fe20000400000 */
[----:B---3--:R-:W-:-:S04]  /*121a0*/  FMUL R9, R9, R2 ;  /* 0x0000000209097220 */ /* 0x008fc80000400000 */
[----:B------:R-:W-:Y:S01]  /*121b0*/  F2FP.BF16.F32.PACK_AB R10, RZ, R10 ;  /* 0x0000000aff0a723e */ /* 0x000fe200000010ff */
[----:B----4-:R-:W-:Y:S01]  /*121c0*/  FMUL R8, R8, R2 ;  /* 0x0000000208087220 */ /* 0x010fe20000400000 */
[----:B------:R-:W-:-:S04]  /*121d0*/  F2FP.BF16.F32.PACK_AB R9, RZ, R9 ;  /* 0x00000009ff09723e */ /* 0x000fc800000010ff */
[----:B------:R-:W-:Y:S01]  /*121e0*/  F2FP.BF16.F32.PACK_AB R8, RZ, R8 ;  /* 0x00000008ff08723e */ /* 0x000fe200000010ff */
[-C--:B-----5:R-:W-:Y:S01]  /*121f0*/  FMUL R6, R6, R2.reuse ;  /* 0x0000000206067220 */ /* 0x0a0fe20000400000 */
[----:B------:R-:W-:-:S04]  /*12200*/  FMUL R7, R7, R2 ;  /* 0x0000000207077220 */ /* 0x000fc80000400000 */
[----:B------:R-:W-:Y:S02]  /*12210*/  F2FP.BF16.F32.PACK_AB R6, RZ, R6 ;  /* 0x00000006ff06723e */ /* 0x000fe400000010ff */
[----:B------:R-:W-:-:S03]  /*12220*/  F2FP.BF16.F32.PACK_AB R7, RZ, R7 ;  /* 0x00000007ff07723e */ /* 0x000fc600000010ff */
[----:B------:R0:W-:Y:S01]  /*12230*/  @P2 STG.E.U16 desc[UR46][R4.64+0x2], R6 ;  /* 0x0000020604002986 */ /* 0x0001e2000c10152e */
[----:B------:R-:W-:Y:S02]  /*12240*/  ISETP.GT.AND P2, PT, R0, RZ, P5 ;  /* 0x000000ff0000720c */ /* 0x000fe40002f44270 */
[----:B------:R-:W-:-:S05]  /*12250*/  PRMT R11, R7, 0x7610, R11 ;  /* 0x00007610070b7816 */ /* 0x000fca000000000b */
[----:B------:R-:W-:Y:S01]  /*12260*/  @P1 STG.E.U16 desc[UR46][R4.64], R11 ;  /* 0x0000000b04001986 */ /* 0x000fe2000c10152e */
[----:B------:R-:W-:Y:S02]  /*12270*/  ISETP.GT.AND P1, PT, R0, 0x1, P5 ;  /* 0x000000010000780c */ /* 0x000fe40002f24270 */
[----:B0-----:R-:W-:-:S04]  /*12280*/  IADD3 R6, P3, R4, UR11, RZ ;  /* 0x0000000b04067c10 */ /* 0x001fc8000ff7e0ff */
[----:B------:R-:W-:-:S05]  /*12290*/  IADD3.X R7, R5, UR5, RZ, P3, !PT ;  /* 0x0000000505077c10 */ /* 0x000fca0009ffe4ff */
[----:B------:R0:W-:Y:S04]  /*122a0*/  @P2 STG.E.U16 desc[UR46][R6.64], R10 ;  /* 0x0000000a06002986 */ /* 0x0001e8000c10152e */
[----:B------:R1:W-:Y:S04]  /*122b0*/  @P1 STG.E.U16 desc[UR46][R6.64+0x2], R9 ;  /* 0x0000020906001986 */ /* 0x0003e8000c10152e */
[----:B0-----:R-:W2:Y:S04]  /*122c0*/  LDL.LU R10, [R1+0x58] ;  /* 0x00005800010a7983 */ /* 0x001ea80000300800 */
[----:B-1----:R-:W3:Y:S01]  /*122d0*/  LDL.LU R9, [R1+0x54] ;  /* 0x0000540001097983 */ /* 0x002ee20000300800 */
[----:B------:R-:W-:-:S02]  /*122e0*/  ISETP.GT.AND P1, PT, R0, 0x8, P0 ;  /* 0x000000080000780c */ /* 0x000fc40000724270 */
[C---:B------:R-:W-:Y:S02]  /*122f0*/  ISETP.GT.AND P3, PT, R0.reuse, 0x9, P0 ;  /* 0x000000090000780c */ /* 0x040fe40000764270 */
[C---:B------:R-:W-:Y:S02]  /*12300*/  ISETP.GT.AND P2, PT, R0.reuse, 0x9, P5 ;  /* 0x000000090000780c */ /* 0x040fe40002f44270 */
[----:B------:R-:W-:-:S07]  /*12310*/  ISETP.GT.AND P4, PT, R0, 0x11, P0 ;  /* 0x000000110000780c */ /* 0x000fce0000784270 */
[----:B------:R3:W-:Y:S01]  /*12320*/  @P1 STG.E.U16 desc[UR46][R4.64+0x10], R8 ;  /* 0x0000100804001986 */ /* 0x0007e2000c10152e */
[----:B------:R-:W-:Y:S01]  /*12330*/  ISETP.GT.AND P1, PT, R0, 0x8, P5 ;  /* 0x000000080000780c */ /* 0x000fe20002f24270 */
[-C--:B---3--:R-:W-:Y:S01]  /*12340*/  FMUL R8, R9, R2.reuse ;  /* 0x0000000209087220 */ /* 0x088fe20000400000 */
[-C--:B--2---:R-:W-:Y:S01]  /*12350*/  FMUL R9, R10, R2.reuse ;  /* 0x000000020a097220 */ /* 0x084fe20000400000 */
[----:B------:R-:W-:-:S03]  /*12360*/  FMUL R10, R235, R2 ;  /* 0x00000002eb0a7220 */ /* 0x000fc60000400000 */
[----:B------:R-:W-:Y:S02]  /*12370*/  F2FP.BF16.F32.PACK_AB R8, RZ, R8 ;  /* 0x00000008ff08723e */ /* 0x000fe400000010ff */
[----:B------:R-:W-:Y:S02]  /*12380*/  F2FP.BF16.F32.PACK_AB R9, RZ, R9 ;  /* 0x00000009ff09723e */ /* 0x000fe400000010ff */
[----:B------:R-:W-:Y:S02]  /*12390*/  PRMT R11, R8, 0x7610, R11 ;  /* 0x00007610080b7816 */ /* 0x000fe4000000000b */
[----:B------:R-:W-:-:S03]  /*123a0*/  F2FP.BF16.F32.PACK_AB R8, RZ, R10 ;  /* 0x0000000aff08723e */ /* 0x000fc600000010ff */
[----:B------:R0:W-:Y:S01]  /*123b0*/  @P3 STG.E.U16 desc[UR46][R4.64+0x12], R11 ;  /* 0x0000120b04003986 */ /* 0x0001e2000c10152e */
[----:B------:R-:W-:Y:S01]  /*123c0*/  PRMT R10, R8, 0x7610, R10 ;  /* 0x00007610080a7816 */ /* 0x000fe2000000000a */
[----:B------:R-:W-:Y:S01]  /*123d0*/  FMUL R8, R233, R2 ;  /* 0x00000002e9087220 */ /* 0x000fe20000400000 */
[----:B------:R-:W-:-:S03]  /*123e0*/  ISETP.GT.AND P3, PT, R0, 0x10, P0 ;  /* 0x000000100000780c */ /* 0x000fc60000764270 */
[----:B------:R1:W-:Y:S01]  /*123f0*/  @P2 STG.E.U16 desc[UR46][R6.64+0x12], R10 ;  /* 0x0000120a06002986 */ /* 0x0003e2000c10152e */
[----:B------:R-:W-:Y:S02]  /*12400*/  F2FP.BF16.F32.PACK_AB R8, RZ, R8 ;  /* 0x00000008ff08723e */ /* 0x000fe400000010ff */
[----:B------:R-:W-:Y:S02]  /*12410*/  ISETP.GT.AND P2, PT, R0, 0x11, P5 ;  /* 0x000000110000780c */ /* 0x000fe40002f44270 */
[----:B------:R-:W-:Y:S02]  /*12420*/  PRMT R12, R8, 0x7610, R12 ;  /* 0x00007610080c7816 */ /* 0x000fe4000000000c */
[----:B0-----:R-:W-:Y:S01]  /*12430*/  PRMT R11, R9, 0x7610, R11 ;  /* 0x00007610090b7816 */ /* 0x001fe2000000000b */
[----:B------:R-:W-:-:S04]  /*12440*/  FMUL R9, R234, R2 ;  /* 0x00000002ea097220 */ /* 0x000fc80000400000 */
[----:B------:R0:W-:Y:S01]  /*12450*/  @P1 STG.E.U16 desc[UR46][R6.64+0x10], R11 ;  /* 0x0000100b06001986 */ /* 0x0001e2000c10152e */
[----:B------:R-:W-:Y:S01]  /*12460*/  F2FP.BF16.F32.PACK_AB R9, RZ, R9 ;  /* 0x00000009ff09723e */ /* 0x000fe200000010ff */
[----:B-1----:R-:W-:Y:S01]  /*12470*/  FMUL R10, R23, R2 ;  /* 0x00000002170a7220 */ /* 0x002fe20000400000 */
[----:B------:R-:W-:Y:S01]  /*12480*/  ISETP.GT.AND P1, PT, R0, 0x10, P5 ;  /* 0x000000100000780c */ /* 0x000fe20002f24270 */
[----:B------:R-:W-:Y:S01]  /*12490*/  @P4 STG.E.U16 desc[UR46][R4.64+0x22], R12 ;  /* 0x0000220c04004986 */ /* 0x000fe2000c10152e */
[----:B------:R-:W-:Y:S02]  /*124a0*/  PRMT R13, R9, 0x7610, R13 ;  /* 0x00007610090d7816 */ /* 0x000fe4000000000d */
[----:B------:R-:W-:Y:S01]  /*124b0*/  F2FP.BF16.F32.PACK_AB R8, RZ, R10 ;  /* 0x0000000aff08723e */ /* 0x000fe200000010ff */
[-C--:B------:R-:W-:Y:S02]  /*124c0*/  FMUL R10, R20, R2.reuse ;  /* 0x00000002140a7220 */ /* 0x080fe40000400000 */
[----:B------:R1:W-:Y:S01]  /*124d0*/  @P3 STG.E.U16 desc[UR46][R4.64+0x20], R13 ;  /* 0x0000200d04003986 */ /* 0x0003e2000c10152e */
[----:B0-----:R-:W-:Y:S01]  /*124e0*/  FMUL R11, R232, R2 ;  /* 0x00000002e80b7220 */ /* 0x001fe20000400000 */
[----:B------:R-:W-:-:S02]  /*124f0*/  ISETP.GT.AND P3, PT, R0, 0x18, P0 ;  /* 0x000000180000780c */ /* 0x000fc40000764270 */
[----:B------:R0:W-:Y:S01]  /*12500*/  @P2 STG.E.U16 desc[UR46][R6.64+0x22], R8 ;  /* 0x0000220806002986 */ /* 0x0001e2000c10152e */
[----:B------:R-:W-:Y:S02]  /*12510*/  ISETP.GT.AND P4, PT, R0, 0x19, P0 ;  /* 0x000000190000780c */ /* 0x000fe40000784270 */
[----:B------:R-:W-:Y:S01]  /*12520*/  F2FP.BF16.F32.PACK_AB R9, RZ, R11 ;  /* 0x0000000bff09723e */ /* 0x000fe200000010ff */
[----:B------:R-:W-:Y:S01]  /*12530*/  FMUL R11, R21, R2 ;  /* 0x00000002150b7220 */ /* 0x000fe20000400000 */
[----:B------:R-:W-:Y:S01]  /*12540*/  F2FP.BF16.F32.PACK_AB R10, RZ, R10 ;  /* 0x0000000aff0a723e */ /* 0x000fe200000010ff */
[----:B-1----:R-:W2:Y:S03]  /*12550*/  LDL.LU R13, [R1+0x18] ;  /* 0x00001800010d7983 */ /* 0x002ea60000300800 */
[----:B------:R-:W-:Y:S01]  /*12560*/  F2FP.BF16.F32.PACK_AB R11, RZ, R11 ;  /* 0x0000000bff0b723e */ /* 0x000fe200000010ff */
[----:B------:R-:W3:Y:S01]  /*12570*/  LDL.LU R235, [R1+0x1c] ;  /* 0x00001c0001eb7983 */ /* 0x000ee20000300800 */
[----:B0-----:R-:W-:-:S03]  /*12580*/  FMUL R8, R14, R2 ;  /* 0x000000020e087220 */ /* 0x001fc60000400000 */
[----:B------:R0:W-:Y:S04]  /*12590*/  @P1 STG.E.U16 desc[UR46][R6.64+0x20], R9 ;  /* 0x0000200906001986 */ /* 0x0001e8000c10152e */
[----:B------:R-:W4:Y:S04]  /*125a0*/  LDL.LU R234, [R1+0x20] ;  /* 0x0000200001ea7983 */ /* 0x000f280000300800 */
[----:B------:R-:W5:Y:S01]  /*125b0*/  LDL.LU R14, [R1+0x24] ;  /* 0x00002400010e7983 */ /* 0x000f620000300800 */
[----:B0-----:R-:W-:-:S03]  /*125c0*/  FMUL R9, R19, R2 ;  /* 0x0000000213097220 */ /* 0x001fc60000400000 */
[----:B------:R-:W4:Y:S04]  /*125d0*/  LDL.LU R19, [R1+0x28] ;  /* 0x0000280001137983 */ /* 0x000f280000300800 */
[----:B------:R-:W4:Y:S04]  /*125e0*/  LDL.LU R21, [R1+0x2c] ;  /* 0x00002c0001157983 */ /* 0x000f280000300800 */
[----:B------:R-:W3:Y:S04]  /*125f0*/  LDL.LU R20, [R1+0x30] ;  /* 0x0000300001147983 */ /* 0x000ee80000300800 */
[----:B------:R-:W4:Y:S04]  /*12600*/  LDL.LU R233, [R1+0x34] ;  /* 0x0000340001e97983 */ /* 0x000f280000300800 */
[----:B------:R-:W4:Y:S04]  /*12610*/  LDL.LU R232, [R1+0x38] ;  /* 0x0000380001e87983 */ /* 0x000f280000300800 */
[----:B------:R-:W4:Y:S04]  /*12620*/  LDL.LU R23, [R1+0x3c] ;  /* 0x00003c0001177983 */ /* 0x000f280000300800 */
[----:B------:R0:W-:Y:S04]  /*12630*/  @P3 STG.E.U16 desc[UR46][R4.64+0x30], R11 ;  /* 0x0000300b04003986 */ /* 0x0001e8000c10152e */
[----:B------:R1:W-:Y:S04]  /*12640*/  @P4 STG.E.U16 desc[UR46][R4.64+0x32], R10 ;  /* 0x0000320a04004986 */ /* 0x0003e8000c10152e */
[----:B0-----:R-:W2:Y:S04]  /*12650*/  LDL.LU R11, [R1+0x8] ;  /* 0x00000800010b7983 */ /* 0x001ea80000300800 */
[----:B-1----:R-:W5:Y:S01]  /*12660*/  LDL.LU R10, [R1] ;  /* 0x00000000010a7983 */ /* 0x002f620000300800 */
[----:B------:R-:W-:-:S02]  /*12670*/  ISETP.GT.AND P1, PT, R0, 0x18, P5 ;  /* 0x000000180000780c */ /* 0x000fc40002f24270 */
[----:B------:R-:W-:Y:S02]  /*12680*/  ISETP.GT.AND P2, PT, R0, 0x19, P5 ;  /* 0x000000190000780c */ /* 0x000fe40002f44270 */
[----:B------:R-:W-:Y:S02]  /*12690*/  F2FP.BF16.F32.PACK_AB R9, RZ, R9 ;  /* 0x00000009ff09723e */ /* 0x000fe400000010ff */
[----:B------:R-:W-:-:S07]  /*126a0*/  F2FP.BF16.F32.PACK_AB R8, RZ, R8 ;  /* 0x00000008ff08723e */ /* 0x000fce00000010ff */
[----:B------:R-:W-:Y:S01]  /*126b0*/  @P1 STG.E.U16 desc[UR46][R6.64+0x30], R9 ;  /* 0x0000300906001986 */ /* 0x000fe2000c10152e */
[----:B------:R-:W-:-:S03]  /*126c0*/  ISETP.GT.AND P1, PT, R3, 0x80, PT ;  /* 0x000000800300780c */ /* 0x000fc60003f24270 */
[----:B------:R0:W-:Y:S01]  /*126d0*/  @P2 STG.E.U16 desc[UR46][R6.64+0x32], R8 ;  /* 0x0000320806002986 */ /* 0x0001e2000c10152e */
[----:B------:R-:W-:Y:S01]  /*126e0*/  ISETP.GT.AND P2, PT, R0, RZ, P1 ;  /* 0x000000ff0000720c */ /* 0x000fe20000f44270 */
[----:B------:R-:W-:Y:S01]  /*126f0*/  UIMAD UR4, UR9, 0xf0, URZ ;  /* 0x000000f0090478a4 */ /* 0x000fe2000f8e023f */
[----:B0-----:R-:W-:-:S04]  /*12700*/  IMAD.U32 R8, RZ, RZ, UR8 ;  /* 0x00000008ff087e24 */ /* 0x001fc8000f8e00ff */
[----:B------:R-:W-:-:S04]  /*12710*/  IMAD.WIDE.U32 R8, R8, 0xf0, R6 ;  /* 0x000000f008087825 */ /* 0x000fc800078e0006 */
[----:B------:R-:W-:Y:S02]  /*12720*/  VIADD R9, R9, UR4 ;  /* 0x0000000409097c36 */ /* 0x000fe40008000000 */
[----:B-----5:R-:W-:-:S05]  /*12730*/  FMUL R10, R10, R2 ;  /* 0x000000020a0a7220 */ /* 0x020fca0000400000 */
[----:B------:R-:W-:-:S05]  /*12740*/  F2FP.BF16.F32.PACK_AB R10, RZ, R10 ;  /* 0x0000000aff0a723e */ /* 0x000fca00000010ff */
[----:B------:R0:W-:Y:S04]  /*12750*/  @P2 STG.E.U16 desc[UR46][R8.64], R10 ;  /* 0x0000000a08002986 */ /* 0x0001e8000c10152e */
[----:B0-----:R-:W5:Y:S01]  /*12760*/  LDL.LU R10, [R1+0x4] ;  /* 0x00000400010a7983 */ /* 0x001f620000300800 */
[----:B------:R-:W-:Y:S02]  /*12770*/  ISETP.GT.AND P2, PT, R0, 0x1, P1 ;  /* 0x000000010000780c */ /* 0x000fe40000f44270 */
[----:B------:R-:W-:Y:S01]  /*12780*/  ISETP.GT.AND P4, PT, R3, 0x88, PT ;  /* 0x000000880300780c */ /* 0x000fe20003f84270 */
[----:B--2---:R-:W-:-:S05]  /*12790*/  FMUL R11, R11, R2 ;  /* 0x000000020b0b7220 */ /* 0x004fca0000400000 */
[----:B------:R-:W-:-:S04]  /*127a0*/  F2FP.BF16.F32.PACK_AB R11, RZ, R11 ;  /* 0x0000000bff0b723e */ /* 0x000fc800000010ff */
[----:B------:R-:W-:Y:S01]  /*127b0*/  PRMT R12, R11, 0x7610, R12 ;  /* 0x000076100b0c7816 */ /* 0x000fe2000000000c */
[----:B-----5:R-:W-:-:S05]  /*127c0*/  FMUL R10, R10, R2 ;  /* 0x000000020a0a7220 */ /* 0x020fca0000400000 */
[----:B------:R-:W-:-:S05]  /*127d0*/  F2FP.BF16.F32.PACK_AB R10, RZ, R10 ;  /* 0x0000000aff0a723e */ /* 0x000fca00000010ff */
[----:B------:R0:W-:Y:S01]  /*127e0*/  @P2 STG.E.U16 desc[UR46][R8.64+0x2], R10 ;  /* 0x0000020a08002986 */ /* 0x0001e2000c10152e */
[----:B------:R-:W-:Y:S02]  /*127f0*/  ISETP.GT.AND P2, PT, R0, RZ, P4 ;  /* 0x000000ff0000720c */ /* 0x000fe40002744270 */
[----:B0-----:R-:W-:-:S04]  /*12800*/  IADD3 R10, P3, R8, UR11, RZ ;  /* 0x0000000b080a7c10 */ /* 0x001fc8000ff7e0ff */
[----:B------:R-:W-:-:S07]  /*12810*/  IADD3.X R11, R9, UR5, RZ, P3, !PT ;  /* 0x00000005090b7c10 */ /* 0x000fce0009ffe4ff */
[----:B------:R0:W-:Y:S04]  /*12820*/  @P2 STG.E.U16 desc[UR46][R10.64], R12 ;  /* 0x0000000c0a002986 */ /* 0x0001e8000c10152e */
[----:B0-----:R-:W2:Y:S01]  /*12830*/  LDL.LU R12, [R1+0xc] ;  /* 0x00000c00010c7983 */ /* 0x001ea20000300800 */
[----:B------:R-:W-:Y:S01]  /*12840*/  ISETP.GT.AND P2, PT, R0, 0x1, P4 ;  /* 0x000000010000780c */ /* 0x000fe20002744270 */
[----:B--2---:R-:W-:-:S05]  /*12850*/  FMUL R12, R12, R2 ;  /* 0x000000020c0c7220 */ /* 0x004fca0000400000 */
[----:B------:R-:W-:-:S07]  /*12860*/  F2FP.BF16.F32.PACK_AB R12, RZ, R12 ;  /* 0x0000000cff0c723e */ /* 0x000fce00000010ff */
        /* <DEDUP_REMOVED lines=8> */
[----:B------:R-:W-:-:S05]  /*128f0*/  FMUL R13, R13, R2 ;  /* 0x000000020d0d7220 */ /* 0x000fca0000400000 */
[----:B------:R-:W-:Y:S01]  /*12900*/  F2FP.BF16.F32.PACK_AB R13, RZ, R13 ;  /* 0x0000000dff0d723e */ /* 0x000fe200000010ff */
[----:B------:R-:W-:Y:S01]  /*12910*/  FMUL R14, R14, R2 ;  /* 0x000000020e0e7220 */ /* 0x000fe20000400000 */
[C---:B------:R-:W-:Y:S02]  /*12920*/  ISETP.GT.AND P3, PT, R0.reuse, 0x11, P1 ;  /* 0x000000110000780c */ /* 0x040fe40000f64270 */
[----:B------:R-:W-:Y:S02]  /*12930*/  ISETP.GT.AND P6, PT, R0, 0x10, P4 ;  /* 0x000000100000780c */ /* 0x000fe400027c4270 */
[----:B------:R-:W-:Y:S01]  /*12940*/  F2FP.BF16.F32.PACK_AB R18, RZ, R14 ;  /* 0x0000000eff12723e */ /* 0x000fe200000010ff */
[----:B------:R-:W-:Y:S02]  /*12950*/  USHF.L.U32 UR13, UR8, 0x8, URZ ;  /* 0x00000008080d7899 */ /* 0x000fe4000800063f */
[----:B------:R-:W-:Y:S01]  /*12960*/  USHF.L.U64.HI UR12, UR8, 0x8, UR9 ;  /* 0x00000008080c7899 */ /* 0x000fe20008010209 */
[----:B---3--:R-:W-:-:S05]  /*12970*/  FMUL R20, R20, R2 ;  /* 0x0000000214147220 */ /* 0x008fca0000400000 */
[----:B------:R-:W-:Y:S01]  /*12980*/  F2FP.BF16.F32.PACK_AB R20, RZ, R20 ;  /* 0x00000014ff14723e */ /* 0x000fe200000010ff */
[-C--:B------:R-:W-:Y:S01]  /*12990*/  FMUL R216, R216, R2.reuse ;  /* 0x00000002d8d87220 */ /* 0x080fe20000400000 */
[----:B------:R-:W-:-:S04]  /*129a0*/  FMUL R217, R217, R2 ;  /* 0x00000002d9d97220 */ /* 0x000fc80000400000 */
[----:B------:R-:W-:Y:S02]  /*129b0*/  F2FP.BF16.F32.PACK_AB R216, RZ, R216 ;  /* 0x000000d8ffd8723e */ /* 0x000fe400000010ff */
[----:B------:R-:W-:Y:S01]  /*129c0*/  F2FP.BF16.F32.PACK_AB R217, RZ, R217 ;  /* 0x000000d9ffd9723e */ /* 0x000fe200000010ff */
[----:B------:R-:W-:-:S05]  /*129d0*/  FMUL R218, R218, R2 ;  /* 0x00000002dada7220 */ /* 0x000fca0000400000 */
        /* <DEDUP_REMOVED lines=13> */
[-C--:B------:R-:W-:Y:S01]  /*12ab0*/  FMUL R225, R225, R2.reuse ;  /* 0x00000002e1e17220 */ /* 0x080fe20000400000 */
[----:B--2---:R-:W-:-:S05]  /*12ac0*/  FMUL R12, R12, R2 ;  /* 0x000000020c0c7220 */ /* 0x004fca0000400000 */
[----:B------:R-:W-:-:S05]  /*12ad0*/  F2FP.BF16.F32.PACK_AB R12, RZ, R12 ;  /* 0x0000000cff0c723e */ /* 0x000fca00000010ff */
[----:B------:R0:W-:Y:S01]  /*12ae0*/  @P2 STG.E.U16 desc[UR46][R8.64+0x12], R12 ;  /* 0x0000120c08002986 */ /* 0x0001e2000c10152e */
[----:B------:R-:W-:Y:S02]  /*12af0*/  ISETP.GT.AND P2, PT, R0, 0x8, P4 ;  /* 0x000000080000780c */ /* 0x000fe40002744270 */
[----:B0-----:R-:W-:Y:S01]  /*12b00*/  PRMT R12, R13, 0x7610, R12 ;  /* 0x000076100d0c7816 */ /* 0x001fe2000000000c */
[----:B------:R-:W-:-:S10]  /*12b10*/  FMUL R13, R235, R2 ;  /* 0x00000002eb0d7220 */ /* 0x000fd40000400000 */
[----:B------:R0:W-:Y:S01]  /*12b20*/  @P2 STG.E.U16 desc[UR46][R10.64+0x10], R12 ;  /* 0x0000100c0a002986 */ /* 0x0001e2000c10152e */
[----:B------:R-:W-:Y:S02]  /*12b30*/  ISETP.GT.AND P2, PT, R0, 0x9, P4 ;  /* 0x000000090000780c */ /* 0x000fe40002744270 */
[----:B------:R-:W-:-:S04]  /*12b40*/  F2FP.BF16.F32.PACK_AB R13, RZ, R13 ;  /* 0x0000000dff0d723e */ /* 0x000fc800000010ff */
[----:B0-----:R-:W-:Y:S01]  /*12b50*/  PRMT R12, R13, 0x7610, R12 ;  /* 0x000076100d0c7816 */ /* 0x001fe2000000000c */
[----:B----4-:R-:W-:-:S06]  /*12b60*/  FMUL R13, R234, R2 ;  /* 0x00000002ea0d7220 */ /* 0x010fcc0000400000 */
[----:B------:R0:W-:Y:S01]  /*12b70*/  @P2 STG.E.U16 desc[UR46][R10.64+0x12], R12 ;  /* 0x0000120c0a002986 */ /* 0x0001e2000c10152e */
[----:B------:R-:W-:Y:S02]  /*12b80*/  ISETP.GT.AND P2, PT, R0, 0x10, P1 ;  /* 0x000000100000780c */ /* 0x000fe40000f44270 */
[----:B------:R-:W-:Y:S01]  /*12b90*/  F2FP.BF16.F32.PACK_AB R15, RZ, R13 ;  /* 0x0000000dff0f723e */ /* 0x000fe200000010ff */
[----:B------:R-:W-:-:S03]  /*12ba0*/  FMUL R13, R19, R2 ;  /* 0x00000002130d7220 */ /* 0x000fc60000400000 */
[----:B------:R-:W-:Y:S01]  /*12bb0*/  PRMT R14, R15, 0x7610, R14 ;  /* 0x000076100f0e7816 */ /* 0x000fe2000000000e */
[----:B------:R-:W-:Y:S01]  /*12bc0*/  IMAD.U32 R19, RZ, RZ, UR11 ;  /* 0x0000000bff137e24 */ /* 0x000fe2000f8e00ff */
[----:B------:R-:W-:Y:S02]  /*12bd0*/  F2FP.BF16.F32.PACK_AB R13, RZ, R13 ;  /* 0x0000000dff0d723e */ /* 0x000fe400000010ff */
[----:B0-----:R-:W-:Y:S01]  /*12be0*/  PRMT R12, R18, 0x7610, R12 ;  /* 0x00007610120c7816 */ /* 0x001fe2000000000c */
[----:B------:R-:W-:Y:S02]  /*12bf0*/  FMUL R15, R21, R2 ;  /* 0x00000002150f7220 */ /* 0x000fe40000400000 */
[----:B------:R-:W-:Y:S01]  /*12c00*/  @P2 STG.E.U16 desc[UR46][R8.64+0x20], R14 ;  /* 0x0000200e08002986 */ /* 0x000fe2000c10152e */
[----:B------:R-:W-:-:S03]  /*12c10*/  IMAD.U32 R21, RZ, RZ, UR5 ;  /* 0x00000005ff157e24 */ /* 0x000fc6000f8e00ff */
[----:B------:R0:W-:Y:S04]  /*12c20*/  @P3 STG.E.U16 desc[UR46][R8.64+0x22], R12 ;  /* 0x0000220c08003986 */ /* 0x0001e8000c10152e */
[----:B------:R1:W-:Y:S01]  /*12c30*/  @P6 STG.E.U16 desc[UR46][R10.64+0x20], R13 ;  /* 0x0000200d0a006986 */ /* 0x0003e2000c10152e */
[----:B------:R-:W-:Y:S02]  /*12c40*/  ISETP.GT.AND P3, PT, R0, 0x11, P4 ;  /* 0x000000110000780c */ /* 0x000fe40002764270 */
[----:B0-----:R-:W-:-:S04]  /*12c50*/  IADD3 R12, P2, P6, R19, UR13, R8 ;  /* 0x0000000d130c7c10 */ /* 0x001fc8000fe5e008 */
[----:B-1----:R-:W-:Y:S02]  /*12c60*/  IADD3.X R13, R21, UR12, R9, P2, P6 ;  /* 0x0000000c150d7c10 */ /* 0x002fe400097ec409 */
[C---:B------:R-:W-:Y:S01]  /*12c70*/  ISETP.GT.AND P2, PT, R0.reuse, 0x18, P1 ;  /* 0x000000180000780c */ /* 0x040fe20000f44270 */
[----:B------:R-:W-:Y:S01]  /*12c80*/  FMUL R14, R233, R2 ;  /* 0x00000002e90e7220 */ /* 0x000fe20000400000 */
[----:B------:R-:W-:Y:S02]  /*12c90*/  F2FP.BF16.F32.PACK_AB R15, RZ, R15 ;  /* 0x0000000fff0f723e */ /* 0x000fe400000010ff */
[C---:B------:R-:W-:Y:S02]  /*12ca0*/  ISETP.GT.AND P6, PT, R0.reuse, 0x19, P1 ;  /* 0x000000190000780c */ /* 0x040fe40000fc4270 */
[----:B------:R-:W-:Y:S01]  /*12cb0*/  F2FP.BF16.F32.PACK_AB R21, RZ, R14 ;  /* 0x0000000eff15723e */ /* 0x000fe200000010ff */
[----:B------:R0:W-:Y:S01]  /*12cc0*/  @P3 STG.E.U16 desc[UR46][R10.64+0x22], R15 ;  /* 0x0000220f0a003986 */ /* 0x0001e2000c10152e */
[----:B------:R-:W-:-:S05]  /*12cd0*/  ISETP.GT.AND P3, PT, R0, 0x18, P4 ;  /* 0x000000180000780c */ /* 0x000fca0002764270 */
[----:B------:R-:W-:Y:S02]  /*12ce0*/  @P2 IMAD.MOV.U32 R14, RZ, RZ, R8 ;  /* 0x000000ffff0e2224 */ /* 0x000fe400078e0008 */
[-C--:B------:R-:W-:Y:S01]  /*12cf0*/  FMUL R18, R232, R2.reuse ;  /* 0x00000002e8127220 */ /* 0x080fe20000400000 */
[----:B0-----:R-:W-:Y:S01]  /*12d00*/  @P2 MOV R15, R9 ;  /* 0x00000009000f2202 */ /* 0x001fe20000000f00 */
[----:B------:R-:W-:-:S04]  /*12d10*/  FMUL R19, R23, R2 ;  /* 0x0000000217137220 */ /* 0x000fc80000400000 */
[----:B------:R0:W-:Y:S01]  /*12d20*/  @P2 STG.E.U16 desc[UR46][R14.64+0x30], R20 ;  /* 0x000030140e002986 */ /* 0x0001e2000c10152e */
[----:B------:R-:W-:Y:S02]  /*12d30*/  ISETP.GT.AND P2, PT, R0, 0x19, P4 ;  /* 0x000000190000780c */ /* 0x000fe40002744270 */
[----:B------:R-:W-:Y:S02]  /*12d40*/  F2FP.BF16.F32.PACK_AB R18, RZ, R18 ;  /* 0x00000012ff12723e */ /* 0x000fe400000010ff */
[----:B------:R-:W-:Y:S01]  /*12d50*/  F2FP.BF16.F32.PACK_AB R19, RZ, R19 ;  /* 0x00000013ff13723e */ /* 0x000fe200000010ff */
[----:B0-----:R-:W-:Y:S02]  /*12d60*/  @P6 IMAD.MOV.U32 R14, RZ, RZ, R8 ;  /* 0x000000ffff0e6224 */ /* 0x001fe400078e0008 */
[----:B------:R-:W-:Y:S01]  /*12d70*/  @P6 IMAD.MOV.U32 R15, RZ, RZ, R9 ;  /* 0x000000ffff0f6224 */ /* 0x000fe200078e0009 */
[----:B------:R-:W-:-:S04]  /*12d80*/  PRMT R22, R19, 0x7610, R22 ;  /* 0x0000761013167816 */ /* 0x000fc80000000016 */
[----:B------:R0:W-:Y:S01]  /*12d90*/  @P6 STG.E.U16 desc[UR46][R14.64+0x32], R21 ;  /* 0x000032150e006986 */ /* 0x0001e2000c10152e */
[----:B------:R-:W-:-:S03]  /*12da0*/  IADD3 R8, P6, R8, UR13, RZ ;  /* 0x0000000d08087c10 */ /* 0x000fc6000ffde0ff */
[----:B------:R-:W-:Y:S01]  /*12db0*/  @P3 STG.E.U16 desc[UR46][R10.64+0x30], R18 ;  /* 0x000030120a003986 */ /* 0x000fe2000c10152e */
[----:B------:R-:W-:Y:S02]  /*12dc0*/  ISETP.GT.AND P3, PT, R3, 0x100, PT ;  /* 0x000001000300780c */ /* 0x000fe40003f64270 */
[----:B------:R-:W-:Y:S01]  /*12dd0*/  IADD3.X R9, R9, UR12, RZ, P6, !PT ;  /* 0x0000000c09097c10 */ /* 0x000fe2000b7fe4ff */
[----:B------:R1:W-:Y:S01]  /*12de0*/  @P2 STG.E.U16 desc[UR46][R10.64+0x32], R22 ;  /* 0x000032160a002986 */ /* 0x0003e2000c10152e */
[C---:B------:R-:W-:Y:S02]  /*12df0*/  ISETP.GT.AND P2, PT, R0.reuse, RZ, P3 ;  /* 0x000000ff0000720c */ /* 0x040fe40001f44270 */
[----:B------:R-:W-:Y:S01]  /*12e00*/  ISETP.GT.AND P6, PT, R0, 0x1, P3 ;  /* 0x000000010000780c */ /* 0x000fe20001fc4270 */
[----:B------:R-:W-:Y:S02]  /*12e10*/  IMAD.U32 R19, RZ, RZ, UR8 ;  /* 0x00000008ff137e24 */ /* 0x000fe4000f8e00ff */
[----:B0-----:R-:W-:Y:S01]  /*12e20*/  IMAD.U32 R15, RZ, RZ, UR11 ;  /* 0x0000000bff0f7e24 */ /* 0x001fe2000f8e00ff */
[----:B-1----:R-:W-:Y:S01]  /*12e30*/  MOV R11, R7 ;  /* 0x00000007000b7202 */ /* 0x002fe20000000f00 */
[----:B------:R-:W-:-:S04]  /*12e40*/  IMAD.MOV.U32 R10, RZ, RZ, R6 ;  /* 0x000000ffff0a7224 */ /* 0x000fc800078e0006 */
[----:B------:R-:W-:Y:S02]  /*12e50*/  IMAD.WIDE.U32 R18, R19, 0xf0, R10 ;  /* 0x000000f013127825 */ /* 0x000fe400078e000a */
[----:B------:R-:W-:Y:S02]  /*12e60*/  @P2 STG.E.U16 desc[UR46][R8.64], R216 ;  /* 0x000000d808002986 */ /* 0x000fe4000c10152e */
[----:B------:R-:W-:Y:S02]  /*12e70*/  IMAD.U32 R7, RZ, RZ, UR5 ;  /* 0x00000005ff077e24 */ /* 0x000fe4000f8e00ff */
[----:B------:R-:W-:Y:S01]  /*12e80*/  @P6 STG.E.U16 desc[UR46][R8.64+0x2], R217 ;  /* 0x000002d908006986 */ /* 0x000fe2000c10152e */
[----:B------:R-:W-:Y:S01]  /*12e90*/  VIADD R19, R19, UR4 ;  /* 0x0000000413137c36 */ /* 0x000fe20008000000 */
[----:B------:R-:W-:-:S04]  /*12ea0*/  IADD3 R6, P2, P6, R15, UR13, R18 ;  /* 0x0000000d0f067c10 */ /* 0x000fc8000fe5e012 */
[----:B------:R-:W-:Y:S02]  /*12eb0*/  IADD3.X R7, R7, UR12, R19, P2, P6 ;  /* 0x0000000c07077c10 */ /* 0x000fe400097ec413 */
[----:B------:R-:W-:Y:S02]  /*12ec0*/  IADD3 R14, P6, R8, UR11, RZ ;  /* 0x0000000b080e7c10 */ /* 0x000fe4000ffde0ff */
[----:B------:R-:W-:Y:S02]  /*12ed0*/  ISETP.GT.AND P2, PT, R3, 0x108, PT ;  /* 0x000001080300780c */ /* 0x000fe40003f44270 */
[----:B------:R-:W-:Y:S02]  /*12ee0*/  IADD3.X R15, R9, UR5, RZ, P6, !PT ;  /* 0x00000005090f7c10 */ /* 0x000fe4000b7fe4ff */
[----:B------:R-:W-:-:S13]  /*12ef0*/  ISETP.GT.AND P6, PT, R0, RZ, P2 ;  /* 0x000000ff0000720c */ /* 0x000fda00017c4270 */
[----:B------:R-:W-:Y:S01]  /*12f00*/  @P6 STG.E.U16 desc[UR46][R14.64], R218 ;  /* 0x000000da0e006986 */ /* 0x000fe2000c10152e */
[----:B------:R-:W-:-:S13]  /*12f10*/  ISETP.GT.AND P6, PT, R0, 0x1, P2 ;  /* 0x000000010000780c */ /* 0x000fda00017c4270 */
[----:B------:R0:W-:Y:S01]  /*12f20*/  @P6 STG.E.U16 desc[UR46][R14.64+0x2], R219 ;  /* 0x000002db0e006986 */ /* 0x0001e2000c10152e */
[----:B------:R-:W-:-:S13]  /*12f30*/  ISETP.GT.AND P6, PT, R0, 0x8, P3 ;  /* 0x000000080000780c */ /* 0x000fda0001fc4270 */
[----:B------:R-:W-:Y:S01]  /*12f40*/  @P6 STG.E.U16 desc[UR46][R8.64+0x10], R220 ;  /* 0x000010dc08006986 */ /* 0x000fe2000c10152e */
[----:B------:R-:W-:-:S13]  /*12f50*/  ISETP.GT.AND P6, PT, R0, 0x9, P3 ;  /* 0x000000090000780c */ /* 0x000fda0001fc4270 */
[----:B------:R-:W-:Y:S01]  /*12f60*/  @P6 STG.E.U16 desc[UR46][R8.64+0x12], R221 ;  /* 0x000012dd08006986 */ /* 0x000fe2000c10152e */
[----:B0-----:R-:W-:-:S04]  /*12f70*/  IADD3 R14, P6, R8, UR11, RZ ;  /* 0x0000000b080e7c10 */ /* 0x001fc8000ffde0ff */
[----:B------:R-:W-:Y:S02]  /*12f80*/  IADD3.X R15, R9, UR5, RZ, P6, !PT ;  /* 0x00000005090f7c10 */ /* 0x000fe4000b7fe4ff */
[----:B------:R-:W-:-:S13]  /*12f90*/  ISETP.GT.AND P6, PT, R0, 0x8, P2 ;  /* 0x000000080000780c */ /* 0x000fda00017c4270 */
[----:B------:R-:W-:Y:S01]  /*12fa0*/  @P6 STG.E.U16 desc[UR46][R14.64+0x10], R222 ;  /* 0x000010de0e006986 */ /* 0x000fe2000c10152e */
[----:B------:R-:W-:-:S13]  /*12fb0*/  ISETP.GT.AND P6, PT, R0, 0x9, P2 ;  /* 0x000000090000780c */ /* 0x000fda00017c4270 */
[----:B------:R-:W-:Y:S01]  /*12fc0*/  @P6 STG.E.U16 desc[UR46][R12.64+0x12], R223 ;  /* 0x000012df0c006986 */ /* 0x000fe2000c10152e */
[----:B------:R-:W-:Y:S02]  /*12fd0*/  ISETP.GT.AND P6, PT, R0, 0x10, P3 ;  /* 0x000000100000780c */ /* 0x000fe40001fc4270 */
[----:B------:R-:W-:-:S11]  /*12fe0*/  F2FP.BF16.F32.PACK_AB R225, RZ, R225 ;  /* 0x000000e1ffe1723e */ /* 0x000fd600000010ff */
[----:B------:R-:W-:Y:S01]  /*12ff0*/  @P6 STG.E.U16 desc[UR46][R8.64+0x20], R224 ;  /* 0x000020e008006986 */ /* 0x000fe2000c10152e */
[----:B------:R-:W-:Y:S01]  /*13000*/  ISETP.GT.AND P6, PT, R0, 0x11, P3 ;  /* 0x000000110000780c */ /* 0x000fe20001fc4270 */
[----:B------:R-:W-:-:S12]  /*13010*/  FMUL R226, R226, R2 ;  /* 0x00000002e2e27220 */ /* 0x000fd80000400000 */
[----:B------:R-:W-:Y:S01]  /*13020*/  @P6 STG.E.U16 desc[UR46][R8.64+0x22], R225 ;  /* 0x000022e108006986 */ /* 0x000fe2000c10152e */
[----:B------:R-:W-:Y:S02]  /*13030*/  ISETP.GT.AND P6, PT, R0, 0x10, P2 ;  /* 0x000000100000780c */ /* 0x000fe400017c4270 */
[----:B------:R-:W-:Y:S01]  /*13040*/  F2FP.BF16.F32.PACK_AB R226, RZ, R226 ;  /* 0x000000e2ffe2723e */ /* 0x000fe200000010ff */
[----:B------:R-:W-:-:S10]  /*13050*/  FMUL R227, R227, R2 ;  /* 0x00000002e3e37220 */ /* 0x000fd40000400000 */
        /* <DEDUP_REMOVED lines=12> */
[----:B------:R0:W-:Y:S01]  /*13120*/  @P6 STG.E.U16 desc[UR46][R8.64+0x32], R229 ;  /* 0x000032e508006986 */ /* 0x0001e2000c10152e */
[----:B------:R-:W-:Y:S02]  /*13130*/  ISETP.GT.AND P6, PT, R0, 0x18, P2 ;  /* 0x000000180000780c */ /* 0x000fe400017c4270 */
[----:B------:R-:W-:Y:S01]  /*13140*/  F2FP.BF16.F32.PACK_AB R230, RZ, R230 ;  /* 0x000000e6ffe6723e */ /* 0x000fe200000010ff */
[----:B------:R-:W-:-:S10]  /*13150*/  FMUL R231, R231, R2 ;  /* 0x00000002e7e77220 */ /* 0x000fd40000400000 */
[----:B0-----:R-:W-:Y:S02]  /*13160*/  @P6 IMAD.MOV.U32 R8, RZ, RZ, R12 ;  /* 0x000000ffff086224 */ /* 0x001fe400078e000c */
[----:B------:R-:W-:-:S05]  /*13170*/  @P6 IMAD.MOV.U32 R9, RZ, RZ, R13 ;  /* 0x000000ffff096224 */ /* 0x000fca00078e000d */
[----:B------:R0:W-:Y:S01]  /*13180*/  @P6 STG.E.U16 desc[UR46][R8.64+0x30], R230 ;  /* 0x000030e608006986 */ /* 0x0001e2000c10152e */
[----:B------:R-:W-:Y:S02]  /*13190*/  ISETP.GT.AND P6, PT, R0, 0x19, P2 ;  /* 0x000000190000780c */ /* 0x000fe400017c4270 */
[----:B------:R-:W-:Y:S01]  /*131a0*/  F2FP.BF16.F32.PACK_AB R231, RZ, R231 ;  /* 0x000000e7ffe7723e */ /* 0x000fe200000010ff */
[----:B------:R-:W-:-:S10]  /*131b0*/  FMUL R200, R200, R2 ;  /* 0x00000002c8c87220 */ /* 0x000fd40000400000 */
[----:B------:R1:W-:Y:S01]  /*131c0*/  @P6 STG.E.U16 desc[UR46][R12.64+0x32], R231 ;  /* 0x000032e70c006986 */ /* 0x0003e2000c10152e */
        /* <DEDUP_REMOVED lines=69> */
[----:B------:R-:W-:-:S11]  /*13620*/  F2FP.BF16.F32.PACK_AB R185, RZ, R185 ;  /* 0x000000b9ffb9723e */ /* 0x000fd600000010ff */
[----:B0-----:R-:W-:Y:S01]  /*13630*/  @P6 IMAD.MOV.U32 R8, RZ, RZ, R18 ;  /* 0x000000ffff086224 */ /* 0x001fe200078e0012 */
[----:B------:R-:W-:-:S05]  /*13640*/  @P6 MOV R9, R19 ;  /* 0x0000001300096202 */ /* 0x000fca0000000f00 */
[----:B------:R0:W-:Y:S01]  /*13650*/  @P6 STG.E.U16 desc[UR46][R8.64+0x42], R185 ;  /* 0x000042b908006986 */ /* 0x0001e2000c10152e */
[----:B-1----:R-:W-:-:S04]  /*13660*/  IADD3 R12, P6, R18, UR11, RZ ;  /* 0x0000000b120c7c10 */ /* 0x002fc8000ffde0ff */
[----:B------:R-:W-:Y:S02]  /*13670*/  IADD3.X R13, R19, UR5, RZ, P6, !PT ;  /* 0x00000005130d7c10 */ /* 0x000fe4000b7fe4ff */
[----:B------:R-:W-:Y:S01]  /*13680*/  ISETP.GT.AND P6, PT, R0, 0x20, P4 ;  /* 0x000000200000780c */ /* 0x000fe200027c4270 */
[----:B------:R-:W-:-:S05]  /*13690*/  FMUL R186, R186, R2 ;  /* 0x00000002baba7220 */ /* 0x000fca0000400000 */
[----:B------:R-:W-:-:S07]  /*136a0*/  F2FP.BF16.F32.PACK_AB R186, RZ, R186 ;  /* 0x000000baffba723e */ /* 0x000fce00000010ff */
[----:B------:R-:W-:Y:S01]  /*136b0*/  @P6 STG.E.U16 desc[UR46][R12.64+0x40], R186 ;  /* 0x000040ba0c006986 */ /* 0x000fe2000c10152e */
[----:B------:R-:W-:Y:S01]  /*136c0*/  ISETP.GT.AND P6, PT, R0, 0x21, P4 ;  /* 0x000000210000780c */ /* 0x000fe200027c4270 */
[----:B------:R-:W-:-:S05]  /*136d0*/  FMUL R187, R187, R2 ;  /* 0x00000002bbbb7220 */ /* 0x000fca0000400000 */
[----:B------:R-:W-:-:S07]  /*136e0*/  F2FP.BF16.F32.PACK_AB R187, RZ, R187 ;  /* 0x000000bbffbb723e */ /* 0x000fce00000010ff */
[----:B0-----:R-:W-:Y:S02]  /*136f0*/  @P6 IMAD.MOV.U32 R8, RZ, RZ, R12 ;  /* 0x000000ffff086224 */ /* 0x001fe400078e000c */
[----:B------:R-:W-:-:S05]  /*13700*/  @P6 IMAD.MOV.U32 R9, RZ, RZ, R13 ;  /* 0x000000ffff096224 */ /* 0x000fca00078e000d */
[----:B------:R0:W-:Y:S01]  /*13710*/  @P6 STG.E.U16 desc[UR46][R8.64+0x42], R187 ;  /* 0x000042bb08006986 */ /* 0x0001e2000c10152e */
        /* <DEDUP_REMOVED lines=9> */
[----:B0-----:R-:W-:Y:S01]  /*137b0*/  @P6 IMAD.MOV.U32 R8, RZ, RZ, R18 ;  /* 0x000000ffff086224 */ /* 0x001fe200078e0012 */
[----:B------:R-:W-:-:S05]  /*137c0*/  @P6 MOV R9, R19 ;  /* 0x0000001300096202 */ /* 0x000fca0000000f00 */
        /* <DEDUP_REMOVED lines=47> */
[----:B------:R-:W-:Y:S02]  /*13ac0*/  @P6 IMAD.MOV.U32 R9, RZ, RZ, R19 ;  /* 0x000000ffff096224 */ /* 0x000fe400078e0013 */
[----:B------:R-:W-:-:S03]  /*13ad0*/  FMUL R198, R198, R2 ;  /* 0x00000002c6c67220 */ /* 0x000fc60000400000 */
        /* <DEDUP_REMOVED lines=9> */
[----:B0-----:R-:W-:-:S04]  /*13b70*/  IADD3 R8, P6, R18, UR13, RZ ;  /* 0x0000000d12087c10 */ /* 0x001fc8000ffde0ff */
[----:B------:R-:W-:Y:S02]  /*13b80*/  IADD3.X R9, R19, UR12, RZ, P6, !PT ;  /* 0x0000000c13097c10 */ /* 0x000fe4000b7fe4ff */
        /* <DEDUP_REMOVED lines=8> */
[----:B------:R-:W-:-:S04]  /*13c10*/  IADD3 R14, P6, R8, UR11, RZ ;  /* 0x0000000b080e7c10 */ /* 0x000fc8000ffde0ff */
[----:B------:R-:W-:Y:S02]  /*13c20*/  IADD3.X R15, R9, UR5, RZ, P6, !PT ;  /* 0x00000005090f7c10 */ /* 0x000fe4000b7fe4ff */
        /* <DEDUP_REMOVED lines=142> */
[----:B0-----:R-:W-:Y:S02]  /*14510*/  @P6 IMAD.MOV.U32 R14, RZ, RZ, R18 ;  /* 0x000000ffff0e6224 */ /* 0x001fe400078e0012 */
[----:B------:R-:W-:-:S05]  /*14520*/  @P6 IMAD.MOV.U32 R15, RZ, RZ, R19 ;  /* 0x000000ffff0f6224 */ /* 0x000fca00078e0013 */
[----:B------:R0:W-:Y:S01]  /*14530*/  @P6 STG.E.U16 desc[UR46][R14.64+0x90], R140 ;  /* 0x0000908c0e006986 */ /* 0x0001e2000c10152e */
[----:B------:R-:W-:Y:S01]  /*14540*/  ISETP.GT.AND P6, PT, R0, 0x49, P1 ;  /* 0x000000490000780c */ /* 0x000fe20000fc4270 */
[----:B------:R-:W-:-:S05]  /*14550*/  FMUL R141, R141, R2 ;  /* 0x000000028d8d7220 */ /* 0x000fca0000400000 */
[----:B------:R-:W-:-:S07]  /*14560*/  F2FP.BF16.F32.PACK_AB R141, RZ, R141 ;  /* 0x0000008dff8d723e */ /* 0x000fce00000010ff */
[----:B0-----:R-:W-:Y:S01]  /*14570*/  @P6 IMAD.MOV.U32 R14, RZ, RZ, R18 ;  /* 0x000000ffff0e6224 */ /* 0x001fe200078e0012 */
[----:B------:R-:W-:Y:S01]  /*14580*/  @P6 MOV R15, R19 ;  /* 0x00000013000f6202 */ /* 0x000fe20000000f00 */
[----:B------:R-:W-:-:S04]  /*14590*/  FMUL R142, R142, R2 ;  /* 0x000000028e8e7220 */ /* 0x000fc80000400000 */
        /* <DEDUP_REMOVED lines=369> */
[C---:B------:R-:W-:Y:S02]  /*15cb0*/  ISETP.GT.AND P6, PT, R0.reuse, 0x98, P0 ;  /* 0x000000980000780c */ /* 0x040fe400007c4270 */
[----:B------:R-:W-:Y:S02]  /*15cc0*/  F2FP.BF16.F32.PACK_AB R68, RZ, R68 ;  /* 0x00000044ff44723e */ /* 0x000fe400000010ff */
[----:B------:R-:W-:Y:S01]  /*15cd0*/  ISETP.GT.AND P0, PT, R0, 0x99, P0 ;  /* 0x000000990000780c */ /* 0x000fe20000704270 */
[-C--:B------:R-:W-:Y:S01]  /*15ce0*/  FMUL R69, R69, R2.reuse ;  /* 0x0000000245457220 */ /* 0x080fe20000400000 */
[----:B------:R-:W-:-:S07]  /*15cf0*/  FMUL R70, R70, R2 ;  /* 0x0000000246467220 */ /* 0x000fce0000400000 */
[----:B------:R-:W-:Y:S01]  /*15d00*/  @P6 STG.E.U16 desc[UR46][R4.64+0x130], R68 ;  /* 0x0001304404006986 */ /* 0x000fe2000c10152e */
[C---:B------:R-:W-:Y:S02]  /*15d10*/  ISETP.GT.AND P6, PT, R0.reuse, 0x98, P5 ;  /* 0x000000980000780c */ /* 0x040fe40002fc4270 */
[----:B------:R-:W-:Y:S02]  /*15d20*/  F2FP.BF16.F32.PACK_AB R69, RZ, R69 ;  /* 0x00000045ff45723e */ /* 0x000fe400000010ff */
[----:B------:R-:W-:Y:S02]  /*15d30*/  F2FP.BF16.F32.PACK_AB R70, RZ, R70 ;  /* 0x00000046ff46723e */ /* 0x000fe400000010ff */
[----:B------:R-:W-:Y:S01]  /*15d40*/  ISETP.GT.AND P5, PT, R0, 0x99, P5 ;  /* 0x000000990000780c */ /* 0x000fe20002fa4270 */
[----:B------:R0:W-:Y:S01]  /*15d50*/  @P0 STG.E.U16 desc[UR46][R4.64+0x132], R69 ;  /* 0x0001324504000986 */ /* 0x0001e2000c10152e */
[----:B------:R-:W-:-:S05]  /*15d60*/  FMUL R71, R71, R2 ;  /* 0x0000000247477220 */ /* 0x000fca0000400000 */
[----:B------:R-:W-:Y:S01]  /*15d70*/  @P6 STG.E.U16 desc[UR46][R10.64+0x130], R70 ;  /* 0x000130460a006986 */ /* 0x000fe2000c10152e */
[C---:B------:R-:W-:Y:S02]  /*15d80*/  ISETP.GT.AND P6, PT, R0.reuse, 0x80, P1 ;  /* 0x000000800000780c */ /* 0x040fe40000fc4270 */
[----:B------:R-:W-:Y:S02]  /*15d90*/  F2FP.BF16.F32.PACK_AB R71, RZ, R71 ;  /* 0x00000047ff47723e */ /* 0x000fe400000010ff */
[----:B------:R-:W-:Y:S01]  /*15da0*/  ISETP.GT.AND P0, PT, R0, 0x81, P1 ;  /* 0x000000810000780c */ /* 0x000fe20000f04270 */
[-C--:B------:R-:W-:Y:S02]  /*15db0*/  FMUL R40, R40, R2.reuse ;  /* 0x0000000228287220 */ /* 0x080fe40000400000 */
[----:B------:R-:W-:Y:S01]  /*15dc0*/  @P5 STG.E.U16 desc[UR46][R10.64+0x132], R71 ;  /* 0x000132470a005986 */ /* 0x000fe2000c10152e */
[----:B------:R-:W-:Y:S01]  /*15dd0*/  ISETP.GT.AND P5, PT, R0, 0x80, P4 ;  /* 0x000000800000780c */ /* 0x000fe200027a4270 */
[----:B------:R-:W-:Y:S01]  /*15de0*/  FMUL R41, R41, R2 ;  /* 0x0000000229297220 */ /* 0x000fe20000400000 */
[----:B------:R-:W-:-:S03]  /*15df0*/  F2FP.BF16.F32.PACK_AB R40, RZ, R40 ;  /* 0x00000028ff28723e */ /* 0x000fc600000010ff */
[----:B0-----:R-:W-:Y:S02]  /*15e00*/  @P6 IMAD.MOV.U32 R4, RZ, RZ, R18 ;  /* 0x000000ffff046224 */ /* 0x001fe400078e0012 */
[----:B------:R-:W-:Y:S01]  /*15e10*/  @P6 IMAD.MOV.U32 R5, RZ, RZ, R19 ;  /* 0x000000ffff056224 */ /* 0x000fe200078e0013 */
[----:B------:R-:W-:Y:S01]  /*15e20*/  F2FP.BF16.F32.PACK_AB R41, RZ, R41 ;  /* 0x00000029ff29723e */ /* 0x000fe200000010ff */
[----:B------:R-:W-:-:S03]  /*15e30*/  FMUL R42, R42, R2 ;  /* 0x000000022a2a7220 */ /* 0x000fc60000400000 */
[----:B------:R0:W-:Y:S01]  /*15e40*/  @P6 STG.E.U16 desc[UR46][R4.64+0x100], R40 ;  /* 0x0001002804006986 */ /* 0x0001e2000c10152e */
[----:B------:R-:W-:Y:S02]  /*15e50*/  ISETP.GT.AND P6, PT, R0, 0x81, P4 ;  /* 0x000000810000780c */ /* 0x000fe400027c4270 */
[----:B------:R-:W-:Y:S01]  /*15e60*/  F2FP.BF16.F32.PACK_AB R42, RZ, R42 ;  /* 0x0000002aff2a723e */ /* 0x000fe200000010ff */
[----:B------:R-:W-:Y:S01]  /*15e70*/  FMUL R43, R43, R2 ;  /* 0x000000022b2b7220 */ /* 0x000fe20000400000 */
[----:B0-----:R-:W-:Y:S02]  /*15e80*/  @P0 IMAD.MOV.U32 R4, RZ, RZ, R18 ;  /* 0x000000ffff040224 */ /* 0x001fe400078e0012 */
[----:B------:R-:W-:-:S05]  /*15e90*/  @P0 IMAD.MOV.U32 R5, RZ, RZ, R19 ;  /* 0x000000ffff050224 */ /* 0x000fca00078e0013 */
[----:B------:R0:W-:Y:S01]  /*15ea0*/  @P0 STG.E.U16 desc[UR46][R4.64+0x102], R41 ;  /* 0x0001022904000986 */ /* 0x0001e2000c10152e */
[----:B------:R-:W-:Y:S01]  /*15eb0*/  ISETP.GT.AND P0, PT, R0, 0x88, P1 ;  /* 0x000000880000780c */ /* 0x000fe20000f04270 */
[----:B------:R-:W-:Y:S01]  /*15ec0*/  FMUL R44, R44, R2 ;  /* 0x000000022c2c7220 */ /* 0x000fe20000400000 */
[----:B------:R-:W-:Y:S01]  /*15ed0*/  F2FP.BF16.F32.PACK_AB R43, RZ, R43 ;  /* 0x0000002bff2b723e */ /* 0x000fe200000010ff */
[----:B0-----:R-:W-:Y:S01]  /*15ee0*/  @P5 IMAD.MOV.U32 R4, RZ, RZ, R12 ;  /* 0x000000ffff045224 */ /* 0x001fe200078e000c */
[----:B------:R-:W-:-:S05]  /*15ef0*/  @P5 MOV R5, R13 ;  /* 0x0000000d00055202 */ /* 0x000fca0000000f00 */
[----:B------:R0:W-:Y:S01]  /*15f00*/  @P5 STG.E.U16 desc[UR46][R4.64+0x100], R42 ;  /* 0x0001002a04005986 */ /* 0x0001e2000c10152e */
[----:B------:R-:W-:Y:S01]  /*15f10*/  ISETP.GT.AND P5, PT, R0, 0x89, P1 ;  /* 0x000000890000780c */ /* 0x000fe20000fa4270 */
[----:B------:R-:W-:Y:S01]  /*15f20*/  FMUL R45, R45, R2 ;  /* 0x000000022d2d7220 */ /* 0x000fe20000400000 */
[----:B------:R-:W-:Y:S01]  /*15f30*/  F2FP.BF16.F32.PACK_AB R44, RZ, R44 ;  /* 0x0000002cff2c723e */ /* 0x000fe200000010ff */
[----:B0-----:R-:W-:Y:S02]  /*15f40*/  @P6 IMAD.MOV.U32 R4, RZ, RZ, R12 ;  /* 0x000000ffff046224 */ /* 0x001fe400078e000c */
[----:B------:R-:W-:-:S05]  /*15f50*/  @P6 IMAD.MOV.U32 R5, RZ, RZ, R13 ;  /* 0x000000ffff056224 */ /* 0x000fca00078e000d */
[----:B------:R0:W-:Y:S01]  /*15f60*/  @P6 STG.E.U16 desc[UR46][R4.64+0x102], R43 ;  /* 0x0001022b04006986 */ /* 0x0001e2000c10152e */
[----:B------:R-:W-:Y:S01]  /*15f70*/  F2FP.BF16.F32.PACK_AB R45, RZ, R45 ;  /* 0x0000002dff2d723e */ /* 0x000fe200000010ff */
[----:B0-----:R-:W-:Y:S02]  /*15f80*/  @P0 IMAD.MOV.U32 R4, RZ, RZ, R18 ;  /* 0x000000ffff040224 */ /* 0x001fe400078e0012 */
[----:B------:R-:W-:-:S05]  /*15f90*/  @P0 IMAD.MOV.U32 R5, RZ, RZ, R19 ;  /* 0x000000ffff050224 */ /* 0x000fca00078e0013 */
[----:B------:R0:W-:Y:S01]  /*15fa0*/  @P0 STG.E.U16 desc[UR46][R4.64+0x110], R44 ;  /* 0x0001102c04000986 */ /* 0x0001e2000c10152e */
[----:B------:R-:W-:Y:S01]  /*15fb0*/  ISETP.GT.AND P0, PT, R0, 0x88, P4 ;  /* 0x000000880000780c */ /* 0x000fe20002704270 */
[----:B------:R-:W-:Y:S01]  /*15fc0*/  FMUL R46, R46, R2 ;  /* 0x000000022e2e7220 */ /* 0x000fe20000400000 */
[----:B0-----:R-:W-:Y:S01]  /*15fd0*/  @P5 IMAD.MOV.U32 R4, RZ, RZ, R18 ;  /* 0x000000ffff045224 */ /* 0x001fe200078e0012 */
[----:B------:R-:W-:-:S05]  /*15fe0*/  @P5 MOV R5, R19 ;  /* 0x0000001300055202 */ /* 0x000fca0000000f00 */
[----:B------:R0:W-:Y:S01]  /*15ff0*/  @P5 STG.E.U16 desc[UR46][R4.64+0x112], R45 ;  /* 0x0001122d04005986 */ /* 0x0001e2000c10152e */
[C---:B------:R-:W-:Y:S01]  /*16000*/  ISETP.GT.AND P5, PT, R0.reuse, 0x89, P4 ;  /* 0x000000890000780c */ /* 0x040fe200027a4270 */
[----:B------:R-:W-:Y:S01]  /*16010*/  FMUL R47, R47, R2 ;  /* 0x000000022f2f7220 */ /* 0x000fe20000400000 */
[----:B------:R-:W-:Y:S02]  /*16020*/  F2FP.BF16.F32.PACK_AB R46, RZ, R46 ;  /* 0x0000002eff2e723e */ /* 0x000fe400000010ff */
[----:B------:R-:W-:Y:S01]  /*16030*/  ISETP.GT.AND P6, PT, R0, 0x90, P1 ;  /* 0x000000900000780c */ /* 0x000fe20000fc4270 */
[----:B0-----:R-:W-:Y:S02]  /*16040*/  @P0 IMAD.MOV.U32 R4, RZ, RZ, R12 ;  /* 0x000000ffff040224 */ /* 0x001fe400078e000c */
[----:B------:R-:W-:Y:S01]  /*16050*/  @P0 IMAD.MOV.U32 R5, RZ, RZ, R13 ;  /* 0x000000ffff050224 */ /* 0x000fe200078e000d */
[----:B------:R-:W-:Y:S01]  /*16060*/  F2FP.BF16.F32.PACK_AB R47, RZ, R47 ;  /* 0x0000002fff2f723e */ /* 0x000fe200000010ff */
[----:B------:R-:W-:-:S03]  /*16070*/  FMUL R48, R48, R2 ;  /* 0x0000000230307220 */ /* 0x000fc60000400000 */
[----:B------:R0:W-:Y:S02]  /*16080*/  @P0 STG.E.U16 desc[UR46][R4.64+0x110], R46 ;  /* 0x0001102e04000986 */ /* 0x0001e4000c10152e */
        /* <DEDUP_REMOVED lines=9> */
[----:B------:R-:W-:Y:S02]  /*16120*/  ISETP.GT.AND P6, PT, R0, 0x90, P4 ;  /* 0x000000900000780c */ /* 0x000fe400027c4270 */
[----:B------:R-:W-:Y:S01]  /*16130*/  F2FP.BF16.F32.PACK_AB R49, RZ, R49 ;  /* 0x00000031ff31723e */ /* 0x000fe200000010ff */
[----:B------:R-:W-:Y:S01]  /*16140*/  FMUL R50, R50, R2 ;  /* 0x0000000232327220 */ /* 0x000fe20000400000 */
[----:B------:R-:W-:Y:S01]  /*16150*/  ISETP.GT.AND P0, PT, R0, 0x98, P1 ;  /* 0x000000980000780c */ /* 0x000fe20000f04270 */
[----:B0-----:R-:W-:Y:S02]  /*16160*/  @P5 IMAD.MOV.U32 R4, RZ, RZ, R18 ;  /* 0x000000ffff045224 */ /* 0x001fe400078e0012 */
[----:B------:R-:W-:Y:S01]  /*16170*/  @P5 IMAD.MOV.U32 R5, RZ, RZ, R19 ;  /* 0x000000ffff055224 */ /* 0x000fe200078e0013 */
[----:B------:R-:W-:-:S04]  /*16180*/  F2FP.BF16.F32.PACK_AB R50, RZ, R50 ;  /* 0x00000032ff32723e */ /* 0x000fc800000010ff */
[----:B------:R0:W-:Y:S01]  /*16190*/  @P5 STG.E.U16 desc[UR46][R4.64+0x122], R49 ;  /* 0x0001223104005986 */ /* 0x0001e2000c10152e */
[C---:B------:R-:W-:Y:S01]  /*161a0*/  ISETP.GT.AND P5, PT, R0.reuse, 0x91, P4 ;  /* 0x000000910000780c */ /* 0x040fe200027a4270 */
[-C--:B------:R-:W-:Y:S01]  /*161b0*/  FMUL R51, R51, R2.reuse ;  /* 0x0000000233337220 */ /* 0x080fe20000400000 */
[----:B------:R-:W-:Y:S01]  /*161c0*/  ISETP.GT.AND P1, PT, R0, 0x99, P1 ;  /* 0x000000990000780c */ /* 0x000fe20000f24270 */
[-C--:B------:R-:W-:Y:S01]  /*161d0*/  FMUL R52, R52, R2.reuse ;  /* 0x0000000234347220 */ /* 0x080fe20000400000 */
[----:B0-----:R-:W-:Y:S01]  /*161e0*/  @P6 IMAD.MOV.U32 R4, RZ, RZ, R12 ;  /* 0x000000ffff046224 */ /* 0x001fe200078e000c */
[----:B------:R-:W-:Y:S01]  /*161f0*/  @P6 MOV R5, R13 ;  /* 0x0000000d00056202 */ /* 0x000fe20000000f00 */
[----:B------:R-:W-:-:S04]  /*16200*/  FMUL R53, R53, R2 ;  /* 0x0000000235357220 */ /* 0x000fc80000400000 */
[----:B------:R0:W-:Y:S01]  /*16210*/  @P6 STG.E.U16 desc[UR46][R4.64+0x120], R50 ;  /* 0x0001203204006986 */ /* 0x0001e2000c10152e */
[C---:B------:R-:W-:Y:S01]  /*16220*/  ISETP.GT.AND P6, PT, R0.reuse, 0x98, P4 ;  /* 0x000000980000780c */ /* 0x040fe200027c4270 */
[----:B------:R-:W-:Y:S01]  /*16230*/  @P0 IMAD.MOV.U32 R10, RZ, RZ, R18 ;  /* 0x000000ffff0a0224 */ /* 0x000fe200078e0012 */
[----:B------:R-:W-:Y:S01]  /*16240*/  F2FP.BF16.F32.PACK_AB R51, RZ, R51 ;  /* 0x00000033ff33723e */ /* 0x000fe200000010ff */
[----:B------:R-:W-:Y:S01]  /*16250*/  @P0 IMAD.MOV.U32 R11, RZ, RZ, R19 ;  /* 0x000000ffff0b0224 */ /* 0x000fe200078e0013 */
[----:B------:R-:W-:Y:S01]  /*16260*/  ISETP.GT.AND P4, PT, R0, 0x99, P4 ;  /* 0x000000990000780c */ /* 0x000fe20002784270 */
[----:B------:R-:W-:Y:S01]  /*16270*/  FMUL R54, R54, R2 ;  /* 0x0000000236367220 */ /* 0x000fe20000400000 */
[----:B------:R-:W-:Y:S01]  /*16280*/  F2FP.BF16.F32.PACK_AB R52, RZ, R52 ;  /* 0x00000034ff34723e */ /* 0x000fe200000010ff */
[----:B------:R-:W-:Y:S01]  /*16290*/  FMUL R55, R55, R2 ;  /* 0x0000000237377220 */ /* 0x000fe20000400000 */
[----:B------:R-:W-:Y:S01]  /*162a0*/  F2FP.BF16.F32.PACK_AB R53, RZ, R53 ;  /* 0x00000035ff35723e */ /* 0x000fe200000010ff */
[----:B0-----:R-:W-:-:S02]  /*162b0*/  @P5 IMAD.MOV.U32 R4, RZ, RZ, R12 ;  /* 0x000000ffff045224 */ /* 0x001fc400078e000c */
[----:B------:R-:W-:Y:S01]  /*162c0*/  @P5 IMAD.MOV.U32 R5, RZ, RZ, R13 ;  /* 0x000000ffff055224 */ /* 0x000fe200078e000d */
[----:B------:R-:W-:-:S04]  /*162d0*/  F2FP.BF16.F32.PACK_AB R54, RZ, R54 ;  /* 0x00000036ff36723e */ /* 0x000fc800000010ff */
[----:B------:R0:W-:Y:S01]  /*162e0*/  @P5 STG.E.U16 desc[UR46][R4.64+0x122], R51 ;  /* 0x0001223304005986 */ /* 0x0001e2000c10152e */
[----:B------:R-:W-:-:S03]  /*162f0*/  F2FP.BF16.F32.PACK_AB R55, RZ, R55 ;  /* 0x00000037ff37723e */ /* 0x000fc600000010ff */
[----:B------:R-:W-:Y:S04]  /*16300*/  @P0 STG.E.U16 desc[UR46][R10.64+0x130], R52 ;  /* 0x000130340a000986 */ /* 0x000fe8000c10152e */
[----:B------:R-:W-:Y:S01]  /*16310*/  @P1 STG.E.U16 desc[UR46][R18.64+0x132], R53 ;  /* 0x0001323512001986 */ /* 0x000fe2000c10152e */
[C---:B------:R-:W-:Y:S01]  /*16320*/  ISETP.GT.AND P1, PT, R0.reuse, 0x80, P2 ;  /* 0x000000800000780c */ /* 0x040fe20001724270 */
[----:B0-----:R-:W-:Y:S02]  /*16330*/  @P6 IMAD.MOV.U32 R4, RZ, RZ, R12 ;  /* 0x000000ffff046224 */ /* 0x001fe400078e000c */
[----:B------:R-:W-:Y:S01]  /*16340*/  @P6 IMAD.MOV.U32 R5, RZ, RZ, R13 ;  /* 0x000000ffff056224 */ /* 0x000fe200078e000d */
[C---:B------:R-:W-:Y:S02]  /*16350*/  ISETP.GT.AND P0, PT, R0.reuse, 0x80, P3 ;  /* 0x000000800000780c */ /* 0x040fe40001f04270 */
[----:B------:R-:W-:-:S02]  /*16360*/  ISETP.GT.AND P5, PT, R0, 0x81, P3 ;  /* 0x000000810000780c */ /* 0x000fc40001fa4270 */
[----:B------:R0:W-:Y:S01]  /*16370*/  @P6 STG.E.U16 desc[UR46][R4.64+0x130], R54 ;  /* 0x0001303604006986 */ /* 0x0001e2000c10152e */
[-C--:B------:R-:W-:Y:S01]  /*16380*/  FMUL R24, R24, R2.reuse ;  /* 0x0000000218187220 */ /* 0x080fe20000400000 */
[-C--:B------:R-:W-:Y:S02]  /*16390*/  FMUL R25, R25, R2.reuse ;  /* 0x0000000219197220 */ /* 0x080fe40000400000 */
[----:B------:R-:W-:Y:S01]  /*163a0*/  @P4 STG.E.U16 desc[UR46][R12.64+0x132], R55 ;  /* 0x000132370c004986 */ /* 0x000fe2000c10152e */
[----:B------:R-:W-:Y:S01]  /*163b0*/  ISETP.GT.AND P4, PT, R0, 0x81, P2 ;  /* 0x000000810000780c */ /* 0x000fe20001784270 */
[----:B------:R-:W-:Y:S01]  /*163c0*/  FMUL R26, R26, R2 ;  /* 0x000000021a1a7220 */ /* 0x000fe20000400000 */
[----:B------:R-:W-:Y:S02]  /*163d0*/  F2FP.BF16.F32.PACK_AB R24, RZ, R24 ;  /* 0x00000018ff18723e */ /* 0x000fe400000010ff */
[----:B------:R-:W-:Y:S01]  /*163e0*/  F2FP.BF16.F32.PACK_AB R25, RZ, R25 ;  /* 0x00000019ff19723e */ /* 0x000fe200000010ff */
[----:B------:R-:W-:Y:S01]  /*163f0*/  FMUL R27, R27, R2 ;  /* 0x000000021b1b7220 */ /* 0x000fe20000400000 */
[----:B------:R-:W-:Y:S01]  /*16400*/  F2FP.BF16.F32.PACK_AB R26, RZ, R26 ;  /* 0x0000001aff1a723e */ /* 0x000fe200000010ff */
[----:B0-----:R-:W-:Y:S01]  /*16410*/  @P1 IMAD.MOV.U32 R4, RZ, RZ, R6 ;  /* 0x000000ffff041224 */ /* 0x001fe200078e0006 */
[----:B------:R-:W-:-:S02]  /*16420*/  @P1 MOV R5, R7 ;  /* 0x0000000700051202 */ /* 0x000fc40000000f00 */
[C---:B------:R-:W-:Y:S01]  /*16430*/  ISETP.GT.AND P6, PT, R0.reuse, 0x88, P2 ;  /* 0x000000880000780c */ /* 0x040fe200017c4270 */
[----:B------:R-:W-:Y:S01]  /*16440*/  @P0 STG.E.U16 desc[UR46][R8.64+0x100], R24 ;  /* 0x0001001808000986 */ /* 0x000fe2000c10152e */
[----:B------:R-:W-:-:S03]  /*16450*/  ISETP.GT.AND P0, PT, R0, 0x88, P3 ;  /* 0x000000880000780c */ /* 0x000fc60001f04270 */
[----:B------:R-:W-:Y:S01]  /*16460*/  @P5 STG.E.U16 desc[UR46][R8.64+0x102], R25 ;  /* 0x0001021908005986 */ /* 0x000fe2000c10152e */
[----:B------:R-:W-:Y:S01]  /*16470*/  ISETP.GT.AND P5, PT, R0, 0x89, P3 ;  /* 0x000000890000780c */ /* 0x000fe20001fa4270 */
[-C--:B------:R-:W-:Y:S01]  /*16480*/  FMUL R28, R28, R2.reuse ;  /* 0x000000021c1c7220 */ /* 0x080fe20000400000 */
[----:B------:R-:W-:Y:S01]  /*16490*/  F2FP.BF16.F32.PACK_AB R27, RZ, R27 ;  /* 0x0000001bff1b723e */ /* 0x000fe200000010ff */
[----:B------:R0:W-:Y:S01]  /*164a0*/  @P1 STG.E.U16 desc[UR46][R4.64+0x100], R26 ;  /* 0x0001001a04001986 */ /* 0x0001e2000c10152e */
[----:B------:R-:W-:Y:S01]  /*164b0*/  ISETP.GT.AND P1, PT, R0, 0x89, P2 ;  /* 0x000000890000780c */ /* 0x000fe20001724270 */
[-C--:B------:R-:W-:Y:S01]  /*164c0*/  FMUL R29, R29, R2.reuse ;  /* 0x000000021d1d7220 */ /* 0x080fe20000400000 */
[----:B------:R-:W-:Y:S01]  /*164d0*/  FMUL R30, R30, R2 ;  /* 0x000000021e1e7220 */ /* 0x000fe20000400000 */
[----:B------:R-:W-:Y:S01]  /*164e0*/  F2FP.BF16.F32.PACK_AB R28, RZ, R28 ;  /* 0x0000001cff1c723e */ /* 0x000fe200000010ff */
[----:B0-----:R-:W-:Y:S02]  /*164f0*/  @P4 IMAD.MOV.U32 R4, RZ, RZ, R6 ;  /* 0x000000ffff044224 */ /* 0x001fe400078e0006 */
[----:B------:R-:W-:Y:S01]  /*16500*/  @P4 IMAD.MOV.U32 R5, RZ, RZ, R7 ;  /* 0x000000ffff054224 */ /* 0x000fe200078e0007 */
[----:B------:R-:W-:Y:S01]  /*16510*/  F2FP.BF16.F32.PACK_AB R29, RZ, R29 ;  /* 0x0000001dff1d723e */ /* 0x000fe200000010ff */
[----:B------:R-:W-:Y:S01]  /*16520*/  FMUL R31, R31, R2 ;  /* 0x000000021f1f7220 */ /* 0x000fe20000400000 */
[----:B------:R-:W-:-:S02]  /*16530*/  F2FP.BF16.F32.PACK_AB R30, RZ, R30 ;  /* 0x0000001eff1e723e */ /* 0x000fc400000010ff */
[----:B------:R0:W-:Y:S01]  /*16540*/  @P4 STG.E.U16 desc[UR46][R4.64+0x102], R27 ;  /* 0x0001021b04004986 */ /* 0x0001e2000c10152e */
[----:B------:R-:W-:Y:S01]  /*16550*/  ISETP.GT.AND P4, PT, R0, 0x90, P3 ;  /* 0x000000900000780c */ /* 0x000fe20001f84270 */
[----:B------:R-:W-:Y:S02]  /*16560*/  FMUL R32, R32, R2 ;  /* 0x0000000220207220 */ /* 0x000fe40000400000 */
[----:B------:R-:W-:Y:S01]  /*16570*/  @P0 STG.E.U16 desc[UR46][R8.64+0x110], R28 ;  /* 0x0001101c08000986 */ /* 0x000fe2000c10152e */
[----:B------:R-:W-:-:S03]  /*16580*/  F2FP.BF16.F32.PACK_AB R31, RZ, R31 ;  /* 0x0000001fff1f723e */ /* 0x000fc600000010ff */
[----:B------:R-:W-:Y:S01]  /*16590*/  @P5 STG.E.U16 desc[UR46][R8.64+0x112], R29 ;  /* 0x0001121d08005986 */ /* 0x000fe2000c10152e */
[--C-:B0-----:R-:W-:Y:S02]  /*165a0*/  @P6 IMAD.MOV.U32 R4, RZ, RZ, R6.reuse ;  /* 0x000000ffff046224 */ /* 0x101fe400078e0006 */
[----:B------:R-:W-:Y:S01]  /*165b0*/  @P6 IMAD.MOV.U32 R5, RZ, RZ, R7 ;  /* 0x000000ffff056224 */ /* 0x000fe200078e0007 */
[----:B------:R-:W-:Y:S02]  /*165c0*/  F2FP.BF16.F32.PACK_AB R32, RZ, R32 ;  /* 0x00000020ff20723e */ /* 0x000fe400000010ff */
[C---:B------:R-:W-:Y:S02]  /*165d0*/  ISETP.GT.AND P5, PT, R0.reuse, 0x90, P2 ;  /* 0x000000900000780c */ /* 0x040fe400017a4270 */
[----:B------:R0:W-:Y:S01]  /*165e0*/  @P6 STG.E.U16 desc[UR46][R4.64+0x110], R30 ;  /* 0x0001101e04006986 */ /* 0x0001e2000c10152e */
[----:B------:R-:W-:Y:S01]  /*165f0*/  ISETP.GT.AND P0, PT, R0, 0x91, P3 ;  /* 0x000000910000780c */ /* 0x000fe20001f04270 */
[-C--:B------:R-:W-:Y:S01]  /*16600*/  FMUL R33, R33, R2.reuse ;  /* 0x0000000221217220 */ /* 0x080fe20000400000 */
[----:B------:R-:W-:Y:S01]  /*16610*/  FMUL R34, R34, R2 ;  /* 0x0000000222227220 */ /* 0x000fe20000400000 */
[----:B0-----:R-:W-:Y:S01]  /*16620*/  @P1 IMAD.MOV.U32 R4, RZ, RZ, R6 ;  /* 0x000000ffff041224 */ /* 0x001fe200078e0006 */
[----:B------:R-:W-:-:S05]  /*16630*/  @P1 MOV R5, R7 ;  /* 0x0000000700051202 */ /* 0x000fca0000000f00 */
[----:B------:R0:W-:Y:S04]  /*16640*/  @P1 STG.E.U16 desc[UR46][R4.64+0x112], R31 ;  /* 0x0001121f04001986 */ /* 0x0001e8000c10152e */
[----:B------:R-:W-:Y:S01]  /*16650*/  @P4 STG.E.U16 desc[UR46][R8.64+0x120], R32 ;  /* 0x0001202008004986 */ /* 0x000fe2000c10152e */
[C---:B------:R-:W-:Y:S02]  /*16660*/  ISETP.GT.AND P4, PT, R0.reuse, 0x91, P2 ;  /* 0x000000910000780c */ /* 0x040fe40001784270 */
[----:B------:R-:W-:Y:S02]  /*16670*/  F2FP.BF16.F32.PACK_AB R33, RZ, R33 ;  /* 0x00000021ff21723e */ /* 0x000fe400000010ff */
[----:B------:R-:W-:Y:S01]  /*16680*/  ISETP.GT.AND P6, PT, R0, 0x98, P2 ;  /* 0x000000980000780c */ /* 0x000fe200017c4270 */
[----:B------:R-:W-:Y:S01]  /*16690*/  FMUL R35, R35, R2 ;  /* 0x0000000223237220 */ /* 0x000fe20000400000 */
[----:B------:R-:W-:Y:S01]  /*166a0*/  F2FP.BF16.F32.PACK_AB R34, RZ, R34 ;  /* 0x00000022ff22723e */ /* 0x000fe200000010ff */
[----:B0-----:R-:W-:-:S02]  /*166b0*/  @P5 IMAD.MOV.U32 R4, RZ, RZ, R6 ;  /* 0x000000ffff045224 */ /* 0x001fc400078e0006 */
[----:B------:R-:W-:Y:S01]  /*166c0*/  @P5 IMAD.MOV.U32 R5, RZ, RZ, R7 ;  /* 0x000000ffff055224 */ /* 0x000fe200078e0007 */
[C---:B------:R-:W-:Y:S01]  /*166d0*/  ISETP.GT.AND P1, PT, R0.reuse, 0x98, P3 ;  /* 0x000000980000780c */ /* 0x040fe20001f24270 */
[----:B------:R-:W-:Y:S01]  /*166e0*/  @P0 STG.E.U16 desc[UR46][R8.64+0x122], R33 ;  /* 0x0001222108000986 */ /* 0x000fe2000c10152e */
[----:B------:R-:W-:Y:S01]  /*166f0*/  ISETP.GT.AND P3, PT, R0, 0x99, P3 ;  /* 0x000000990000780c */ /* 0x000fe20001f64270 */
[-C--:B------:R-:W-:Y:S01]  /*16700*/  FMUL R36, R36, R2.reuse ;  /* 0x0000000224247220 */ /* 0x080fe20000400000 */
[----:B------:R-:W-:Y:S01]  /*16710*/  ISETP.GT.AND P2, PT, R0, 0x99, P2 ;  /* 0x000000990000780c */ /* 0x000fe20001744270 */
[----:B------:R0:W-:Y:S01]  /*16720*/  @P5 STG.E.U16 desc[UR46][R4.64+0x120], R34 ;  /* 0x0001202204005986 */ /* 0x0001e2000c10152e */
[-C--:B------:R-:W-:Y:S01]  /*16730*/  FMUL R37, R37, R2.reuse ;  /* 0x0000000225257220 */ /* 0x080fe20000400000 */
[----:B------:R-:W-:Y:S01]  /*16740*/  F2FP.BF16.F32.PACK_AB R35, RZ, R35 ;  /* 0x00000023ff23723e */ /* 0x000fe200000010ff */
[-C--:B------:R-:W-:Y:S01]  /*16750*/  FMUL R38, R38, R2.reuse ;  /* 0x0000000226267220 */ /* 0x080fe20000400000 */
[----:B------:R-:W-:Y:S01]  /*16760*/  FMUL R39, R39, R2 ;  /* 0x0000000227277220 */ /* 0x000fe20000400000 */
[----:B------:R-:W-:-:S02]  /*16770*/  F2FP.BF16.F32.PACK_AB R36, RZ, R36 ;  /* 0x00000024ff24723e */ /* 0x000fc400000010ff */
[----:B------:R-:W-:Y:S01]  /*16780*/  F2FP.BF16.F32.PACK_AB R37, RZ, R37 ;  /* 0x00000025ff25723e */ /* 0x000fe200000010ff */
[--C-:B0-----:R-:W-:Y:S02]  /*16790*/  @P4 IMAD.MOV.U32 R4, RZ, RZ, R6.reuse ;  /* 0x000000ffff044224 */ /* 0x101fe400078e0006 */
[----:B------:R-:W-:Y:S01]  /*167a0*/  @P4 IMAD.MOV.U32 R5, RZ, RZ, R7 ;  /* 0x000000ffff054224 */ /* 0x000fe200078e0007 */
[----:B------:R-:W-:Y:S02]  /*167b0*/  F2FP.BF16.F32.PACK_AB R38, RZ, R38 ;  /* 0x00000026ff26723e */ /* 0x000fe400000010ff */
[----:B------:R-:W-:Y:S02]  /*167c0*/  F2FP.BF16.F32.PACK_AB R39, RZ, R39 ;  /* 0x00000027ff27723e */ /* 0x000fe400000010ff */
[----:B------:R0:W-:Y:S04]  /*167d0*/  @P4 STG.E.U16 desc[UR46][R4.64+0x122], R35 ;  /* 0x0001222304004986 */ /* 0x0001e8000c10152e */
[----:B------:R1:W-:Y:S04]  /*167e0*/  @P1 STG.E.U16 desc[UR46][R8.64+0x130], R36 ;  /* 0x0001302408001986 */ /* 0x0003e8000c10152e */
[----:B------:R1:W-:Y:S01]  /*167f0*/  @P3 STG.E.U16 desc[UR46][R8.64+0x132], R37 ;  /* 0x0001322508003986 */ /* 0x0003e2000c10152e */
[----:B0-----:R-:W-:Y:S01]  /*16800*/  @P6 IMAD.MOV.U32 R4, RZ, RZ, R6 ;  /* 0x000000ffff046224 */ /* 0x001fe200078e0006 */
[----:B------:R-:W-:-:S05]  /*16810*/  @P6 MOV R5, R7 ;  /* 0x0000000700056202 */ /* 0x000fca0000000f00 */
[----:B------:R1:W-:Y:S04]  /*16820*/  @P6 STG.E.U16 desc[UR46][R4.64+0x130], R38 ;  /* 0x0001302604006986 */ /* 0x0003e8000c10152e */
[----:B------:R1:W-:Y:S02]  /*16830*/  @P2 STG.E.U16 desc[UR46][R6.64+0x132], R39 ;  /* 0x0001322706002986 */ /* 0x0003e4000c10152e */
.L_x_506:
[----:B------:R-:W-:Y:S05]  /*16840*/  BSYNC B0 ;  /* 0x0000000000007941 */ /* 0x000fea0003800000 */
.L_x_32:
[----:B01----:R-:W2:Y:S04]  /*16850*/  LDL.LU R5, [R1+0xa0] ;  /* 0x0000a00001057983 */ /* 0x003ea80000300800 */
[----:B------:R-:W2:Y:S01]  /*16860*/  LDL.LU R4, [R1+0xa4] ;  /* 0x0000a40001047983 */ /* 0x000ea20000300800 */
[----:B------:R-:W-:Y:S01]  /*16870*/  ULDC UR4, c[0x0][0xc] ;  /* 0x0000030000047ab9 */ /* 0x000fe20000000800 */
[----:B------:R-:W-:Y:S01]  /*16880*/  ULDC UR5, c[0x0][0x10] ;  /* 0x0000040000057ab9 */ /* 0x000fe20000000800 */
[----:B-----5:R-:W2:Y:S01]  /*16890*/  LDC R3, c[0x0][0x14] ;  /* 0x00000500ff037b82 */ /* 0x020ea20000000800 */
[----:B------:R-:W-:Y:S01]  /*168a0*/  UIMAD.WIDE.U32 UR4, UR4, UR5, URZ ;  /* 0x00000005040472a5 */ /* 0x000fe2000f8e003f */
[----:B------:R-:W-:Y:S01]  /*168b0*/  PRMT R0, RZ, 0x7610, R0 ;  /* 0x00007610ff007816 */ /* 0x000fe20000000000 */
[----:B------:R-:W-:Y:S01]  /*168c0*/  UMOV UR43, 0xffffffff ;  /* 0xffffffff002b7882 */ /* 0x000fe20000000000 */
[----:B------:R-:W-:-:S03]  /*168d0*/  UMOV UR40, 0xffffffff ;  /* 0xffffffff00287882 */ /* 0x000fc60000000000 */
[----:B--2---:R-:W-:-:S04]  /*168e0*/  IMAD.WIDE.U32 R4, R3, UR4, R4 ;  /* 0x0000000403047c25 */ /* 0x004fc8000f8e0004 */
[----:B------:R-:W-:Y:S01]  /*168f0*/  IMAD R3, R3, UR5, RZ ;  /* 0x0000000503037c24 */ /* 0x000fe2000f8e02ff */
[----:B------:R-:W-:Y:S01]  /*16900*/  ULDC.64 UR4, c[0x0][0x650] ;  /* 0x0001940000047ab9 */ /* 0x000fe20000000a00 */
[----:B------:R-:W-:Y:S01]  /*16910*/  IMAD.MOV.U32 R7, RZ, RZ, R4 ;  /* 0x000000ffff077224 */ /* 0x000fe200078e0004 */
[----:B------:R-:W-:Y:S01]  /*16920*/  ISETP.GE.U32.AND P0, PT, R4, UR4, PT ;  /* 0x0000000404007c0c */ /* 0x000fe2000bf06070 */
[----:B------:R-:W-:-:S05]  /*16930*/  IMAD.IADD R6, R5, 0x1, R3 ;  /* 0x0000000105067824 */ /* 0x000fca00078e0203 */
[----:B------:R0:W-:Y:S01]  /*16940*/  STL [R1+0xa0], R6 ;  /* 0x0000a00601007387 */ /* 0x0001e20000100800 */
[----:B------:R-:W-:-:S03]  /*16950*/  ISETP.GE.U32.AND.EX P0, PT, R6, UR5, PT, P0 ;  /* 0x0000000506007c0c */ /* 0x000fc6000bf06100 */
[----:B------:R0:W-:Y:S10]  /*16960*/  STL [R1+0xa4], R7 ;  /* 0x0000a40701007387 */ /* 0x0001f40000100800 */
[----:B0-----:R-:W-:Y:S05]  /*16970*/  @P0 BRA `(.L_x_507) ;  /* 0x0000000400880947 */ /* 0x001fea0003800000 */
[----:B------:R-:W0:Y:S01]  /*16980*/  S2UR UR6, SR_CTAID.X ;  /* 0x00000000000679c3 */ /* 0x000e220000002500 */
[----:B------:R-:W-:Y:S01]  /*16990*/  ULDC.64 UR12, c[0x0][0x628] ;  /* 0x00018a00000c7ab9 */ /* 0x000fe20000000a00 */
[----:B------:R-:W-:Y:S01]  /*169a0*/  ULDC UR4, c[0x0][0x150] ;  /* 0x0000540000047ab9 */ /* 0x000fe20000000800 */
[----:B------:R-:W-:Y:S01]  /*169b0*/  ISETP.NE.U32.AND P0, PT, RZ, UR12, PT ;  /* 0x0000000cff007c0c */ /* 0x000fe2000bf05070 */
[----:B------:R-:W-:Y:S01]  /*169c0*/  ULDC UR15, c[0x0][0x630] ;  /* 0x00018c00000f7ab9 */ /* 0x000fe20000000800 */
[C---:B------:R-:W-:Y:S01]  /*169d0*/  R2UR UR16, R7.reuse ;  /* 0x00000000071072ca */ /* 0x040fe200000e0000 */
[----:B------:R-:W-:Y:S01]  /*169e0*/  ULDC UR19, c[0x0][0x154] ;  /* 0x0000550000137ab9 */ /* 0x000fe20000000800 */
[----:B------:R-:W-:Y:S01]  /*169f0*/  ISETP.NE.AND.EX P0, PT, RZ, UR13, PT, P0 ;  /* 0x0000000dff007c0c */ /* 0x000fe2000bf05300 */
[----:B------:R-:W1:Y:S01]  /*16a00*/  S2UR UR18, SR_CTAID.Y ;  /* 0x00000000001279c3 */ /* 0x000e620000002600 */
[----:B------:R-:W-:Y:S02]  /*16a10*/  R2UR UR17, R6 ;  /* 0x00000000061172ca */ /* 0x000fe400000e0000 */
[----:B------:R-:W-:-:S02]  /*16a20*/  R2UR UR10, R7 ;  /* 0x00000000070a72ca */ /* 0x000fc400000e0000 */
[----:B------:R-:W-:Y:S02]  /*16a30*/  R2UR UR11, R6 ;  /* 0x00000000060b72ca */ /* 0x000fe400000e0000 */
[----:B0-----:R-:W-:-:S05]  /*16a40*/  I2FP.F32.U32 R0, UR6 ;  /* 0x0000000600007c45 */ /* 0x001fca0008201000 */
[----:B------:R-:W-:-:S04]  /*16a50*/  FMUL R0, R0, UR4 ;  /* 0x0000000400007c20 */ /* 0x000fc80008400000 */
[----:B------:R0:W2:Y:S01]  /*16a60*/  F2I.U32.TRUNC.NTZ R3, R0 ;  /* 0x0000000000037305 */ /* 0x0000a2000020f000 */
[----:B-1----:R-:W-:Y:S05]  /*16a70*/  @!P0 BRA `(.L_x_508) ;  /* 0x0000000000308947 */ /* 0x002fea0003800000 */
        /* <DEDUP_REMOVED lines=12> */
.L_x_508:
[----:B------:R-:W-:Y:S01]  /*16b40*/  USHF.R.U64 UR40, UR10, UR15, UR11 ;  /* 0x0000000f0a287299 */ /* 0x000fe2000800120b */
[----:B0-----:R-:W-:Y:S01]  /*16b50*/  I2FP.F32.U32 R0, UR18 ;  /* 0x0000001200007c45 */ /* 0x001fe20008201000 */
[----:B------:R-:W-:Y:S02]  /*16b60*/  USHF.R.U32.HI UR4, URZ, UR15, UR11 ;  /* 0x0000000f3f047299 */ /* 0x000fe4000801160b */
[----:B------:R-:W-:Y:S02]  /*16b70*/  UIADD3 UR10, UP0, URZ, -UR40, URZ ;  /* 0x800000283f0a7290 */ /* 0x000fe4000ff1e03f */
[----:B------:R-:W-:Y:S01]  /*16b80*/  FMUL R0, R0, UR19 ;  /* 0x0000001300007c20 */ /* 0x000fe20008400000 */
[----:B------:R-:W-:Y:S01]  /*16b90*/  ULDC.64 UR12, c[0x0][0x620] ;  /* 0x00018800000c7ab9 */ /* 0x000fe20000000a00 */
[----:B------:R-:W-:Y:S01]  /*16ba0*/  UIADD3.X UR4, URZ, ~UR4, URZ, UP0, !UPT ;  /* 0x800000043f047290 */ /* 0x000fe200087fe43f */
[----:B------:R-:W-:Y:S01]  /*16bb0*/  UMOV UR8, UR16 ;  /* 0x0000001000087c82 */ /* 0x000fe20008000000 */
[----:B------:R-:W-:-:S02]  /*16bc0*/  UMOV UR9, UR17 ;  /* 0x0000001100097c82 */ /* 0x000fc40008000000 */
[----:B------:R-:W-:Y:S01]  /*16bd0*/  UIMAD UR4, UR4, UR12, URZ ;  /* 0x0000000c040472a4 */ /* 0x000fe2000f8e023f */
[----:B------:R-:W0:Y:S01]  /*16be0*/  F2I.U32.TRUNC.NTZ R0, R0 ;  /* 0x0000000000007305 */ /* 0x000e22000020f000 */
[----:B------:R-:W-:Y:S01]  /*16bf0*/  UIMAD.WIDE.U32 UR8, UR10, UR12, UR8 ;  /* 0x0000000c0a0872a5 */ /* 0x000fe2000f8e0008 */
[----:B--2---:R-:W-:Y:S01]  /*16c00*/  R2UR UR12, R3 ;  /* 0x00000000030c72ca */ /* 0x004fe200000e0000 */
[----:B------:R-:W-:Y:S01]  /*16c10*/  UIMAD UR10, UR10, UR13, UR4 ;  /* 0x0000000d0a0a72a4 */ /* 0x000fe2000f8e0204 */
[----:B------:R-:W-:Y:S01]  /*16c20*/  ULDC UR11, c[0x0][0x618] ;  /* 0x00018600000b7ab9 */ /* 0x000fe20000000800 */
[----:B------:R-:W-:Y:S02]  /*16c30*/  ULDC UR21, c[0x0][0x658] ;  /* 0x0001960000157ab9 */ /* 0x000fe40000000800 */
[----:B------:R-:W-:Y:S01]  /*16c40*/  UIADD3 UR9, UR9, UR10, URZ ;  /* 0x0000000a09097290 */ /* 0x000fe2000fffe03f */
[----:B------:R-:W-:Y:S01]  /*16c50*/  UMOV UR15, 0xffffffff ;  /* 0xffffffff000f7882 */ /* 0x000fe20000000000 */
[----:B------:R-:W-:Y:S01]  /*16c60*/  ULDC.64 UR4, c[0x0][0x640] ;  /* 0x0001900000047ab9 */ /* 0x000fe20000000a00 */
[----:B------:R-:W-:Y:S01]  /*16c70*/  USHF.L.U32 UR15, UR15, UR21, URZ ;  /* 0x000000150f0f7299 */ /* 0x000fe2000800063f */
[----:B------:R-:W-:Y:S01]  /*16c80*/  ISETP.NE.U32.AND P0, PT, RZ, UR4, PT ;  /* 0x00000004ff007c0c */ /* 0x000fe2000bf05070 */
[----:B------:R-:W-:-:S02]  /*16c90*/  USHF.R.U64 UR16, UR8, UR11, UR9 ;  /* 0x0000000b08107299 */ /* 0x000fc40008001209 */
[----:B------:R-:W-:Y:S01]  /*16ca0*/  USHF.R.U32.HI UR8, URZ, UR11, UR9 ;  /* 0x0000000b3f087299 */ /* 0x000fe20008011609 */
[----:B0-----:R-:W-:Y:S01]  /*16cb0*/  R2UR UR14, R0 ;  /* 0x00000000000e72ca */ /* 0x001fe200000e0000 */
[----:B------:R-:W-:Y:S01]  /*16cc0*/  ULDC UR17, c[0x0][0x608] ;  /* 0x0001820000117ab9 */ /* 0x000fe20000000800 */
[----:B------:R-:W-:Y:S01]  /*16cd0*/  ULOP3.LUT UR44, URZ, UR15, URZ, 0x33, !UPT ;  /* 0x0000000f3f2c7292 */ /* 0x000fe2000f8e333f */
[----:B------:R-:W-:Y:S01]  /*16ce0*/  ISETP.NE.AND.EX P0, PT, RZ, UR5, PT, P0 ;  /* 0x00000005ff007c0c */ /* 0x000fe2000bf05300 */
[----:B------:R-:W-:Y:S02]  /*16cf0*/  USHF.R.U64 UR15, UR16, UR17, UR8 ;  /* 0x00000011100f7299 */ /* 0x000fe40008001208 */
[----:B------:R-:W-:Y:S02]  /*16d00*/  USHF.R.U32.HI UR8, URZ, UR17, UR8 ;  /* 0x000000113f087299 */ /* 0x000fe40008011608 */
[----:B------:R-:W-:Y:S02]  /*16d10*/  UIADD3 UR12, -UR12, URZ, URZ ;  /* 0x0000003f0c0c7290 */ /* 0x000fe4000fffe13f */
[----:B------:R-:W-:Y:S01]  /*16d20*/  USHF.R.U64 UR17, UR15, UR21, UR8 ;  /* 0x000000150f117299 */ /* 0x000fe20008001208 */
[----:B------:R-:W-:Y:S01]  /*16d30*/  UMOV UR19, 0x1 ;  /* 0x0000000100137882 */ /* 0x000fe20000000000 */
[----:B------:R-:W-:Y:S01]  /*16d40*/  ULDC UR13, c[0x0][0x144] ;  /* 0x00005100000d7ab9 */ /* 0x000fe20000000800 */
[----:B------:R-:W-:Y:S01]  /*16d50*/  ULDC UR7, c[0x0][0x600] ;  /* 0x0001800000077ab9 */ /* 0x000fe20000000800 */
[----:B------:R-:W-:-:S02]  /*16d60*/  USHF.L.U32 UR24, UR19, UR21, URZ ;  /* 0x0000001513187299 */ /* 0x000fc4000800063f */
[----:B------:R-:W-:Y:S02]  /*16d70*/  USHF.R.U32.HI UR8, URZ, UR21, UR8 ;  /* 0x000000153f087299 */ /* 0x000fe40008011608 */
[----:B------:R-:W-:Y:S02]  /*16d80*/  UIMAD UR21, UR13, UR12, UR6 ;  /* 0x0000000c0d1572a4 */ /* 0x000fe4000f8e0206 */
[----:B------:R-:W-:Y:S02]  /*16d90*/  UIADD3 UR20, UR7, -0x1, URZ ;  /* 0xffffffff07147890 */ /* 0x000fe4000fffe03f */
[----:B------:R-:W-:Y:S01]  /*16da0*/  UIADD3 UR19, -UR14, URZ, URZ ;  /* 0x0000003f0e137290 */ /* 0x000fe2000fffe13f */
[----:B------:R-:W-:Y:S01]  /*16db0*/  ULDC UR25, c[0x0][0x148] ;  /* 0x0000520000197ab9 */ /* 0x000fe20000000800 */
[----:B------:R-:W-:Y:S01]  /*16dc0*/  ULDC UR22, c[0x0][0x648] ;  /* 0x0001920000167ab9 */ /* 0x000fe20000000800 */
[----:B------:R-:W-:Y:S01]  /*16dd0*/  ULDC UR23, c[0x0][0x638] ;  /* 0x00018e0000177ab9 */ /* 0x000fe20000000800 */
        /* <DEDUP_REMOVED lines=14> */
.L_x_509:
[----:B------:R-:W-:Y:S01]  /*16ec0*/  UISETP.NE.AND UP0, UPT, UR39, URZ, UPT ;  /* 0x0000003f2700728c */ /* 0x000fe2000bf05270 */
[----:B------:R-:W-:Y:S01]  /*16ed0*/  IMAD.MOV.U32 R0, RZ, RZ, 0x1 ;  /* 0x00000001ff007424 */ /* 0x000fe200078e00ff */
[----:B------:R-:W-:Y:S02]  /*16ee0*/  USHF.R.U64 UR4, UR6, UR22, UR8 ;  /* 0x0000001606047299 */ /* 0x000fe40008001208 */
[----:B------:R-:W-:Y:S02]  /*16ef0*/  ULOP3.LUT UR44, UR15, UR44, URZ, 0xc0, !UPT ;  /* 0x0000002c0f2c7292 */ /* 0x000fe4000f8ec03f */
[----:B------:R-:W-:Y:S02]  /*16f00*/  UIADD3 UR5, -UR4, URZ, URZ ;  /* 0x0000003f04057290 */ /* 0x000fe4000fffe13f */
[----:B------:R-:W-:Y:S02]  /*16f10*/  UIMAD UR44, UR24, UR4, UR44 ;  /* 0x00000004182c72a4 */ /* 0x000fe4000f8e022c */
[----:B------:R-:W-:-:S02]  /*16f20*/  ULOP3.LUT UR16, UR16, UR20, URZ, 0xc0, !UPT ;  /* 0x0000001410107292 */ /* 0x000fc4000f8ec03f */
[----:B------:R-:W-:Y:S02]  /*16f30*/  @UP0 UIMAD UR21, UR25, UR19, UR18 ;  /* 0x00000013191502a4 */ /* 0x000fe4000f8e0212 */
[----:B------:R-:W-:-:S03]  /*16f40*/  UIMAD UR4, UR5, UR23, UR17 ;  /* 0x00000017050472a4 */ /* 0x000fc6000f8e0211 */
[----:B------:R-:W-:Y:S01]  /*16f50*/  ULDC UR5, c[0x0][0x610] ;  /* 0x0001840000057ab9 */ /* 0x000fe20000000800 */
[----:B------:R-:W-:Y:S02]  /*16f60*/  UIMAD UR4, UR4, UR7, UR16 ;  /* 0x00000007040472a4 */ /* 0x000fe4000f8e0210 */
[----:B------:R-:W-:-:S04]  /*16f70*/  UIMAD UR44, UR44, UR5, UR21 ;  /* 0x000000052c2c72a4 */ /* 0x000fc8000f8e0215 */
[----:B------:R-:W-:Y:S02]  /*16f80*/  USEL UR43, UR4, UR44, !UP0 ;  /* 0x0000002c042b7287 */ /* 0x000fe4000c000000 */
[----:B------:R-:W-:-:S12]  /*16f90*/  USEL UR44, UR44, UR4, !UP0 ;  /* 0x000000042c2c7287 */ /* 0x000fd8000c000000 */
.L_x_507:
[----:B------:R-:W-:-:S13]  /*16fa0*/  LOP3.LUT P0, RZ, R0, 0xff, RZ, 0xc0, !PT ;  /* 0x000000ff00ff7812 */ /* 0x000fda000780c0ff */
[----:B------:R-:W-:Y:S05]  /*16fb0*/  @P0 BRA `(.L_x_510) ;  /* 0xfffffea000f80947 */ /* 0x000fea000383ffff */
[----:B------:R-:W-:Y:S05]  /*16fc0*/  EXIT ;  /* 0x000000000000794d */ /* 0x000fea0003800000 */
.L_x_7:
[----:B------:R-:W2:Y:S01]  /*16fd0*/  LDL R5, [R1+0xa4] ;  /* 0x0000a40001057983 */ /* 0x000ea20000100800 */
[----:B------:R-:W-:-:S03]  /*16fe0*/  ULDC.64 UR4, c[0x0][0x650] ;  /* 0x0001940000047ab9 */ /* 0x000fc60000000a00 */
[----:B------:R-:W3:Y:S01]  /*16ff0*/  LDL R4, [R1+0xa0] ;  /* 0x0000a00001047983 */ /* 0x000ee20000100800 */
[----:B------:R-:W-:Y:S01]  /*17000*/  PRMT R0, RZ, 0x7610, R0 ;  /* 0x00007610ff007816 */ /* 0x000fe20000000000 */
[----:B------:R-:W-:Y:S01]  /*17010*/  IMAD.MOV.U32 R2, RZ, RZ, -0x1 ;  /* 0xffffffffff027424 */ /* 0x000fe200078e00ff */
[----:B------:R-:W-:Y:S01]  /*17020*/  MOV R9, 0xffffffff ;  /* 0xffffffff00097802 */ /* 0x000fe20000000f00 */
[----:B------:R-:W-:Y:S01]  /*17030*/  IMAD.MOV.U32 R3, RZ, RZ, -0x1 ;  /* 0xffffffffff037424 */ /* 0x000fe200078e00ff */
[----:B--2---:R-:W-:-:S04]  /*17040*/  ISETP.GE.U32.AND P0, PT, R5, UR4, PT ;  /* 0x0000000405007c0c */ /* 0x004fc8000bf06070 */
[----:B---3--:R-:W-:-:S13]  /*17050*/  ISETP.GE.U32.AND.EX P0, PT, R4, UR5, PT, P0 ;  /* 0x0000000504007c0c */ /* 0x008fda000bf06100 */
        /* <DEDUP_REMOVED lines=21> */
.L_x_512:
[----:B------:R-:W-:Y:S01]  /*171b0*/  USHF.R.U64 UR4, UR14, UR19, UR15 ;  /* 0x000000130e047299 */ /* 0x000fe2000800120f */
[----:B------:R-:W-:Y:S01]  /*171c0*/  R2UR UR7, R4 ;  /* 0x00000000040772ca */ /* 0x000fe200000e0000 */
[----:B------:R-:W-:Y:S02]  /*171d0*/  USHF.R.U32.HI UR5, URZ, UR19, UR15 ;  /* 0x000000133f057299 */ /* 0x000fe4000801160f */
[----:B------:R-:W-:Y:S01]  /*171e0*/  UIADD3 UR13, UP0, URZ, -UR4, URZ ;  /* 0x800000043f0d7290 */ /* 0x000fe2000ff1e03f */
[----:B------:R-:W-:Y:S01]  /*171f0*/  ULDC.64 UR14, c[0x0][0x620] ;  /* 0x00018800000e7ab9 */ /* 0x000fe20000000a00 */
[----:B------:R-:W-:Y:S02]  /*17200*/  UMOV UR6, UR20 ;  /* 0x0000001400067c82 */ /* 0x000fe40008000000 */
[----:B------:R-:W-:Y:S02]  /*17210*/  UIADD3.X UR5, URZ, ~UR5, URZ, UP0, !UPT ;  /* 0x800000053f057290 */ /* 0x000fe400087fe43f */
[----:B------:R-:W-:-:S02]  /*17220*/  UISETP.NE.AND UP1, UPT, UR39, URZ, UPT ;  /* 0x0000003f2700728c */ /* 0x000fc4000bf25270 */
[----:B------:R-:W-:Y:S02]  /*17230*/  UIMAD UR5, UR5, UR14, URZ ;  /* 0x0000000e050572a4 */ /* 0x000fe4000f8e023f */
[----:B------:R-:W-:Y:S02]  /*17240*/  UIMAD.WIDE.U32 UR6, UR13, UR14, UR6 ;  /* 0x0000000e0d0672a5 */ /* 0x000fe4000f8e0006 */
[----:B------:R-:W-:Y:S01]  /*17250*/  UIMAD UR5, UR13, UR15, UR5 ;  /* 0x0000000f0d0572a4 */ /* 0x000fe2000f8e0205 */
[----:B------:R-:W-:Y:S02]  /*17260*/  ULDC UR14, c[0x0][0x608] ;  /* 0x00018200000e7ab9 */ /* 0x000fe40000000800 */
[----:B------:R-:W-:Y:S01]  /*17270*/  ULDC UR13, c[0x0][0x618] ;  /* 0x00018600000d7ab9 */ /* 0x000fe20000000800 */
[----:B------:R-:W-:Y:S01]  /*17280*/  UIADD3 UR5, UR7, UR5, URZ ;  /* 0x0000000507057290 */ /* 0x000fe2000fffe03f */
[----:B------:R-:W-:Y:S01]  /*17290*/  ULDC UR22, c[0x0][0x658] ;  /* 0x0001960000167ab9 */ /* 0x000fe20000000800 */
[----:B------:R-:W-:-:S02]  /*172a0*/  @UP1 UIMAD UR8, UR11, UR12, UR10 ;  /* 0x0000000c0b0812a4 */ /* 0x000fc4000f8e020a */
[----:B------:R-:W-:Y:S02]  /*172b0*/  USHF.R.U64 UR17, UR6, UR13, UR5 ;  /* 0x0000000d06117299 */ /* 0x000fe40008001205 */
[----:B------:R-:W-:Y:S01]  /*172c0*/  USHF.R.U32.HI UR5, URZ, UR13, UR5 ;  /* 0x0000000d3f057299 */ /* 0x000fe20008011605 */
[----:B------:R-:W-:Y:S01]  /*172d0*/  ULDC.64 UR6, c[0x0][0x640] ;  /* 0x0001900000067ab9 */ /* 0x000fe20000000a00 */
[----:B------:R-:W-:Y:S01]  /*172e0*/  UMOV UR10, 0xffffffff ;  /* 0xffffffff000a7882 */ /* 0x000fe20000000000 */
[----:B------:R-:W-:Y:S01]  /*172f0*/  ISETP.NE.U32.AND P0, PT, RZ, UR6, PT ;  /* 0x00000006ff007c0c */ /* 0x000fe2000bf05070 */
[----:B------:R-:W-:Y:S02]  /*17300*/  USHF.R.U64 UR18, UR17, UR14, UR5 ;  /* 0x0000000e11127299 */ /* 0x000fe40008001205 */
[----:B------:R-:W-:Y:S01]  /*17310*/  USHF.R.U32.HI UR5, URZ, UR14, UR5 ;  /* 0x0000000e3f057299 */ /* 0x000fe20008011605 */
[----:B------:R-:W-:Y:S01]  /*17320*/  ISETP.NE.AND.EX P0, PT, RZ, UR7, PT, P0 ;  /* 0x00000007ff007c0c */ /* 0x000fe2000bf05300 */
[----:B------:R-:W-:-:S02]  /*17330*/  USHF.L.U32 UR11, UR10, UR22, URZ ;  /* 0x000000160a0b7299 */ /* 0x000fc4000800063f */
[----:B------:R-:W-:Y:S01]  /*17340*/  USHF.R.U64 UR19, UR18, UR22, UR5 ;  /* 0x0000001612137299 */ /* 0x000fe20008001205 */
[----:B------:R-:W-:Y:S01]  /*17350*/  ULDC UR20, c[0x0][0x600] ;  /* 0x0001800000147ab9 */ /* 0x000fe20000000800 */
[----:B------:R-:W-:Y:S02]  /*17360*/  USHF.R.U32.HI UR10, URZ, UR22, UR5 ;  /* 0x000000163f0a7299 */ /* 0x000fe40008011605 */
[----:B------:R-:W-:Y:S02]  /*17370*/  UIADD3 UR21, UR20, -0x1, URZ ;  /* 0xffffffff14157890 */ /* 0x000fe4000fffe03f */
[----:B------:R-:W-:Y:S01]  /*17380*/  ULOP3.LUT UR26, URZ, UR11, URZ, 0x33, !UPT ;  /* 0x0000000b3f1a7292 */ /* 0x000fe2000f8e333f */
        /* <DEDUP_REMOVED lines=17> */
.L_x_513:
[----:B------:R-:W-:Y:S01]  /*174a0*/  USHF.R.U64 UR6, UR5, UR23, UR10 ;  /* 0x0000001705067299 */ /* 0x000fe2000800120a */
[----:B------:R-:W-:Y:S01]  /*174b0*/  IMAD.MOV.U32 R0, RZ, RZ, 0x1 ;  /* 0x00000001ff007424 */ /* 0x000fe200078e00ff */
[----:B------:R-:W-:Y:S01]  /*174c0*/  USHF.L.U32 UR25, UR25, UR22, URZ ;  /* 0x0000001619197299 */ /* 0x000fe2000800063f */
[----:B------:R-:W-:Y:S01]  /*174d0*/  IMAD.U32 R9, RZ, RZ, UR4 ;  /* 0x00000004ff097e24 */ /* 0x000fe2000f8e00ff */
[----:B------:R-:W-:Y:S02]  /*174e0*/  ULOP3.LUT UR5, UR18, UR26, URZ, 0xc0, !UPT ;  /* 0x0000001a12057292 */ /* 0x000fe4000f8ec03f */
[----:B------:R-:W-:Y:S02]  /*174f0*/  UIADD3 UR7, -UR6, URZ, URZ ;  /* 0x0000003f06077290 */ /* 0x000fe4000fffe13f */
[----:B------:R-:W-:Y:S02]  /*17500*/  UIMAD UR6, UR25, UR6, UR5 ;  /* 0x00000006190672a4 */ /* 0x000fe4000f8e0205 */
[----:B------:R-:W-:-:S02]  /*17510*/  ULOP3.LUT UR17, UR17, UR21, URZ, 0xc0, !UPT ;  /* 0x0000001511117292 */ /* 0x000fc4000f8ec03f */
[----:B------:R-:W-:Y:S02]  /*17520*/  UIMAD UR5, UR7, UR24, UR19 ;  /* 0x00000018070572a4 */ /* 0x000fe4000f8e0213 */
[----:B------:R-:W-:Y:S01]  /*17530*/  UISETP.NE.AND UP0, UPT, UR39, URZ, UPT ;  /* 0x0000003f2700728c */ /* 0x000fe2000bf05270 */
[----:B------:R-:W-:Y:S01]  /*17540*/  ULDC UR7, c[0x0][0x610] ;  /* 0x0001840000077ab9 */ /* 0x000fe20000000800 */
[----:B------:R-:W-:Y:S02]  /*17550*/  UIMAD UR5, UR5, UR20, UR17 ;  /* 0x00000014050572a4 */ /* 0x000fe4000f8e0211 */
[----:B------:R-:W-:-:S04]  /*17560*/  UIMAD UR8, UR6, UR7, UR8 ;  /* 0x00000007060872a4 */ /* 0x000fc8000f8e0208 */
[----:B------:R-:W-:Y:S02]  /*17570*/  USEL UR6, UR5, UR8, !UP0 ;  /* 0x0000000805067287 */ /* 0x000fe4000c000000 */
[----:B------:R-:W-:-:S04]  /*17580*/  USEL UR8, UR8, UR5, !UP0 ;  /* 0x0000000508087287 */ /* 0x000fc8000c000000 */
[----:B------:R-:W-:Y:S02]  /*17590*/  IMAD.U32 R3, RZ, RZ, UR6 ;  /* 0x00000006ff037e24 */ /* 0x000fe4000f8e00ff */
[----:B------:R-:W-:-:S07]  /*175a0*/  IMAD.U32 R2, RZ, RZ, UR8 ;  /* 0x00000008ff027e24 */ /* 0x000fce000f8e00ff */
.L_x_511:
[----:B------:R-:W-:-:S08]  /*175b0*/  NOP ;  /* 0x0000000000007918 */ /* 0x000fd00000000000 */
[----:B0-----:R-:W0:-:S00]  /*175c0*/  USETMAXREG.DEALLOC.CTAPOOL 0x18 ;  /* 0x00000018000079c8 */ /* 0x001e0000080e0500 */
[----:B------:R-:W-:-:S13]  /*175d0*/  ISETP.NE.AND P0, PT, RZ, UR9, PT ;  /* 0x00000009ff007c0c */ /* 0x000fda000bf05270 */
[----:B------:R-:W-:Y:S05]  /*175e0*/  @P0 EXIT ;  /* 0x000000000000094d */ /* 0x000fea0003800000 */
[----:B0-----:R-:W-:Y:S01]  /*175f0*/  LOP3.LUT P0, RZ, R0, 0xff, RZ, 0xc0, !PT ;  /* 0x000000ff00ff7812 */ /* 0x001fe2000780c0ff */
[----:B------:R-:W-:Y:S01]  /*17600*/  IMAD.MOV.U32 R0, RZ, RZ, 0x1 ;  /* 0x00000001ff007424 */ /* 0x000fe200078e00ff */
[----:B------:R-:W-:-:S11]  /*17610*/  MOV R6, RZ ;  /* 0x000000ff00067202 */ /* 0x000fd60000000f00 */
[----:B------:R-:W-:Y:S05]  /*17620*/  @!P0 BRA `(.L_x_514) ;  /* 0x0000000c00708947 */ /* 0x000fea0003800000 */
[----:B------:R-:W0:Y:S01]  /*17630*/  S2R R10, SR_CgaCtaId ;  /* 0x00000000000a7919 */ /* 0x000e220000008800 */
[----:B------:R-:W-:Y:S01]  /*17640*/  ULDC UR4, c[0x0][0x28c] ;  /* 0x0000a30000047ab9 */ /* 0x000fe20000000800 */
[----:B------:R-:W-:Y:S01]  /*17650*/  ULDC UR5, c[0x0][0x600] ;  /* 0x0001800000057ab9 */ /* 0x000fe20000000800 */
[----:B------:R-:W-:Y:S01]  /*17660*/  UIADD3 UR9, UR4, 0x3f, URZ ;  /* 0x0000003f04097890 */ /* 0x000fe2000fffe03f */
[----:B------:R-:W-:Y:S01]  /*17670*/  BSSY B0, `(.L_x_514) ;  /* 0x00000d7000007945 */ /* 0x000fe20003800000 */
[----:B------:R-:W-:Y:S01]  /*17680*/  ULDC UR7, c[0x0][0x658] ;  /* 0x0001960000077ab9 */ /* 0x000fe20000000800 */
[----:B------:R-:W-:Y:S01]  /*17690*/  UMOV UR10, 0x1 ;  /* 0x00000001000a7882 */ /* 0x000fe20000000000 */
[----:B------:R-:W-:Y:S01]  /*176a0*/  UIADD3 UR4, UR5, -0x1, URZ ;  /* 0xffffffff05047890 */ /* 0x000fe2000fffe03f */
[----:B------:R-:W-:Y:S01]  /*176b0*/  IMAD.MOV.U32 R8, RZ, RZ, 0x1 ;  /* 0x00000001ff087424 */ /* 0x000fe200078e00ff */
[----:B------:R-:W-:Y:S01]  /*176c0*/  UMOV UR8, 0xffffffff ;  /* 0xffffffff00087882 */ /* 0x000fe20000000000 */
[----:B------:R-:W-:Y:S01]  /*176d0*/  USHF.L.U32 UR5, UR10, UR7, URZ ;  /* 0x000000070a057299 */ /* 0x000fe2000800063f */
[----:B------:R-:W-:Y:S01]  /*176e0*/  IMAD.MOV.U32 R0, RZ, RZ, 0x1 ;  /* 0x00000001ff007424 */ /* 0x000fe200078e00ff */
[----:B------:R-:W-:Y:S01]  /*176f0*/  USHF.R.S32.HI UR10, URZ, 0x1f, UR9 ;  /* 0x0000001f3f0a7899 */ /* 0x000fe20008011409 */
[----:B------:R-:W-:Y:S01]  /*17700*/  IMAD.MOV.U32 R6, RZ, RZ, RZ ;  /* 0x000000ffff067224 */ /* 0x000fe200078e00ff */
[----:B------:R-:W-:Y:S01]  /*17710*/  ULDC UR6, c[0x0][0xc] ;  /* 0x0000030000067ab9 */ /* 0x000fe20000000800 */
[----:B------:R-:W-:-:S02]  /*17720*/  USHF.L.U32 UR11, UR8, UR7, URZ ;  /* 0x00000007080b7299 */ /* 0x000fc4000800063f */
[----:B------:R-:W-:Y:S01]  /*17730*/  ULEA.HI UR10, UR10, UR9, URZ, 0x6 ;  /* 0x000000090a0a7291 */ /* 0x000fe2000f8f303f */
[----:B------:R-:W-:Y:S01]  /*17740*/  ULDC UR7, c[0x0][0x10] ;  /* 0x0000040000077ab9 */ /* 0x000fe20000000800 */
[----:B------:R-:W-:Y:S01]  /*17750*/  ULDC UR8, c[0x0][0x14] ;  /* 0x0000050000087ab9 */ /* 0x000fe20000000800 */
[----:B------:R-:W-:Y:S02]  /*17760*/  UIMAD.WIDE.U32 UR6, UR6, UR7, URZ ;  /* 0x00000007060672a5 */ /* 0x000fe4000f8e003f */
[----:B------:R-:W-:Y:S02]  /*17770*/  USHF.R.S32.HI UR18, URZ, 0x6, UR10 ;  /* 0x000000063f127899 */ /* 0x000fe4000801140a */
[----:B------:R-:W-:Y:S02]  /*17780*/  UIMAD.WIDE.U32 UR22, UR6, UR8, URZ ;  /* 0x00000008061672a5 */ /* 0x000fe4000f8e003f */
[----:B------:R-:W-:Y:S02]  /*17790*/  UIMAD UR13, UR7, UR8, URZ ;  /* 0x00000008070d72a4 */ /* 0x000fe4000f8e023f */
[----:B------:R-:W-:-:S02]  /*177a0*/  ULOP3.LUT UR21, UR38, 0x2, URZ, 0xfc, !UPT ;  /* 0x0000000226157892 */ /* 0x000fc4000f8efc3f */
[----:B------:R-:W-:Y:S01]  /*177b0*/  ULOP3.LUT UR19, URZ, UR11, URZ, 0x33, !UPT ;  /* 0x0000000b3f137292 */ /* 0x000fe2000f8e333f */
[----:B0-----:R-:W-:Y:S01]  /*177c0*/  LOP3.LUT R10, R10, 0x1, RZ, 0xc0, !PT ;  /* 0x000000010a0a7812 */ /* 0x001fe200078ec0ff */
[----:B------:R-:W-:Y:S02]  /*177d0*/  UIADD3 UR13, UR23, UR13, URZ ;  /* 0x0000000d170d7290 */ /* 0x000fe4000fffe03f */
[----:B------:R-:W-:Y:S01]  /*177e0*/  UIADD3 UR26, UR18, 0x1, URZ ;  /* 0x00000001121a7890 */ /* 0x000fe2000fffe03f */
[----:B------:R-:W-:-:S11]  /*177f0*/  ULDC.64 UR24, c[0x0][0x198] ;  /* 0x0000660000187ab9 */ /* 0x000fd60000000a00 */
.L_x_525:
[----:B------:R-:W-:-:S03]  /*17800*/  UMOV UR6, 0xffffffff ;  /* 0xffffffff00067882 */ /* 0x000fc60000000000 */
[----:B------:R-:W-:Y:S05]  /*17810*/  BRA.DIV UR6, `(.L_x_515) ;  /* 0x0000000e06c07947 */ /* 0x000fea000b800000 */
[----:B------:R-:W-:-:S13]  /*17820*/  ELECT P6, URZ, PT ;  /* 0x00000000003f782f */ /* 0x000fda00038c0000 */
.L_x_535:
[----:B------:R-:W0:Y:S01]  /*17830*/  LDC R4, c[0x0][0x28c] ;  /* 0x0000a300ff047b82 */ /* 0x000e220000000800 */
[----:B------:R-:W-:Y:S01]  /*17840*/  BSSY B1, `(.L_x_516) ;  /* 0x000003c000017945 */ /* 0x000fe20003800000 */
[----:B0-----:R-:W-:-:S13]  /*17850*/  ISETP.LT.OR P6, PT, R4, 0x1, !P6 ;  /* 0x000000010400780c */ /* 0x001fda00077c1670 */
[----:B------:R-:W-:Y:S05]  /*17860*/  @P6 BRA `(.L_x_517) ;  /* 0x0000000000e46947 */ /* 0x000fea0003800000 */
[----:B------:R-:W-:Y:S01]  /*17870*/  IMAD R3, R3, 0x2, R10 ;  /* 0x0000000203037824 */ /* 0x000fe200078e020a */
[----:B------:R-:W-:Y:S01]  /*17880*/  MOV R15, UR26 ;  /* 0x0000001a000f7c02 */ /* 0x000fe20008000f00 */
[----:B------:R-:W-:Y:S02]  /*17890*/  IMAD R2, R2, 0x180, RZ ;  /* 0x0000018002027824 */ /* 0x000fe400078e02ff */
[----:B------:R-:W-:Y:S02]  /*178a0*/  IMAD R3, R3, 0x50, RZ ;  /* 0x0000005003037824 */ /* 0x000fe400078e02ff */
[----:B------:R-:W-:Y:S02]  /*178b0*/  IMAD.MOV.U32 R13, RZ, RZ, RZ ;  /* 0x000000ffff0d7224 */ /* 0x000fe400078e00ff */
[----:B------:R-:W-:Y:S02]  /*178c0*/  IMAD.MOV.U32 R4, RZ, RZ, R0 ;  /* 0x000000ffff047224 */ /* 0x000fe400078e0000 */
[----:B------:R-:W-:-:S07]  /*178d0*/  IMAD.MOV.U32 R5, RZ, RZ, R6 ;  /* 0x000000ffff057224 */ /* 0x000fce00078e0006 */
.L_x_520:
[----:B------:R-:W0:Y:S01]  /*178e0*/  S2R R12, SR_CgaCtaId ;  /* 0x00000000000c7919 */ /* 0x000e220000008800 */
[----:B------:R-:W-:Y:S01]  /*178f0*/  MOV R7, 0x400 ;  /* 0x0000040000077802 */ /* 0x000fe20000000f00 */
[----:B------:R-:W1:Y:S03]  /*17900*/  S2R R11, SR_TID.X ;  /* 0x00000000000b7919 */ /* 0x000e660000002100 */
[----:B0-----:R-:W-:Y:S02]  /*17910*/  LEA R16, R12, R7, 0x18 ;  /* 0x000000070c107211 */ /* 0x001fe400078ec0ff */
[----:B------:R-:W-:Y:S02]  /*17920*/  SHF.L.U32 R12, R4, 0x1f, RZ ;  /* 0x0000001f040c7819 */ /* 0x000fe400000006ff */
[----:B-1----:R-:W-:Y:S01]  /*17930*/  LOP3.LUT P1, RZ, R11, 0x7f, RZ, 0xc0, !PT ;  /* 0x0000007f0bff7812 */ /* 0x002fe2000782c0ff */
[----:B------:R-:W-:-:S04]  /*17940*/  IMAD R7, R5, 0x8, R16 ;  /* 0x0000000805077824 */ /* 0x000fc800078e0210 */
[----:B------:R-:W0:Y:S08]  /*17950*/  SYNCS.PHASECHK.TRANS64.TRYWAIT P0, [R7+URZ+0x18], R12 ;  /* 0x0000180c070075a7 */ /* 0x000e30000800017f */
[----:B------:R-:W1:Y:S01]  /*17960*/  @!P1 LDC R14, c[0x0][0x500] ;  /* 0x00014000ff0e9b82 */ /* 0x000e620000000800 */
[----:B0-----:R-:W-:Y:S05]  /*17970*/  @!P0 BRA `(.L_x_518) ;  /* 0x0000000c00888947 */ /* 0x001fea0003800000 */
.L_x_536:
[----:B------:R-:W-:Y:S01]  /*17980*/  UPRMT UR6, UR21, 0x9910, URZ ;  /* 0x0000991015067896 */ /* 0x000fe2000800003f */
[----:B-1----:R1:W-:Y:S03]  /*17990*/  @!P1 SYNCS.ARRIVE.TRANS64 RZ, [R7+URZ], R14 ;  /* 0x0000000e07ff99a7 */ /* 0x0023e6000800003f */
[----:B------:R-:W-:-:S06]  /*179a0*/  UISETP.NE.AND UP0, UPT, UR6, 0x2, UPT ;  /* 0x000000020600788c */ /* 0x000fcc000bf05270 */
[----:B------:R-:W-:-:S13]  /*179b0*/  PLOP3.LUT P0, PT, PT, PT, UP0, 0x80, 0x0 ;  /* 0x000000000000781c */ /* 0x000fda0003f0f008 */
[----:B-1----:R-:W-:Y:S05]  /*179c0*/  @P0 BRA `(.L_x_519) ;  /* 0x0000000000040947 */ /* 0x002fea0003800000 */
[----:B------:R-:W-:Y:S01]  /*179d0*/  BPT.TRAP 0x1 ;  /* 0x000000040000795c */ /* 0x000fe20000300000 */
.L_x_519:
[----:B------:R-:W-:Y:S01]  /*179e0*/  IMAD R11, R5, 0x2, R10 ;  /* 0x00000002050b7824 */ /* 0x000fe200078e020a */
[----:B------:R-:W-:Y:S01]  /*179f0*/  R2UR UR9, R7 ;  /* 0x00000000070972ca */ /* 0x000fe200000e0000 */
[--C-:B0-----:R-:W-:Y:S01]  /*17a00*/  IMAD R12, R5, 0xc000, R16.reuse ;  /* 0x0000c000050c7824 */ /* 0x101fe200078e0210 */
[----:B------:R-:W-:Y:S01]  /*17a10*/  UIADD3 UR6, UP0, UR24, 0xf0, URZ ;  /* 0x000000f018067890 */ /* 0x000fe2000ff1e03f */
[----:B------:R-:W-:Y:S01]  /*17a20*/  IMAD R11, R11, 0x1400, RZ ;  /* 0x000014000b0b7824 */ /* 0x000fe200078e02ff */
[----:B------:R-:W-:Y:S01]  /*17a30*/  R2UR UR11, R2 ;  /* 0x00000000020b72ca */ /* 0x000fe200000e0000 */
[----:B------:R-:W-:Y:S01]  /*17a40*/  VIADD R15, R15, 0xffffffff ;  /* 0xffffffff0f0f7836 */ /* 0x000fe20000000000 */
[----:B------:R-:W-:Y:S01]  /*17a50*/  R2UR UR7, R12 ;  /* 0x000000000c0772ca */ /* 0x000fe200000e0000 */
[----:B------:R-:W-:Y:S01]  /*17a60*/  IMAD R11, R11, 0x2, R16 ;  /* 0x000000020b0b7824 */ /* 0x000fe200078e0210 */
[----:B------:R-:W-:Y:S01]  /*17a70*/  R2UR UR10, R13 ;  /* 0x000000000d0a72ca */ /* 0x000fe200000e0000 */
[----:B------:R-:W-:Y:S01]  /*17a80*/  UIADD3 UR28, UP1, UR24, 0x1f0, URZ ;  /* 0x000001f0181c7890 */ /* 0x000fe2000ff3e03f */
[----:B------:R-:W-:Y:S01]  /*17a90*/  R2UR UR12, R9 ;  /* 0x00000000090c72ca */ /* 0x000fe200000e0000 */
[----:B------:R-:W-:Y:S01]  /*17aa0*/  UMOV UR14, 0x0 ;  /* 0x00000000000e7882 */ /* 0x000fe20000000000 */
[----:B------:R-:W-:Y:S01]  /*17ab0*/  R2UR UR8, R11 ;  /* 0x000000000b0872ca */ /* 0x000fe200000e0000 */
[----:B------:R-:W-:Y:S01]  /*17ac0*/  UIADD3.X UR29, URZ, UR25, URZ, UP1, !UPT ;  /* 0x000000193f1d7290 */ /* 0x000fe20008ffe43f */
[----:B------:R-:W-:Y:S01]  /*17ad0*/  R2UR UR20, R3 ;  /* 0x00000000031472ca */ /* 0x000fe200000e0000 */
[----:B------:R-:W-:Y:S01]  /*17ae0*/  UMOV UR15, 0x10000000 ;  /* 0x10000000000f7882 */ /* 0x000fe20000000000 */
[----:B------:R-:W-:Y:S01]  /*17af0*/  ISETP.GT.AND P1, PT, R15, 0x1, PT ;  /* 0x000000010f00780c */ /* 0x000fe20003f24270 */
[----:B------:R-:W-:Y:S01]  /*17b00*/  UMOV UR27, 0x30000 ;  /* 0x00030000001b7882 */ /* 0x000fe20000000000 */
[----:B------:R-:W-:Y:S01]  /*17b10*/  IADD3 R5, R5, 0x1, RZ ;  /* 0x0000000105057810 */ /* 0x000fe20007ffe0ff */
[----:B------:R-:W-:Y:S01]  /*17b20*/  UIADD3 UR16, UR7, 0x100, URZ ;  /* 0x0000010007107890 */ /* 0x000fe2000fffe03f */
[----:B------:R-:W-:Y:S01]  /*17b30*/  VIADD R13, R13, 0x40 ;  /* 0x000000400d0d7836 */ /* 0x000fe20000000000 */
[----:B------:R-:W-:Y:S01]  /*17b40*/  UIADD3.X UR7, URZ, UR25, URZ, UP0, !UPT ;  /* 0x000000193f077290 */ /* 0x000fe200087fe43f */
[----:B------:R-:W-:-:S03]  /*17b50*/  ISETP.NE.AND P0, PT, R5, 0x3, PT ;  /* 0x000000030500780c */ /* 0x000fc60003f05270 */
[----:B------:R-:W-:Y:S01]  /*17b60*/  UIADD3 UR17, UR8, 0x24100, URZ ;  /* 0x0002410008117890 */ /* 0x000fe2000fffe03f */
[----:B------:R-:W-:Y:S02]  /*17b70*/  SEL R7, RZ, 0x1, P0 ;  /* 0x00000001ff077807 */ /* 0x000fe40000000000 */
[----:B------:R-:W-:Y:S01]  /*17b80*/  UMOV UR8, UR16 ;  /* 0x0000001000087c82 */ /* 0x000fe20008000000 */
[----:B------:R-:W-:Y:S01]  /*17b90*/  SEL R5, R5, RZ, P0 ;  /* 0x000000ff05057207 */ /* 0x000fe20000000000 */
[----:B------:R0:W-:Y:S01]  /*17ba0*/  UTMALDG.3D [UR8], [UR6], desc[UR14] ;  /* 0x00000e08060075b4 */ /* 0x0001e20008011000 */
[----:B------:R-:W-:Y:S01]  /*17bb0*/  LOP3.LUT R4, R4, R7, RZ, 0x3c, !PT ;  /* 0x0000000704047212 */ /* 0x000fe200078e3cff */
[----:B0-----:R-:W-:Y:S01]  /*17bc0*/  UMOV UR8, UR17 ;  /* 0x0000001100087c82 */ /* 0x001fe20008000000 */
[----:B------:R-:W-:Y:S02]  /*17bd0*/  UMOV UR11, UR20 ;  /* 0x00000014000b7c82 */ /* 0x000fe40008000000 */
[----:B------:R0:W-:Y:S02]  /*17be0*/  UTMALDG.3D.MULTICAST [UR8], [UR28], UR27, desc[UR14] ;  /* 0x00000e081c0073b4 */ /* 0x0001e4000801181b */
[----:B0-----:R-:W-:Y:S05]  /*17bf0*/  @P1 BRA `(.L_x_520) ;  /* 0xfffffffc00381947 */ /* 0x001fea000383ffff */
.L_x_517:
[----:B------:R-:W-:Y:S05]  /*17c00*/  BSYNC B1 ;  /* 0x0000000000017941 */ /* 0x000fea0003800000 */
.L_x_516:
[----:B------:R-:W2:Y:S01]  /*17c10*/  LDL.LU R16, [R1+0xa0] ;  /* 0x0000a00001107983 */ /* 0x000ea20000300800 */
[----:B------:R-:W-:Y:S01]  /*17c20*/  LOP3.LUT P0, RZ, R8, 0xff, RZ, 0xc0, !PT ;  /* 0x000000ff08ff7812 */ /* 0x000fe2000780c0ff */
[----:B------:R-:W-:Y:S01]  /*17c30*/  VIADD R6, R6, UR18 ;  /* 0x0000001206067c36 */ /* 0x000fe20008000000 */
[----:B------:R-:W-:Y:S01]  /*17c40*/  ULDC.64 UR6, c[0x0][0x650] ;  /* 0x0001940000067ab9 */ /* 0x000fe20000000a00 */
[----:B------:R-:W3:Y:S01]  /*17c50*/  LDL.LU R14, [R1+0xa4] ;  /* 0x0000a400010e7983 */ /* 0x000ee20000300800 */
[----:B------:R-:W-:Y:S01]  /*17c60*/  UISETP.GE.U32.AND UP0, UPT, UR18, 0x3, UPT ;  /* 0x000000031200788c */ /* 0x000fe2000bf06070 */
[----:B------:R-:W-:Y:S01]  /*17c70*/  BSSY B1, `(.L_x_521) ;  /* 0x0000074000017945 */ /* 0x000fe20003800000 */
[----:B------:R-:W-:Y:S01]  /*17c80*/  IMAD.MOV.U32 R9, RZ, RZ, -0x1 ;  /* 0xffffffffff097424 */ /* 0x000fe200078e00ff */
[----:B------:R-:W-:Y:S02]  /*17c90*/  PRMT R4, RZ, 0x7610, R4 ;  /* 0x00007610ff047816 */ /* 0x000fe40000000004 */
[----:B------:R-:W-:-:S02]  /*17ca0*/  PRMT R8, RZ, 0x7610, R8 ;  /* 0x00007610ff087816 */ /* 0x000fc40000000008 */
[----:B------:R-:W-:Y:S02]  /*17cb0*/  PLOP3.LUT P1, PT, PT, PT, UP0, 0x80, 0x0 ;  /* 0x000000000000781c */ /* 0x000fe40003f2f008 */
[----:B------:R-:W0:Y:S01]  /*17cc0*/  @P0 S2R R3, SR_CgaCtaId ;  /* 0x0000000000030919 */ /* 0x000e220000008800 */
[----:B------:R-:W-:-:S04]  /*17cd0*/  @P0 MOV R2, 0x400 ;  /* 0x0000040000020802 */ /* 0x000fc80000000f00 */
[----:B0-----:R-:W-:-:S04]  /*17ce0*/  @P0 LEA R2, R3, R2, 0x18 ;  /* 0x0000000203020211 */ /* 0x001fc800078ec0ff */
[----:B------:R0:W-:Y:S01]  /*17cf0*/  @P0 SYNCS.ARRIVE.TRANS64.A1T0 RZ, [R2+URZ+0x48], RZ ;  /* 0x000048ff02ff09a7 */ /* 0x0001e2000810003f */
[----:B------:R-:W-:Y:S01]  /*17d00*/  ISETP.GT.U32.AND P0, PT, R6, 0x2, PT ;  /* 0x000000020600780c */ /* 0x000fe20003f04070 */
[----:B0-----:R-:W-:-:S05]  /*17d10*/  IMAD.U32 R2, RZ, RZ, UR18 ;  /* 0x00000012ff027e24 */ /* 0x001fca000f8e00ff */
[----:B------:R-:W-:Y:S01]  /*17d20*/  ISETP.LT.U32.AND P0, PT, R2, 0x3, P0 ;  /* 0x000000030200780c */ /* 0x000fe20000701070 */
[----:B------:R-:W-:-:S04]  /*17d30*/  IMAD.WIDE.U32 R2, R6, -0x55555555, RZ ;  /* 0xaaaaaaab06027825 */ /* 0x000fc800078e00ff */
[----:B------:R-:W-:Y:S01]  /*17d40*/  IMAD.MOV.U32 R2, RZ, RZ, -0x1 ;  /* 0xffffffffff027424 */ /* 0x000fe200078e00ff */
[----:B------:R-:W-:Y:S02]  /*17d50*/  SHF.R.U32.HI R5, RZ, 0x1, R3 ;  /* 0x00000001ff057819 */ /* 0x000fe40000011603 */
[----:B------:R-:W-:-:S03]  /*17d60*/  SEL R3, RZ, 0x1, !P0 ;  /* 0x00000001ff037807 */ /* 0x000fc60004000000 */
[----:B------:R-:W-:Y:S01]  /*17d70*/  IMAD R6, R5, -0x3, R6 ;  /* 0xfffffffd05067824 */ /* 0x000fe200078e0206 */
[----:B------:R-:W-:Y:S02]  /*17d80*/  LOP3.LUT R0, R0, R3, RZ, 0x3c, !PT ;  /* 0x0000000300007212 */ /* 0x000fe400078e3cff */
[----:B------:R-:W-:Y:S02]  /*17d90*/  MOV R3, 0xffffffff ;  /* 0xffffffff00037802 */ /* 0x000fe40000000f00 */
[----:B------:R-:W-:Y:S02]  /*17da0*/  @P1 LOP3.LUT R0, R0, 0x1, R5, 0x78, !PT ;  /* 0x0000000100001812 */ /* 0x000fe400078e7805 */
[----:B---3--:R-:W-:-:S04]  /*17db0*/  IADD3 R14, P0, R14, UR22, RZ ;  /* 0x000000160e0e7c10 */ /* 0x008fc8000ff1e0ff */
[----:B--2---:R-:W-:Y:S01]  /*17dc0*/  IADD3.X R16, R16, UR13, RZ, P0, !PT ;  /* 0x0000000d10107c10 */ /* 0x004fe200087fe4ff */
[----:B------:R0:W-:Y:S01]  /*17dd0*/  STL [R1+0xa4], R14 ;  /* 0x0000a40e01007387 */ /* 0x0001e20000100800 */
[----:B------:R-:W-:-:S03]  /*17de0*/  ISETP.GE.U32.AND P0, PT, R14, UR6, PT ;  /* 0x000000060e007c0c */ /* 0x000fc6000bf06070 */
[----:B------:R0:W-:Y:S01]  /*17df0*/  STL [R1+0xa0], R16 ;  /* 0x0000a01001007387 */ /* 0x0001e20000100800 */
[----:B------:R-:W-:-:S13]  /*17e00*/  ISETP.GE.U32.AND.EX P0, PT, R16, UR7, PT, P0 ;  /* 0x0000000710007c0c */ /* 0x000fda000bf06100 */
[----:B0-----:R-:W-:Y:S05]  /*17e10*/  @P0 BRA `(.L_x_522) ;  /* 0x0000000400640947 */ /* 0x001fea0003800000 */
[----:B------:R-:W0:Y:S01]  /*17e20*/  S2R R7, SR_CTAID.X ;  /* 0x0000000000077919 */ /* 0x000e220000002500 */
[----:B------:R-:W-:Y:S01]  /*17e30*/  ULDC UR6, c[0x0][0x150] ;  /* 0x0000540000067ab9 */ /* 0x000fe20000000800 */
[----:B------:R-:W1:Y:S01]  /*17e40*/  LDC R4, c[0x0][0x144] ;  /* 0x00005100ff047b82 */ /* 0x000e620000000800 */
[----:B------:R-:W-:Y:S01]  /*17e50*/  UISETP.NE.AND UP0, UPT, UR39, URZ, UPT ;  /* 0x0000003f2700728c */ /* 0x000fe2000bf05270 */
[----:B------:R-:W2:Y:S01]  /*17e60*/  S2R R5, SR_CTAID.Y ;  /* 0x0000000000057919 */ /* 0x000ea20000002600 */
[----:B------:R-:W-:-:S04]  /*17e70*/  ULDC UR9, c[0x0][0x630] ;  /* 0x00018c0000097ab9 */ /* 0x000fc80000000800 */
[----:B------:R-:W-:Y:S01]  /*17e80*/  PLOP3.LUT P0, PT, PT, PT, UP0, 0x80, 0x0 ;  /* 0x000000000000781c */ /* 0x000fe20003f0f008 */
[----:B------:R-:W3:Y:S01]  /*17e90*/  LDC R12, c[0x0][0x148] ;  /* 0x00005200ff0c7b82 */ /* 0x000ee20000000800 */
[----:B0-----:R-:W-:Y:S02]  /*17ea0*/  I2FP.F32.U32 R2, R7 ;  /* 0x0000000700027245 */ /* 0x001fe40000201000 */
[----:B--2---:R-:W-:-:S03]  /*17eb0*/  I2FP.F32.U32 R3, R5 ;  /* 0x0000000500037245 */ /* 0x004fc60000201000 */
[----:B------:R-:W-:Y:S01]  /*17ec0*/  FMUL R2, R2, UR6 ;  /* 0x0000000602027c20 */ /* 0x000fe20008400000 */
[----:B------:R-:W-:Y:S02]  /*17ed0*/  ULDC UR6, c[0x0][0x154] ;  /* 0x0000550000067ab9 */ /* 0x000fe40000000800 */
[----:B------:R-:W-:Y:S01]  /*17ee0*/  FMUL R9, R3, UR6 ;  /* 0x0000000603097c20 */ /* 0x000fe20008400000 */
[----:B------:R-:W-:Y:S02]  /*17ef0*/  ULDC.64 UR6, c[0x0][0x628] ;  /* 0x00018a0000067ab9 */ /* 0x000fe40000000a00 */
[----:B------:R-:W0:Y:S08]  /*17f00*/  F2I.U32.TRUNC.NTZ R2, R2 ;  /* 0x0000000200027305 */ /* 0x000e30000020f000 */
[----:B------:R-:W2:Y:S01]  /*17f10*/  F2I.U32.TRUNC.NTZ R9, R9 ;  /* 0x0000000900097305 */ /* 0x000ea2000020f000 */
[----:B0-----:R-:W-:-:S02]  /*17f20*/  IMAD.MOV R3, RZ, RZ, -R2 ;  /* 0x000000ffff037224 */ /* 0x001fc400078e0a02 */
[----:B------:R-:W-:Y:S02]  /*17f30*/  IMAD.MOV.U32 R2, RZ, RZ, R14 ;  /* 0x000000ffff027224 */ /* 0x000fe400078e000e */
[----:B-1----:R-:W-:Y:S02]  /*17f40*/  IMAD R7, R4, R3, R7 ;  /* 0x0000000304077224 */ /* 0x002fe400078e0207 */
[----:B--2---:R-:W-:-:S04]  /*17f50*/  IMAD.MOV R3, RZ, RZ, -R9 ;  /* 0x000000ffff037224 */ /* 0x004fc800078e0a09 */
[----:B---3--:R-:W-:Y:S01]  /*17f60*/  @P0 IMAD R7, R12, R3, R5 ;  /* 0x000000030c070224 */ /* 0x008fe200078e0205 */
[----:B------:R-:W-:Y:S01]  /*17f70*/  ISETP.NE.U32.AND P0, PT, RZ, UR6, PT ;  /* 0x00000006ff007c0c */ /* 0x000fe2000bf05070 */
[----:B------:R-:W-:-:S03]  /*17f80*/  IMAD.MOV.U32 R3, RZ, RZ, R16 ;  /* 0x000000ffff037224 */ /* 0x000fc600078e0010 */
[----:B------:R-:W-:-:S13]  /*17f90*/  ISETP.NE.AND.EX P0, PT, RZ, UR7, PT, P0 ;  /* 0x00000007ff007c0c */ /* 0x000fda000bf05300 */
[----:B------:R-:W-:Y:S05]  /*17fa0*/  @!P0 BRA `(.L_x_523) ;  /* 0x0000000000288947 */ /* 0x000fea0003800000 */
[----:B------:R-:W-:Y:S02]  /*17fb0*/  ULDC UR8, c[0x0][0x634] ;  /* 0x00018d0000087ab9 */ /* 0x000fe40000000800 */
[----:B------:R-:W-:-:S04]  /*17fc0*/  IADD3 R3, P0, R14, UR8, RZ ;  /* 0x000000080e037c10 */ /* 0x000fc8000ff1e0ff */
[----:B------:R-:W-:-:S05]  /*17fd0*/  IADD3.X R9, RZ, R16, RZ, P0, !PT ;  /* 0x00000010ff097210 */ /* 0x000fca00007fe4ff */
[----:B------:R-:W-:-:S04]  /*17fe0*/  IMAD.WIDE.U32 R4, R9, UR6, RZ ;  /* 0x0000000609047c25 */ /* 0x000fc8000f8e00ff */
[----:B------:R-:W-:-:S04]  /*17ff0*/  IMAD.WIDE.U32 R4, P0, R3, UR7, R4 ;  /* 0x0000000703047c25 */ /* 0x000fc8000f800004 */
[----:B------:R-:W-:-:S04]  /*18000*/  IMAD.WIDE.U32 R2, R3, UR6, RZ ;  /* 0x0000000603027c25 */ /* 0x000fc8000f8e00ff */
[----:B------:R-:W-:Y:S01]  /*18010*/  IMAD.MOV.U32 R2, RZ, RZ, R5 ;  /* 0x000000ffff027224 */ /* 0x000fe200078e0005 */
[----:B------:R-:W-:Y:S01]  /*18020*/  IADD3 RZ, P1, R3, R4, RZ ;  /* 0x0000000403ff7210 */ /* 0x000fe20007f3e0ff */
[----:B------:R-:W-:-:S04]  /*18030*/  IMAD.X R3, RZ, RZ, RZ, P0 ;  /* 0x000000ffff037224 */ /* 0x000fc800000e06ff */
[----:B------:R-:W-:-:S08]  /*18040*/  IMAD.WIDE.U32.X R2, R9, UR7, R2, P1 ;  /* 0x0000000709027c25 */ /* 0x000fd000088e0402 */
.L_x_523:
[--C-:B------:R-:W-:Y:S01]  /*18050*/  SHF.R.U64 R9, R2, UR9, R3.reuse ;  /* 0x0000000902097c19 */ /* 0x100fe20008001203 */
[----:B------:R-:W-:Y:S01]  /*18060*/  ULDC.64 UR6, c[0x0][0x620] ;  /* 0x0001880000067ab9 */ /* 0x000fe20000000a00 */
[----:B------:R-:W-:Y:S01]  /*18070*/  SHF.R.U32.HI R2, RZ, UR9, R3 ;  /* 0x00000009ff027c19 */ /* 0x000fe20008011603 */
[----:B------:R-:W-:Y:S01]  /*18080*/  IMAD.MOV.U32 R3, RZ, RZ, R16 ;  /* 0x000000ffff037224 */ /* 0x000fe200078e0010 */
[----:B------:R-:W-:Y:S01]  /*18090*/  IADD3 R11, P0, RZ, -R9, RZ ;  /* 0x80000009ff0b7210 */ /* 0x000fe20007f1e0ff */
[----:B------:R-:W-:-:S04]  /*180a0*/  ULDC.64 UR8, c[0x0][0x640] ;  /* 0x0001900000087ab9 */ /* 0x000fc80000000a00 */
[----:B------:R-:W-:Y:S01]  /*180b0*/  IMAD.X R2, RZ, RZ, ~R2, P0 ;  /* 0x000000ffff027224 */ /* 0x000fe200000e0e02 */
[----:B------:R-:W-:-:S03]  /*180c0*/  ISETP.NE.U32.AND P0, PT, RZ, UR8, PT ;  /* 0x00000008ff007c0c */ /* 0x000fc6000bf05070 */
[----:B------:R-:W-:Y:S01]  /*180d0*/  IMAD R2, R2, UR6, RZ ;  /* 0x0000000602027c24 */ /* 0x000fe2000f8e02ff */
[----:B------:R-:W-:-:S03]  /*180e0*/  ISETP.NE.AND.EX P0, PT, RZ, UR9, PT, P0 ;  /* 0x00000009ff007c0c */ /* 0x000fc6000bf05300 */
[----:B------:R-:W-:Y:S02]  /*180f0*/  IMAD R5, R11, UR7, R2 ;  /* 0x000000070b057c24 */ /* 0x000fe4000f8e0202 */
[----:B------:R-:W-:-:S04]  /*18100*/  IMAD.MOV.U32 R2, RZ, RZ, R14 ;  /* 0x000000ffff027224 */ /* 0x000fc800078e000e */
[----:B------:R-:W-:Y:S01]  /*18110*/  IMAD.WIDE.U32 R2, R11, UR6, R2 ;  /* 0x000000060b027c25 */ /* 0x000fe2000f8e0002 */
[----:B------:R-:W-:-:S04]  /*18120*/  ULDC UR6, c[0x0][0x618] ;  /* 0x0001860000067ab9 */ /* 0x000fc80000000800 */
[----:B------:R-:W-:-:S04]  /*18130*/  IADD3 R3, R3, R5, RZ ;  /* 0x0000000503037210 */ /* 0x000fc80007ffe0ff */
[--C-:B------:R-:W-:Y:S02]  /*18140*/  SHF.R.U64 R11, R2, UR6, R3.reuse ;  /* 0x00000006020b7c19 */ /* 0x100fe40008001203 */
[----:B------:R-:W-:Y:S01]  /*18150*/  SHF.R.U32.HI R2, RZ, UR6, R3 ;  /* 0x00000006ff027c19 */ /* 0x000fe20008011603 */
[----:B------:R-:W-:-:S03]  /*18160*/  ULDC UR6, c[0x0][0x608] ;  /* 0x0001820000067ab9 */ /* 0x000fc60000000800 */
[--C-:B------:R-:W-:Y:S02]  /*18170*/  SHF.R.U64 R12, R11, UR6, R2.reuse ;  /* 0x000000060b0c7c19 */ /* 0x100fe40008001202 */
[----:B------:R-:W-:Y:S01]  /*18180*/  SHF.R.U32.HI R3, RZ, UR6, R2 ;  /* 0x00000006ff037c19 */ /* 0x000fe20008011602 */
[----:B------:R-:W-:-:S03]  /*18190*/  ULDC UR6, c[0x0][0x658] ;  /* 0x0001960000067ab9 */ /* 0x000fc60000000800 */
[--C-:B------:R-:W-:Y:S02]  /*181a0*/  SHF.R.U64 R13, R12, UR6, R3.reuse ;  /* 0x000000060c0d7c19 */ /* 0x100fe40008001203 */
[----:B------:R-:W-:-:S03]  /*181b0*/  SHF.R.U32.HI R15, RZ, UR6, R3 ;  /* 0x00000006ff0f7c19 */ /* 0x000fc60008011603 */
[----:B------:R-:W-:Y:S02]  /*181c0*/  IMAD.MOV.U32 R2, RZ, RZ, R13 ;  /* 0x000000ffff027224 */ /* 0x000fe400078e000d */
[----:B------:R-:W-:Y:S01]  /*181d0*/  IMAD.MOV.U32 R3, RZ, RZ, R15 ;  /* 0x000000ffff037224 */ /* 0x000fe200078e000f */
[----:B------:R-:W-:Y:S06]  /*181e0*/  @!P0 BRA `(.L_x_524) ;  /* 0x0000000000288947 */ /* 0x000fec0003800000 */
[----:B------:R-:W-:Y:S02]  /*181f0*/  ULDC UR6, c[0x0][0x64c] ;  /* 0x0001930000067ab9 */ /* 0x000fe40000000800 */
[----:B------:R-:W-:-:S05]  /*18200*/  IADD3 R3, P0, R13, UR6, RZ ;  /* 0x000000060d037c10 */ /* 0x000fca000ff1e0ff */
[----:B------:R-:W-:-:S04]  /*18210*/  IMAD.X R15, RZ, RZ, R15, P0 ;  /* 0x000000ffff0f7224 */ /* 0x000fc800000e060f */
[----:B------:R-:W-:-:S04]  /*18220*/  IMAD.WIDE.U32 R4, R15, UR8, RZ ;  /* 0x000000080f047c25 */ /* 0x000fc8000f8e00ff */
[----:B------:R-:W-:-:S04]  /*18230*/  IMAD.WIDE.U32 R4, P0, R3, UR9, R4 ;  /* 0x0000000903047c25 */ /* 0x000fc8000f800004 */
[----:B------:R-:W-:-:S04]  /*18240*/  IMAD.WIDE.U32 R2, R3, UR8, RZ ;  /* 0x0000000803027c25 */ /* 0x000fc8000f8e00ff */
[----:B------:R-:W-:Y:S01]  /*18250*/  IMAD.MOV.U32 R2, RZ, RZ, R5 ;  /* 0x000000ffff027224 */ /* 0x000fe200078e0005 */
[----:B------:R-:W-:Y:S01]  /*18260*/  IADD3 RZ, P1, R3, R4, RZ ;  /* 0x0000000403ff7210 */ /* 0x000fe20007f3e0ff */
[----:B------:R-:W-:-:S04]  /*18270*/  IMAD.X R3, RZ, RZ, RZ, P0 ;  /* 0x000000ffff037224 */ /* 0x000fc800000e06ff */
[----:B------:R-:W-:-:S08]  /*18280*/  IMAD.WIDE.U32.X R2, R15, UR9, R2, P1 ;  /* 0x000000090f027c25 */ /* 0x000fd000088e0402 */
.L_x_524:
[----:B------:R-:W-:Y:S01]  /*18290*/  ULDC UR6, c[0x0][0x648] ;  /* 0x0001920000067ab9 */ /* 0x000fe20000000800 */
[----:B------:R-:W-:Y:S01]  /*182a0*/  LOP3.LUT R12, R12, UR19, RZ, 0xc0, !PT ;  /* 0x000000130c0c7c12 */ /* 0x000fe2000f8ec0ff */
[----:B------:R-:W-:Y:S01]  /*182b0*/  UISETP.NE.AND UP0, UPT, UR39, URZ, UPT ;  /* 0x0000003f2700728c */ /* 0x000fe2000bf05270 */
[----:B------:R-:W-:Y:S01]  /*182c0*/  SHF.R.U64 R3, R2, UR6, R3 ;  /* 0x0000000602037c19 */ /* 0x000fe20008001203 */
[----:B------:R-:W-:Y:S01]  /*182d0*/  ULDC UR6, c[0x0][0x638] ;  /* 0x00018e0000067ab9 */ /* 0x000fe20000000800 */
[----:B------:R-:W-:Y:S02]  /*182e0*/  IMAD.MOV.U32 R4, RZ, RZ, 0x1 ;  /* 0x00000001ff047424 */ /* 0x000fe400078e00ff */
[C---:B------:R-:W-:Y:S01]  /*182f0*/  IADD3 R2, -R3.reuse, RZ, RZ ;  /* 0x000000ff03027210 */ /* 0x040fe20007ffe1ff */
[----:B------:R-:W-:Y:S01]  /*18300*/  IMAD R12, R3, UR5, R12 ;  /* 0x00000005030c7c24 */ /* 0x000fe2000f8e020c */
[----:B------:R-:W-:Y:S02]  /*18310*/  PLOP3.LUT P0, PT, PT, PT, UP0, 0x40, 0x0 ;  /* 0x000000000000781c */ /* 0x000fe40003f0e808 */
[----:B------:R-:W-:Y:S01]  /*18320*/  PLOP3.LUT P1, PT, PT, PT, UP0, 0x40, 0x0 ;  /* 0x000000000000781c */ /* 0x000fe20003f2e808 */
[----:B------:R-:W-:Y:S01]  /*18330*/  IMAD R13, R2, UR6, R13 ;  /* 0x00000006020d7c24 */ /* 0x000fe2000f8e020d */
[----:B------:R-:W-:Y:S01]  /*18340*/  ULDC UR6, c[0x0][0x610] ;  /* 0x0001840000067ab9 */ /* 0x000fe20000000800 */
[----:B------:R-:W-:Y:S01]  /*18350*/  LOP3.LUT R2, R11, UR4, RZ, 0xc0, !PT ;  /* 0x000000040b027c12 */ /* 0x000fe2000f8ec0ff */
[----:B------:R-:W-:Y:S01]  /*18360*/  IMAD R7, R12, UR6, R7 ;  /* 0x000000060c077c24 */ /* 0x000fe2000f8e0207 */
[----:B------:R-:W-:-:S03]  /*18370*/  ULDC UR6, c[0x0][0x600] ;  /* 0x0001800000067ab9 */ /* 0x000fc60000000800 */
[----:B------:R-:W-:-:S05]  /*18380*/  IMAD R2, R13, UR6, R2 ;  /* 0x000000060d027c24 */ /* 0x000fca000f8e0202 */
[----:B------:R-:W-:Y:S02]  /*18390*/  SEL R3, R2, R7, P0 ;  /* 0x0000000702037207 */ /* 0x000fe40000000000 */
[----:B------:R-:W-:-:S07]  /*183a0*/  SEL R2, R7, R2, P1 ;  /* 0x0000000207027207 */ /* 0x000fce0000800000 */
.L_x_522:
[----:B------:R-:W-:Y:S05]  /*183b0*/  BSYNC B1 ;  /* 0x0000000000017941 */ /* 0x000fea0003800000 */
.L_x_521:
[----:B------:R-:W-:-:S13]  /*183c0*/  LOP3.LUT P0, RZ, R4, 0xff, RZ, 0xc0, !PT ;  /* 0x000000ff04ff7812 */ /* 0x000fda000780c0ff */
[----:B------:R-:W-:Y:S05]  /*183d0*/  @P0 BRA `(.L_x_525) ;  /* 0xfffffff400080947 */ /* 0x000fea000383ffff */
[----:B------:R-:W-:Y:S05]  /*183e0*/  BSYNC B0 ;  /* 0x0000000000007941 */ /* 0x000fea0003800000 */
.L_x_514:
[----:B------:R-:W-:-:S03]  /*183f0*/  UMOV UR6, 0xffffffff ;  /* 0xffffffff00067882 */ /* 0x000fc60000000000 */
[----:B------:R-:W-:Y:S05]  /*18400*/  BRA.DIV UR6, `(.L_x_526) ;  /* 0x0000000206f87947 */ /* 0x000fea000b800000 */
[----:B------:R-:W-:-:S13]  /*18410*/  ELECT P6, URZ, PT ;  /* 0x00000000003f782f */ /* 0x000fda00038c0000 */
.L_x_539:
[----:B------:R-:W-:Y:S04]  /*18420*/  BSSY B0, `(.L_x_527) ;  /* 0x0000023000007945 */ /* 0x000fe80003800000 */
[----:B------:R-:W-:Y:S05]  /*18430*/  @!P6 BRA `(.L_x_528) ;  /* 0x000000000084e947 */ /* 0x000fea0003800000 */
[----:B------:R-:W-:-:S04]  /*18440*/  ULOP3.LUT UR6, UR38, 0x2, URZ, 0xfc, !UPT ;  /* 0x0000000226067892 */ /* 0x000fc8000f8efc3f */
[----:B------:R-:W-:-:S06]  /*18450*/  UISETP.NE.AND UP0, UPT, UR6, 0x3, UPT ;  /* 0x000000030600788c */ /* 0x000fcc000bf05270 */
[----:B------:R-:W-:-:S13]  /*18460*/  PLOP3.LUT P0, PT, PT, PT, UP0, 0x80, 0x0 ;  /* 0x000000000000781c */ /* 0x000fda0003f0f008 */
[----:B------:R-:W-:Y:S05]  /*18470*/  @!P0 BRA `(.L_x_529) ;  /* 0x0000000000048947 */ /* 0x000fea0003800000 */
[----:B------:R-:W-:Y:S01]  /*18480*/  BPT.TRAP 0x1 ;  /* 0x000000040000795c */ /* 0x000fe20000300000 */
.L_x_529:
[----:B------:R-:W0:Y:S01]  /*18490*/  S2R R3, SR_CgaCtaId ;  /* 0x0000000000037919 */ /* 0x000e220000008800 */
[----:B------:R-:W-:-:S04]  /*184a0*/  MOV R2, 0x400 ;  /* 0x0000040000027802 */ /* 0x000fc80000000f00 */
[----:B0-----:R-:W-:Y:S02]  /*184b0*/  LEA R3, R3, R2, 0x18 ;  /* 0x0000000203037211 */ /* 0x001fe400078ec0ff */
[----:B------:R-:W-:-:S03]  /*184c0*/  SHF.L.U32 R2, R0, 0x1f, RZ ;  /* 0x0000001f00027819 */ /* 0x000fc600000006ff */
[----:B------:R-:W-:-:S04]  /*184d0*/  VIADD R3, R3, 0x18 ;  /* 0x0000001803037836 */ /* 0x000fc80000000000 */
[----:B------:R-:W-:-:S04]  /*184e0*/  IMAD R5, R6, 0x8, R3 ;  /* 0x0000000806057824 */ /* 0x000fc800078e0203 */
[----:B------:R-:W0:Y:S02]  /*184f0*/  SYNCS.PHASECHK.TRANS64.TRYWAIT P0, [R5+URZ], R2 ;  /* 0x00000002050075a7 */ /* 0x000e24000800017f */
[----:B0-----:R-:W-:Y:S05]  /*18500*/  @!P0 BRA `(.L_x_530) ;  /* 0x0000000000d88947 */ /* 0x001fea0003800000 */
.L_x_540:
[----:B------:R-:W-:-:S05]  /*18510*/  VIADD R6, R6, 0x1 ;  /* 0x0000000106067836 */ /* 0x000fca0000000000 */
[----:B------:R-:W-:-:S04]  /*18520*/  ISETP.NE.AND P0, PT, R6, 0x3, PT ;  /* 0x000000030600780c */ /* 0x000fc80003f05270 */
[----:B0-----:R-:W-:Y:S02]  /*18530*/  SEL R5, RZ, 0x1, P0 ;  /* 0x00000001ff057807 */ /* 0x001fe40000000000 */
[----:B------:R-:W-:Y:S02]  /*18540*/  SEL R6, R6, RZ, P0 ;  /* 0x000000ff06067207 */ /* 0x000fe40000000000 */
[----:B------:R-:W-:-:S03]  /*18550*/  LOP3.LUT R5, R0, R5, RZ, 0x3c, !PT ;  /* 0x0000000500057212 */ /* 0x000fc600078e3cff */
[----:B------:R-:W-:Y:S01]  /*18560*/  IMAD R7, R6, 0x8, R3 ;  /* 0x0000000806077824 */ /* 0x000fe200078e0203 */
[----:B------:R-:W-:-:S04]  /*18570*/  SHF.L.U32 R0, R5, 0x1f, RZ ;  /* 0x0000001f05007819 */ /* 0x000fc800000006ff */
[----:B------:R-:W0:Y:S02]  /*18580*/  SYNCS.PHASECHK.TRANS64.TRYWAIT P0, [R7+URZ], R0 ;  /* 0x00000000070075a7 */ /* 0x000e24000800017f */
[----:B0-----:R-:W-:Y:S05]  /*18590*/  @!P0 BRA `(.L_x_531) ;  /* 0x0000000000c88947 */ /* 0x001fea0003800000 */
.L_x_541:
[----:B0-----:R-:W-:-:S04]  /*185a0*/  IADD3 R0, R6, 0x1, RZ ;  /* 0x0000000106007810 */ /* 0x001fc80007ffe0ff */
[----:B------:R-:W-:-:S04]  /*185b0*/  ISETP.NE.AND P0, PT, R0, 0x3, PT ;  /* 0x000000030000780c */ /* 0x000fc80003f05270 */
[----:B------:R-:W-:Y:S02]  /*185c0*/  SEL R2, RZ, 0x1, P0 ;  /* 0x00000001ff027807 */ /* 0x000fe40000000000 */
[----:B------:R-:W-:Y:S02]  /*185d0*/  SEL R0, R0, RZ, P0 ;  /* 0x000000ff00007207 */ /* 0x000fe40000000000 */
[----:B------:R-:W-:-:S03]  /*185e0*/  LOP3.LUT R2, R5, R2, RZ, 0x3c, !PT ;  /* 0x0000000205027212 */ /* 0x000fc600078e3cff */
[----:B------:R-:W-:Y:S01]  /*185f0*/  IMAD R3, R0, 0x8, R3 ;  /* 0x0000000800037824 */ /* 0x000fe200078e0203 */
[----:B------:R-:W-:-:S07]  /*18600*/  SHF.L.U32 R0, R2, 0x1f, RZ ;  /* 0x0000001f02007819 */ /* 0x000fce00000006ff */
.L_x_532:
[----:B0-----:R0:W1:Y:S02]  /*18610*/  SYNCS.PHASECHK.TRANS64.TRYWAIT P0, [R3+URZ], R0 ;  /* 0x00000000030075a7 */ /* 0x001064000800017f */
[----:B-1----:R-:W-:Y:S05]  /*18620*/  @!P0 NANOSLEEP.SYNCS 0x989680 ;  /* 0x009896800000895d */ /* 0x002fea0003900000 */
[----:B------:R-:W1:Y:S02]  /*18630*/  @!P0 SYNCS.PHASECHK.TRANS64 P0, [R3+URZ], R0 ;  /* 0x00000000030085a7 */ /* 0x000e64000800007f */
[----:B-1----:R-:W-:Y:S05]  /*18640*/  @!P0 BRA `(.L_x_532) ;  /* 0xfffffffc00f08947 */ /* 0x002fea000383ffff */
.L_x_528:
[----:B------:R-:W-:Y:S05]  /*18650*/  BSYNC B0 ;  /* 0x0000000000007941 */ /* 0x000fea0003800000 */
.L_x_527:
[----:B------:R-:W-:Y:S05]  /*18660*/  EXIT ;  /* 0x000000000000794d */ /* 0x000fea0003800000 */
.L_x_21:
[----:B-1----:R1:W2:Y:S02]  /*18670*/  SYNCS.PHASECHK.TRANS64.TRYWAIT P1, [R3+URZ], R0 ;  /* 0x00000000030075a7 */ /* 0x0022a4000802017f */
[----:B--2---:R-:W-:Y:S05]  /*18680*/  @!P1 NANOSLEEP.SYNCS 0x989680 ;  /* 0x009896800000995d */ /* 0x004fea0003900000 */
[----:B------:R-:W2:Y:S02]  /*18690*/  @!P1 SYNCS.PHASECHK.TRANS64 P1, [R3+URZ], R0 ;  /* 0x00000000030095a7 */ /* 0x000ea4000802007f */
[----:B--2---:R-:W-:Y:S05]  /*186a0*/  @!P1 BRA `(.L_x_21) ;  /* 0xfffffffc00f09947 */ /* 0x004fea000383ffff */
[----:B------:R-:W-:Y:S05]  /*186b0*/  BRA `(.L_x_20) ;  /* 0xfffffe8c00fc7947 */ /* 0x000fea000383ffff */
.L_x_26:
[----:B-1----:R-:W-:-:S04]  /*186c0*/  IMAD.U32 R5, RZ, RZ, UR4 ;  /* 0x00000004ff057e24 */ /* 0x002fc8000f8e00ff */
[----:B------:R1:W2:Y:S03]  /*186d0*/  SYNCS.PHASECHK.TRANS64.TRYWAIT P1, [R5+URZ], R3 ;  /* 0x00000003050075a7 */ /* 0x0002a6000802017f */
[----:B--2---:R-:W-:Y:S05]  /*186e0*/  @!P1 NANOSLEEP.SYNCS 0x989680 ;  /* 0x009896800000995d */ /* 0x004fea0003900000 */
[----:B------:R-:W2:Y:S02]  /*186f0*/  @!P1 SYNCS.PHASECHK.TRANS64 P1, [R5+URZ], R3 ;  /* 0x00000003050095a7 */ /* 0x000ea4000802007f */
[----:B--2---:R-:W-:Y:S05]  /*18700*/  @!P1 BRA `(.L_x_26) ;  /* 0xfffffffc00ec9947 */ /* 0x004fea000383ffff */
[----:B------:R-:W-:Y:S05]  /*18710*/  BRA `(.L_x_25) ;  /* 0xfffffeb400cc7947 */ /* 0x000fea000383ffff */
.L_x_515:
[----:B------:R-:W-:Y:S01]  /*18720*/  BSSY B1, `(.L_x_533) ;  /* 0x0000006000017945 */ /* 0x000fe20003800000 */
[----:B------:R-:W-:-:S07]  /*18730*/  IMAD.MOV.U32 R15, RZ, RZ, -0x1 ;  /* 0xffffffffff0f7424 */ /* 0x000fce00078e00ff */
[----:B------:R-:W-:Y:S05]  /*18740*/  WARPSYNC.COLLECTIVE R15, `(.L_x_534) ;  /* 0x000000000f0c7348 */ /* 0x000fea0003c00000 */
[----:B------:R-:W-:Y:S02]  /*18750*/  ELECT P6, UR62, PT ;  /* 0x00000000003e782f */ /* 0x000fe400038c0000 */
[----:B------:R-:W-:Y:S01]  /*18760*/  MOV R14, UR62 ;  /* 0x0000003e000e7c02 */ /* 0x000fe20008000f00 */
[----:B------:R-:W-:Y:S10]  /*18770*/  ENDCOLLECTIVE ;  /* 0x000000000000791b */ /* 0x000ff40003800000 */
.L_x_534:
[----:B------:R-:W-:Y:S05]  /*18780*/  BSYNC B1 ;  /* 0x0000000000017941 */ /* 0x000fea0003800000 */
.L_x_533:
[----:B------:R-:W-:Y:S05]  /*18790*/  BRA `(.L_x_535) ;  /* 0xfffffff000247947 */ /* 0x000fea000383ffff */
.L_x_518:
[----:B0-----:R0:W2:Y:S02]  /*187a0*/  SYNCS.PHASECHK.TRANS64.TRYWAIT P0, [R7+URZ+0x18], R12 ;  /* 0x0000180c070075a7 */ /* 0x0010a4000800017f */
[----:B--2---:R-:W-:Y:S05]  /*187b0*/  @!P0 NANOSLEEP.SYNCS 0x989680 ;  /* 0x009896800000895d */ /* 0x004fea0003900000 */
[----:B------:R-:W2:Y:S02]  /*187c0*/  @!P0 SYNCS.PHASECHK.TRANS64 P0, [R7+URZ+0x18], R12 ;  /* 0x0000180c070085a7 */ /* 0x000ea4000800007f */
[----:B--2---:R-:W-:Y:S05]  /*187d0*/  @!P0 BRA `(.L_x_518) ;  /* 0xfffffffc00f08947 */ /* 0x004fea000383ffff */
[----:B------:R-:W-:Y:S05]  /*187e0*/  BRA `(.L_x_536) ;  /* 0xfffffff000647947 */ /* 0x000fea000383ffff */
.L_x_526:
[----:B------:R-:W-:Y:S01]  /*187f0*/  BSSY B0, `(.L_x_537) ;  /* 0x0000006000007945 */ /* 0x000fe20003800000 */
[----:B------:R-:W-:-:S07]  /*18800*/  IMAD.MOV.U32 R15, RZ, RZ, -0x1 ;  /* 0xffffffffff0f7424 */ /* 0x000fce00078e00ff */
[----:B------:R-:W-:Y:S05]  /*18810*/  WARPSYNC.COLLECTIVE R15, `(.L_x_538) ;  /* 0x000000000f0c7348 */ /* 0x000fea0003c00000 */
[----:B------:R-:W-:Y:S02]  /*18820*/  ELECT P6, UR62, PT ;  /* 0x00000000003e782f */ /* 0x000fe400038c0000 */
[----:B------:R-:W-:Y:S01]  /*18830*/  MOV R14, UR62 ;  /* 0x0000003e000e7c02 */ /* 0x000fe20008000f00 */
[----:B------:R-:W-:Y:S10]  /*18840*/  ENDCOLLECTIVE ;  /* 0x000000000000791b */ /* 0x000ff40003800000 */
.L_x_538:
[----:B------:R-:W-:Y:S05]  /*18850*/  BSYNC B0 ;  /* 0x0000000000007941 */ /* 0x000fea0003800000 */
.L_x_537:
[----:B------:R-:W-:Y:S05]  /*18860*/  BRA `(.L_x_539) ;  /* 0xfffffff800ec7947 */ /* 0x000fea000383ffff */
.L_x_530:
[----:B0-----:R0:W1:Y:S02]  /*18870*/  SYNCS.PHASECHK.TRANS64.TRYWAIT P0, [R5+URZ], R2 ;  /* 0x00000002050075a7 */ /* 0x001064000800017f */
[----:B-1----:R-:W-:Y:S05]  /*18880*/  @!P0 NANOSLEEP.SYNCS 0x989680 ;  /* 0x009896800000895d */ /* 0x002fea0003900000 */
[----:B------:R-:W1:Y:S02]  /*18890*/  @!P0 SYNCS.PHASECHK.TRANS64 P0, [R5+URZ], R2 ;  /* 0x00000002050085a7 */ /* 0x000e64000800007f */
[----:B-1----:R-:W-:Y:S05]  /*188a0*/  @!P0 BRA `(.L_x_530) ;  /* 0xfffffffc00f08947 */ /* 0x002fea000383ffff */
[----:B------:R-:W-:Y:S05]  /*188b0*/  BRA `(.L_x_540) ;  /* 0xfffffffc00147947 */ /* 0x000fea000383ffff */
.L_x_531:
[----:B0-----:R0:W1:Y:S02]  /*188c0*/  SYNCS.PHASECHK.TRANS64.TRYWAIT P0, [R7+URZ], R0 ;  /* 0x00000000070075a7 */ /* 0x001064000800017f */
[----:B-1----:R-:W-:Y:S05]  /*188d0*/  @!P0 NANOSLEEP.SYNCS 0x989680 ;  /* 0x009896800000895d */ /* 0x002fea0003900000 */
[----:B------:R-:W1:Y:S02]  /*188e0*/  @!P0 SYNCS.PHASECHK.TRANS64 P0, [R7+URZ], R0 ;  /* 0x00000000070085a7 */ /* 0x000e64000800007f */
[----:B-1----:R-:W-:Y:S05]  /*188f0*/  @!P0 BRA `(.L_x_531) ;  /* 0xfffffffc00f08947 */ /* 0x002fea000383ffff */
[----:B------:R-:W-:Y:S05]  /*18900*/  BRA `(.L_x_541) ;  /* 0xfffffffc00247947 */ /* 0x000fea000383ffff */
.L_x_542:
[----:B------:R-:W-:-:S00]  /*18910*/  BRA `(.L_x_542) ;  /* 0xfffffffc00fc7947 */ /* 0x000fc0000383ffff */
[----:B------:R-:W-:-:S00]  /*18920*/  NOP ;  /* 0x0000000000007918 */ /* 0x000fc00000000000 */
        /* <DEDUP_REMOVED lines=13> */
.L_x_543:


//--------------------- .nv.global.init           --------------------------
	.section	.nv.global.init,"aw",@progbits
.nv.global.init:
	.type		$str$22,@object
	.size		$str$22,($str$23 - $str$22)
$str$22:
        /*0000*/ 	.byte	0x6b, 0x5f, 0x74, 0x69, 0x6c, 0x65, 0x5f, 0x63, 0x6f, 0x75, 0x6e, 0x74, 0x20, 0x3e, 0x3d, 0x20
        /*0010*/ 	.byte	0x31, 0x00
	.type		$str$23,@object
	.size		$str$23,(__unnamed_1 - $str$23)
$str$23:
        /*0012*/ 	.byte	0x2f, 0x74, 0x6d, 0x70, 0x2f, 0x63, 0x75, 0x74, 0x6c, 0x61, 0x73, 0x73, 0x5f, 0x73, 0x77, 0x65
        /*0022*/ 	.byte	0x65, 0x70, 0x5f, 0x73, 0x72, 0x63, 0x2f, 0x69, 0x6e, 0x63, 0x6c, 0x75, 0x64, 0x65, 0x2f, 0x63
        /*0032*/ 	.byte	0x75, 0x74, 0x6c, 0x61, 0x73, 0x73, 0x2f, 0x67, 0x65, 0x6d, 0x6d, 0x2f, 0x63, 0x6f, 0x6c, 0x6c
        /*0042*/ 	.byte	0x65, 0x63, 0x74, 0x69, 0x76, 0x65, 0x2f, 0x73, 0x6d, 0x39, 0x30, 0x5f, 0x6d, 0x6d, 0x61, 0x5f
        /*0052*/ 	.byte	0x74, 0x6d, 0x61, 0x5f, 0x67, 0x6d, 0x6d, 0x61, 0x5f, 0x73, 0x73, 0x5f, 0x77, 0x61, 0x72, 0x70
        /*0062*/ 	.byte	0x73, 0x70, 0x65, 0x63, 0x69, 0x61, 0x6c, 0x69, 0x7a, 0x65, 0x64, 0x2e, 0x68, 0x70, 0x70, 0x00
	.type		__unnamed_1,@object
	.size		__unnamed_1,(.L_0 - __unnamed_1)
__unnamed_1:
        /* <DEDUP_REMOVED lines=182> */
.L_0:


//--------------------- .nv.shared._ZN7cutlass13device_kernelINS_4gemm6kernel13GemmUniversalIN4cute5tupleIJiiiiEEENS1_10collective13CollectiveMmaINS1_34MainloopSm90TmaGmmaWarpSpecializedILi3ENS5_IJNS4_1CILi2EEENSA_ILi1EEESC_EEENS1_35KernelTmaWarpSpecializedCooperativeEEENS5_IJNSA_ILi384EEENSA_ILi160EEENSA_ILi64EEEEEENS_10bfloat16_tENS5_IJlSC_lEEESK_SL_NS4_8TiledMMAINS4_8MMA_AtomIJNS4_4SM904GMMA27MMA_64x32x16_F32BF16BF16_SSILNSP_5MajorE0ELSR_0ELNSP_7ScaleInE1ELSS_1EEEEEENS4_6LayoutISD_NS5_IJSC_NSA_ILi0EEESW_EEEEENS5_IJNS4_10UnderscoreESZ_SZ_EEEEENS4_13SM90_TMA_LOADENS4_14ComposedLayoutINS4_7SwizzleILi3ELi4ELi3EEENS4_18smem_ptr_flag_bitsILi16EEENSV_INS5_IJNSA_ILi8EEESI_EEENS5_IJSI_SC_EEEEEEEvNS4_8identityENS4_23SM90_TMA_LOAD_MULTICASTES1C_vS1D_EENS_8epilogue10collective6detail29Sm90TmaWarpSpecializedAdapterINS1H_15DefaultEpilogueISK_SL_SL_NS1G_6thread17LinearCombinationISK_Li1EffLNS1L_9ScaleType4KindE0ELNS_15FloatRoundStyleE2ESK_EENS1_15EpilogueDefaultEEEEEvvEEEEvNT_6ParamsE --------------------------
	.section	.nv.shared._ZN7cutlass13device_kernelINS_4gemm6kernel13GemmUniversalIN4cute5tupleIJiiiiEEENS1_10collective13CollectiveMmaINS1_34MainloopSm90TmaGmmaWarpSpecializedILi3ENS5_IJNS4_1CILi2EEENSA_ILi1EEESC_EEENS1_35KernelTmaWarpSpecializedCooperativeEEENS5_IJNSA_ILi384EEENSA_ILi160EEENSA_ILi64EEEEEENS_10bfloat16_tENS5_IJlSC_lEEESK_SL_NS4_8TiledMMAINS4_8MMA_AtomIJNS4_4SM904GMMA27MMA_64x32x16_F32BF16BF16_SSILNSP_5MajorE0ELSR_0ELNSP_7ScaleInE1ELSS_1EEEEEENS4_6LayoutISD_NS5_IJSC_NSA_ILi0EEESW_EEEEENS5_IJNS4_10UnderscoreESZ_SZ_EEEEENS4_13SM90_TMA_LOADENS4_14ComposedLayoutINS4_7SwizzleILi3ELi4ELi3EEENS4_18smem_ptr_flag_bitsILi16EEENSV_INS5_IJNSA_ILi8EEESI_EEENS5_IJSI_SC_EEEEEEEvNS4_8identityENS4_23SM90_TMA_LOAD_MULTICASTES1C_vS1D_EENS_8epilogue10collective6detail29Sm90TmaWarpSpecializedAdapterINS1H_15DefaultEpilogueISK_SL_SL_NS1G_6thread17LinearCombinationISK_Li1EffLNS1L_9ScaleType4KindE0ELNS_15FloatRoundStyleE2ESK_EENS1_15EpilogueDefaultEEEEEvvEEEEvNT_6ParamsE,"aw",@nobits
	.sectionflags	@""
	.align	16
	.zero		1024


//--------------------- .nv.shared.reserved.0     --------------------------
	.section	.nv.shared.reserved.0,"aw",@nobits
	.weak		__nv_reservedSMEM_offset_0_alias
	.size		__nv_reservedSMEM_offset_0_alias, 0, 0
	.other		__nv_reservedSMEM_offset_0_alias,@"STO_CUDA_RESERVED_SHARED STV_DEFAULT"
__nv_reservedSMEM_offset_0_alias:
	.zero		0


//--------------------- .nv.global                --------------------------
	.section	.nv.global,"aw",@nobits
.nv.global:
	.type		_ZN40_INTERNAL_67a838f8_4_k_cu_5d07422f_153984cute1_E,@object
	.size		_ZN40_INTERNAL_67a838f8_4_k_cu_5d07422f_153984cute1_E,(_ZN40_INTERNAL_67a838f8_4_k_cu_5d07422f_153984cuda3std3__45__cpo6cbeginE - _ZN40_INTERNAL_67a838f8_4_k_cu_5d07422f_153984cute1_E)
_ZN40_INTERNAL_67a838f8_4_k_cu_5d07422f_153984cute1_E:
	.zero		1
	.type		_ZN40_INTERNAL_67a838f8_4_k_cu_5d07422f_153984cuda3std3__45__cpo6cbeginE,@object
	.size		_ZN40_INTERNAL_67a838f8_4_k_cu_5d07422f_153984cuda3std3__45__cpo6cbeginE,(_ZN40_INTERNAL_67a838f8_4_k_cu_5d07422f_153984cuda3std3__48in_placeE - _ZN40_INTERNAL_67a838f8_4_k_cu_5d07422f_153984cuda3std3__45__cpo6cbeginE)
_ZN40_INTERNAL_67a838f8_4_k_cu_5d07422f_153984cuda3std3__45__cpo6cbeginE:
	.zero		1
	.type		_ZN40_INTERNAL_67a838f8_4_k_cu_5d07422f_153984cuda3std3__48in_placeE,@object
	.size		_ZN40_INTERNAL_67a838f8_4_k_cu_5d07422f_153984cuda3std3__48in_placeE,(_ZN40_INTERNAL_67a838f8_4_k_cu_5d07422f_153984cuda3std6ranges3__45__cpo9iter_moveE - _ZN40_INTERNAL_67a838f8_4_k_cu_5d07422f_153984cuda3std3__48in_placeE)
_ZN40_INTERNAL_67a838f8_4_k_cu_5d07422f_153984cuda3std3__48in_placeE:
	.zero		1
	.type		_ZN40_INTERNAL_67a838f8_4_k_cu_5d07422f_153984cuda3std6ranges3__45__cpo9iter_moveE,@object
	.size		_ZN40_INTERNAL_67a838f8_4_k_cu_5d07422f_153984cuda3std6ranges3__45__cpo9iter_moveE,(_ZN40_INTERNAL_67a838f8_4_k_cu_5d07422f_153984cuda3std3__45__cpo5beginE - _ZN40_INTERNAL_67a838f8_4_k_cu_5d07422f_153984cuda3std6ranges3__45__cpo9iter_moveE)
_ZN40_INTERNAL_67a838f8_4_k_cu_5d07422f_153984cuda3std6ranges3__45__cpo9iter_moveE:
	.zero		1
	.type		_ZN40_INTERNAL_67a838f8_4_k_cu_5d07422f_153984cuda3std3__45__cpo5beginE,@object
	.size		_ZN40_INTERNAL_67a838f8_4_k_cu_5d07422f_153984cuda3std3__45__cpo5beginE,(_ZN40_INTERNAL_67a838f8_4_k_cu_5d07422f_153984cuda3std3__442_GLOBAL__N__67a838f8_4_k_cu_5d07422f_153986ignoreE - _ZN40_INTERNAL_67a838f8_4_k_cu_5d07422f_153984cuda3std3__45__cpo5beginE)
_ZN40_INTERNAL_67a838f8_4_k_cu_5d07422f_153984cuda3std3__45__cpo5beginE:
	.zero		1
	.type		_ZN40_INTERNAL_67a838f8_4_k_cu_5d07422f_153984cuda3std3__442_GLOBAL__N__67a838f8_4_k_cu_5d07422f_153986ignoreE,@object
	.size		_ZN40_INTERNAL_67a838f8_4_k_cu_5d07422f_153984cuda3std3__442_GLOBAL__N__67a838f8_4_k_cu_5d07422f_153986ignoreE,(_ZN40_INTERNAL_67a838f8_4_k_cu_5d07422f_153984cute7productE - _ZN40_INTERNAL_67a838f8_4_k_cu_5d07422f_153984cuda3std3__442_GLOBAL__N__67a838f8_4_k_cu_5d07422f_153986ignoreE)
_ZN40_INTERNAL_67a838f8_4_k_cu_5d07422f_153984cuda3std3__442_GLOBAL__N__67a838f8_4_k_cu_5d07422f_153986ignoreE:
	.zero		1
	.type		_ZN40_INTERNAL_67a838f8_4_k_cu_5d07422f_153984cute7productE,@object
	.size		_ZN40_INTERNAL_67a838f8_4_k_cu_5d07422f_153984cute7productE,(_ZN40_INTERNAL_67a838f8_4_k_cu_5d07422f_153984cuda3std3__45__cpo3endE - _ZN40_INTERNAL_67a838f8_4_k_cu_5d07422f_153984cute7productE)
_ZN40_INTERNAL_67a838f8_4_k_cu_5d07422f_153984cute7productE:
	.zero		1
	.type		_ZN40_INTERNAL_67a838f8_4_k_cu_5d07422f_153984cuda3std3__45__cpo3endE,@object
	.size		_ZN40_INTERNAL_67a838f8_4_k_cu_5d07422f_153984cuda3std3__45__cpo3endE,(_ZN40_INTERNAL_67a838f8_4_k_cu_5d07422f_153984cuda3std3__419piecewise_constructE - _ZN40_INTERNAL_67a838f8_4_k_cu_5d07422f_153984cuda3std3__45__cpo3endE)
_ZN40_INTERNAL_67a838f8_4_k_cu_5d07422f_153984cuda3std3__45__cpo3endE:
	.zero		1
	.type		_ZN40_INTERNAL_67a838f8_4_k_cu_5d07422f_153984cuda3std3__419piecewise_constructE,@object
	.size		_ZN40_INTERNAL_67a838f8_4_k_cu_5d07422f_153984cuda3std3__419piecewise_constructE,(_ZN40_INTERNAL_67a838f8_4_k_cu_5d07422f_153984cuda3std3__45__cpo4cendE - _ZN40_INTERNAL_67a838f8_4_k_cu_5d07422f_153984cuda3std3__419piecewise_constructE)
_ZN40_INTERNAL_67a838f8_4_k_cu_5d07422f_153984cuda3std3__419piecewise_constructE:
	.zero		1
	.type		_ZN40_INTERNAL_67a838f8_4_k_cu_5d07422f_153984cuda3std3__45__cpo4cendE,@object
	.size		_ZN40_INTERNAL_67a838f8_4_k_cu_5d07422f_153984cuda3std3__45__cpo4cendE,(_ZN40_INTERNAL_67a838f8_4_k_cu_5d07422f_153984cuda3std6ranges3__45__cpo4swapE - _ZN40_INTERNAL_67a838f8_4_k_cu_5d07422f_153984cuda3std3__45__cpo4cendE)
_ZN40_INTERNAL_67a838f8_4_k_cu_5d07422f_153984cuda3std3__45__cpo4cendE:
	.zero		1
	.type		_ZN40_INTERNAL_67a838f8_4_k_cu_5d07422f_153984cuda3std6ranges3__45__cpo4swapE,@object
	.size		_ZN40_INTERNAL_67a838f8_4_k_cu_5d07422f_153984cuda3std6ranges3__45__cpo4swapE,(.L_8 - _ZN40_INTERNAL_67a838f8_4_k_cu_5d07422f_153984cuda3std6ranges3__45__cpo4swapE)
_ZN40_INTERNAL_67a838f8_4_k_cu_5d07422f_153984cuda3std6ranges3__45__cpo4swapE:
	.zero		1
.L_8:


//--------------------- .nv.constant0._ZN7cutlass13device_kernelINS_4gemm6kernel13GemmUniversalIN4cute5tupleIJiiiiEEENS1_10collective13CollectiveMmaINS1_34MainloopSm90TmaGmmaWarpSpecializedILi3ENS5_IJNS4_1CILi2EEENSA_ILi1EEESC_EEENS1_35KernelTmaWarpSpecializedCooperativeEEENS5_IJNSA_ILi384EEENSA_ILi160EEENSA_ILi64EEEEEENS_10bfloat16_tENS5_IJlSC_lEEESK_SL_NS4_8TiledMMAINS4_8MMA_AtomIJNS4_4SM904GMMA27MMA_64x32x16_F32BF16BF16_SSILNSP_5MajorE0ELSR_0ELNSP_7ScaleInE1ELSS_1EEEEEENS4_6LayoutISD_NS5_IJSC_NSA_ILi0EEESW_EEEEENS5_IJNS4_10UnderscoreESZ_SZ_EEEEENS4_13SM90_TMA_LOADENS4_14ComposedLayoutINS4_7SwizzleILi3ELi4ELi3EEENS4_18smem_ptr_flag_bitsILi16EEENSV_INS5_IJNSA_ILi8EEESI_EEENS5_IJSI_SC_EEEEEEEvNS4_8identityENS4_23SM90_TMA_LOAD_MULTICASTES1C_vS1D_EENS_8epilogue10collective6detail29Sm90TmaWarpSpecializedAdapterINS1H_15DefaultEpilogueISK_SL_SL_NS1G_6thread17LinearCombinationISK_Li1EffLNS1L_9ScaleType4KindE0ELNS_15FloatRoundStyleE2ESK_EENS1_15EpilogueDefaultEEEEEvvEEEEvNT_6ParamsE --------------------------
	.section	.nv.constant0._ZN7cutlass13device_kernelINS_4gemm6kernel13GemmUniversalIN4cute5tupleIJiiiiEEENS1_10collective13CollectiveMmaINS1_34MainloopSm90TmaGmmaWarpSpecializedILi3ENS5_IJNS4_1CILi2EEENSA_ILi1EEESC_EEENS1_35KernelTmaWarpSpecializedCooperativeEEENS5_IJNSA_ILi384EEENSA_ILi160EEENSA_ILi64EEEEEENS_10bfloat16_tENS5_IJlSC_lEEESK_SL_NS4_8TiledMMAINS4_8MMA_AtomIJNS4_4SM904GMMA27MMA_64x32x16_F32BF16BF16_SSILNSP_5MajorE0ELSR_0ELNSP_7ScaleInE1ELSS_1EEEEEENS4_6LayoutISD_NS5_IJSC_NSA_ILi0EEESW_EEEEENS5_IJNS4_10UnderscoreESZ_SZ_EEEEENS4_13SM90_TMA_LOADENS4_14ComposedLayoutINS4_7SwizzleILi3ELi4ELi3EEENS4_18smem_ptr_flag_bitsILi16EEENSV_INS5_IJNSA_ILi8EEESI_EEENS5_IJSI_SC_EEEEEEEvNS4_8identityENS4_23SM90_TMA_LOAD_MULTICASTES1C_vS1D_EENS_8epilogue10collective6detail29Sm90TmaWarpSpecializedAdapterINS1H_15DefaultEpilogueISK_SL_SL_NS1G_6thread17LinearCombinationISK_Li1EffLNS1L_9ScaleType4KindE0ELNS_15FloatRoundStyleE2ESK_EENS1_15EpilogueDefaultEEEEEvvEEEEvNT_6ParamsE,"a",@progbits
	.sectionflags	@""
	.align	4
.nv.constant0._ZN7cutlass13device_kernelINS_4gemm6kernel13GemmUniversalIN4cute5tupleIJiiiiEEENS1_10collective13CollectiveMmaINS1_34MainloopSm90TmaGmmaWarpSpecializedILi3ENS5_IJNS4_1CILi2EEENSA_ILi1EEESC_EEENS1_35KernelTmaWarpSpecializedCooperativeEEENS5_IJNSA_ILi384EEENSA_ILi160EEENSA_ILi64EEEEEENS_10bfloat16_tENS5_IJlSC_lEEESK_SL_NS4_8TiledMMAINS4_8MMA_AtomIJNS4_4SM904GMMA27MMA_64x32x16_F32BF16BF16_SSILNSP_5MajorE0ELSR_0ELNSP_7ScaleInE1ELSS_1EEEEEENS4_6LayoutISD_NS5_IJSC_NSA_ILi0EEESW_EEEEENS5_IJNS4_10UnderscoreESZ_SZ_EEEEENS4_13SM90_TMA_LOADENS4_14ComposedLayoutINS4_7SwizzleILi3ELi4ELi3EEENS4_18smem_ptr_flag_bitsILi16EEENSV_INS5_IJNSA_ILi8EEESI_EEENS5_IJSI_SC_EEEEEEEvNS4_8identityENS4_23SM90_TMA_LOAD_MULTICASTES1C_vS1D_EENS_8epilogue10collective6detail29Sm90TmaWarpSpecializedAdapterINS1H_15DefaultEpilogueISK_SL_SL_NS1G_6thread17LinearCombinationISK_Li1EffLNS1L_9ScaleType4KindE0ELNS_15FloatRoundStyleE2ESK_EENS1_15EpilogueDefaultEEEEEvvEEEEvNT_6ParamsE:
	.zero		1664


//--------------------- SYMBOLS --------------------------

	.type		.nv.reservedSmem.offset0,@object
	.size		.nv.reservedSmem.offset0,0x4
	.type		__assertfail,@function
